//
// Generated by NVIDIA NVVM Compiler
//
// Compiler Build ID: CL-36424714
// Cuda compilation tools, release 13.0, V13.0.88
// Based on NVVM 20.0.0
//

.version 9.0
.target sm_100
.address_size 64

	// .globl	_ZN3cub18CUB_300001_SM_10006detail11EmptyKernelIvEEvv
// _ZZN3cub18CUB_300001_SM_10006detail6reduce28DeviceReduceSingleTileKernelINS2_10policy_hubIij12soma_imparesE10Policy1000EN6thrust24THRUST_300001_SM_1000_NS6detail15normal_iteratorINS9_10device_ptrIdEEEEPdjS5_diN4cuda3std3__410__identityEEEvT0_T1_T2_T3_T4_T6_E12temp_storage has been demoted
// _ZZN3cub18CUB_300001_SM_10006detail6reduce18DeviceReduceKernelINS2_10policy_hubIij12soma_imparesE10Policy1000EN6thrust24THRUST_300001_SM_1000_NS6detail15normal_iteratorINS9_10device_ptrIdEEEEjS5_iN4cuda3std3__410__identityEEEvT0_PT3_T1_NS0_13GridEvenShareISM_EET2_T4_E12temp_storage has been demoted
// _ZZN3cub18CUB_300001_SM_10006detail6reduce28DeviceReduceSingleTileKernelINS2_10policy_hubIij12soma_imparesE10Policy1000EPiPdiS5_diN4cuda3std3__410__identityEEEvT0_T1_T2_T3_T4_T6_E12temp_storage has been demoted
// _ZZN3cub18CUB_300001_SM_10006detail6reduce28DeviceReduceSingleTileKernelINS2_10policy_hubIiy12soma_imparesE10Policy1000EN6thrust24THRUST_300001_SM_1000_NS6detail15normal_iteratorINS9_10device_ptrIdEEEEPdyS5_diN4cuda3std3__410__identityEEEvT0_T1_T2_T3_T4_T6_E12temp_storage has been demoted
// _ZZN3cub18CUB_300001_SM_10006detail6reduce18DeviceReduceKernelINS2_10policy_hubIiy12soma_imparesE10Policy1000EN6thrust24THRUST_300001_SM_1000_NS6detail15normal_iteratorINS9_10device_ptrIdEEEEyS5_iN4cuda3std3__410__identityEEEvT0_PT3_T1_NS0_13GridEvenShareISM_EET2_T4_E12temp_storage has been demoted
// _ZZN3cub18CUB_300001_SM_10006detail6reduce28DeviceReduceSingleTileKernelINS2_10policy_hubIiy12soma_imparesE10Policy1000EPiPdiS5_diN4cuda3std3__410__identityEEEvT0_T1_T2_T3_T4_T6_E12temp_storage has been demoted
.global .align 1 .b8 _ZN30_INTERNAL_0b655aa5_4_k_cu_main4cuda3std3__45__cpo5beginE[1];
.global .align 1 .b8 _ZN30_INTERNAL_0b655aa5_4_k_cu_main4cuda3std3__45__cpo3endE[1];
.global .align 1 .b8 _ZN30_INTERNAL_0b655aa5_4_k_cu_main4cuda3std3__45__cpo6cbeginE[1];
.global .align 1 .b8 _ZN30_INTERNAL_0b655aa5_4_k_cu_main4cuda3std3__45__cpo4cendE[1];
.global .align 1 .b8 _ZN30_INTERNAL_0b655aa5_4_k_cu_main4cuda3std3__45__cpo6rbeginE[1];
.global .align 1 .b8 _ZN30_INTERNAL_0b655aa5_4_k_cu_main4cuda3std3__45__cpo4rendE[1];
.global .align 1 .b8 _ZN30_INTERNAL_0b655aa5_4_k_cu_main4cuda3std3__45__cpo7crbeginE[1];
.global .align 1 .b8 _ZN30_INTERNAL_0b655aa5_4_k_cu_main4cuda3std3__45__cpo5crendE[1];
.global .align 1 .b8 _ZN30_INTERNAL_0b655aa5_4_k_cu_main4cuda3std3__432_GLOBAL__N__0b655aa5_4_k_cu_main6ignoreE[1];
.global .align 1 .b8 _ZN30_INTERNAL_0b655aa5_4_k_cu_main4cuda3std3__419piecewise_constructE[1];
.global .align 1 .b8 _ZN30_INTERNAL_0b655aa5_4_k_cu_main4cuda3std3__48in_placeE[1];
.global .align 1 .b8 _ZN30_INTERNAL_0b655aa5_4_k_cu_main4cuda3std3__420unreachable_sentinelE[1];
.global .align 1 .b8 _ZN30_INTERNAL_0b655aa5_4_k_cu_main4cuda3std3__47nulloptE[1];
.global .align 1 .b8 _ZN30_INTERNAL_0b655aa5_4_k_cu_main4cuda3std3__48unexpectE[1];
.global .align 1 .b8 _ZN30_INTERNAL_0b655aa5_4_k_cu_main4cuda3std6ranges3__45__cpo4swapE[1];
.global .align 1 .b8 _ZN30_INTERNAL_0b655aa5_4_k_cu_main4cuda3std6ranges3__45__cpo9iter_moveE[1];
.global .align 1 .b8 _ZN30_INTERNAL_0b655aa5_4_k_cu_main4cuda3std6ranges3__45__cpo5beginE[1];
.global .align 1 .b8 _ZN30_INTERNAL_0b655aa5_4_k_cu_main4cuda3std6ranges3__45__cpo3endE[1];
.global .align 1 .b8 _ZN30_INTERNAL_0b655aa5_4_k_cu_main4cuda3std6ranges3__45__cpo6cbeginE[1];
.global .align 1 .b8 _ZN30_INTERNAL_0b655aa5_4_k_cu_main4cuda3std6ranges3__45__cpo4cendE[1];
.global .align 1 .b8 _ZN30_INTERNAL_0b655aa5_4_k_cu_main4cuda3std6ranges3__45__cpo7advanceE[1];
.global .align 1 .b8 _ZN30_INTERNAL_0b655aa5_4_k_cu_main4cuda3std6ranges3__45__cpo9iter_swapE[1];
.global .align 1 .b8 _ZN30_INTERNAL_0b655aa5_4_k_cu_main4cuda3std6ranges3__45__cpo4nextE[1];
.global .align 1 .b8 _ZN30_INTERNAL_0b655aa5_4_k_cu_main4cuda3std6ranges3__45__cpo4prevE[1];
.global .align 1 .b8 _ZN30_INTERNAL_0b655aa5_4_k_cu_main4cuda3std6ranges3__45__cpo4dataE[1];
.global .align 1 .b8 _ZN30_INTERNAL_0b655aa5_4_k_cu_main4cuda3std6ranges3__45__cpo5cdataE[1];
.global .align 1 .b8 _ZN30_INTERNAL_0b655aa5_4_k_cu_main4cuda3std6ranges3__45__cpo4sizeE[1];
.global .align 1 .b8 _ZN30_INTERNAL_0b655aa5_4_k_cu_main4cuda3std6ranges3__45__cpo5ssizeE[1];
.global .align 1 .b8 _ZN30_INTERNAL_0b655aa5_4_k_cu_main4cuda3std6ranges3__45__cpo8distanceE[1];
.global .align 1 .b8 _ZN30_INTERNAL_0b655aa5_4_k_cu_main6thrust24THRUST_300001_SM_1000_NS8cuda_cub3parE[1];
.global .align 1 .b8 _ZN30_INTERNAL_0b655aa5_4_k_cu_main6thrust24THRUST_300001_SM_1000_NS8cuda_cub10par_nosyncE[1];
.global .align 1 .b8 _ZN30_INTERNAL_0b655aa5_4_k_cu_main6thrust24THRUST_300001_SM_1000_NS6system6detail10sequential3seqE[1];
.global .align 1 .b8 _ZN30_INTERNAL_0b655aa5_4_k_cu_main6thrust24THRUST_300001_SM_1000_NS12placeholders2_1E[1];
.global .align 1 .b8 _ZN30_INTERNAL_0b655aa5_4_k_cu_main6thrust24THRUST_300001_SM_1000_NS12placeholders2_2E[1];
.global .align 1 .b8 _ZN30_INTERNAL_0b655aa5_4_k_cu_main6thrust24THRUST_300001_SM_1000_NS12placeholders2_3E[1];
.global .align 1 .b8 _ZN30_INTERNAL_0b655aa5_4_k_cu_main6thrust24THRUST_300001_SM_1000_NS12placeholders2_4E[1];
.global .align 1 .b8 _ZN30_INTERNAL_0b655aa5_4_k_cu_main6thrust24THRUST_300001_SM_1000_NS12placeholders2_5E[1];
.global .align 1 .b8 _ZN30_INTERNAL_0b655aa5_4_k_cu_main6thrust24THRUST_300001_SM_1000_NS12placeholders2_6E[1];
.global .align 1 .b8 _ZN30_INTERNAL_0b655aa5_4_k_cu_main6thrust24THRUST_300001_SM_1000_NS12placeholders2_7E[1];
.global .align 1 .b8 _ZN30_INTERNAL_0b655aa5_4_k_cu_main6thrust24THRUST_300001_SM_1000_NS12placeholders2_8E[1];
.global .align 1 .b8 _ZN30_INTERNAL_0b655aa5_4_k_cu_main6thrust24THRUST_300001_SM_1000_NS12placeholders2_9E[1];
.global .align 1 .b8 _ZN30_INTERNAL_0b655aa5_4_k_cu_main6thrust24THRUST_300001_SM_1000_NS12placeholders3_10E[1];
.global .align 1 .b8 _ZN30_INTERNAL_0b655aa5_4_k_cu_main6thrust24THRUST_300001_SM_1000_NS3seqE[1];

.visible .entry _ZN3cub18CUB_300001_SM_10006detail11EmptyKernelIvEEvv()
{


	ret;

}
	// .globl	_ZN3cub18CUB_300001_SM_10006detail8for_each13static_kernelINS2_12policy_hub_t12policy_500_tEmN6thrust24THRUST_300001_SM_1000_NS8cuda_cub20__uninitialized_fill7functorINS7_10device_ptrIdEEdEEEEvT0_T1_
.visible .entry _ZN3cub18CUB_300001_SM_10006detail8for_each13static_kernelINS2_12policy_hub_t12policy_500_tEmN6thrust24THRUST_300001_SM_1000_NS8cuda_cub20__uninitialized_fill7functorINS7_10device_ptrIdEEdEEEEvT0_T1_(
	.param .u64 _ZN3cub18CUB_300001_SM_10006detail8for_each13static_kernelINS2_12policy_hub_t12policy_500_tEmN6thrust24THRUST_300001_SM_1000_NS8cuda_cub20__uninitialized_fill7functorINS7_10device_ptrIdEEdEEEEvT0_T1__param_0,
	.param .align 8 .b8 _ZN3cub18CUB_300001_SM_10006detail8for_each13static_kernelINS2_12policy_hub_t12policy_500_tEmN6thrust24THRUST_300001_SM_1000_NS8cuda_cub20__uninitialized_fill7functorINS7_10device_ptrIdEEdEEEEvT0_T1__param_1[16]
)
.maxntid 256
{
	.reg .pred 	%p<4>;
	.reg .b32 	%r<5>;
	.reg .b64 	%rd<16>;
	.reg .b64 	%fd<3>;

	ld.param.f64 	%fd2, [_ZN3cub18CUB_300001_SM_10006detail8for_each13static_kernelINS2_12policy_hub_t12policy_500_tEmN6thrust24THRUST_300001_SM_1000_NS8cuda_cub20__uninitialized_fill7functorINS7_10device_ptrIdEEdEEEEvT0_T1__param_1+8];
	ld.param.u64 	%rd4, [_ZN3cub18CUB_300001_SM_10006detail8for_each13static_kernelINS2_12policy_hub_t12policy_500_tEmN6thrust24THRUST_300001_SM_1000_NS8cuda_cub20__uninitialized_fill7functorINS7_10device_ptrIdEEdEEEEvT0_T1__param_1];
	ld.param.u64 	%rd5, [_ZN3cub18CUB_300001_SM_10006detail8for_each13static_kernelINS2_12policy_hub_t12policy_500_tEmN6thrust24THRUST_300001_SM_1000_NS8cuda_cub20__uninitialized_fill7functorINS7_10device_ptrIdEEdEEEEvT0_T1__param_0];
	mov.u32 	%r2, %ctaid.x;
	mul.wide.u32 	%rd1, %r2, 512;
	sub.s64 	%rd2, %rd5, %rd1;
	setp.lt.u64 	%p1, %rd2, 512;
	@%p1 bra 	$L__BB1_2;
	mov.u32 	%r4, %tid.x;
	cvta.to.global.u64 	%rd11, %rd4;
	cvt.u64.u32 	%rd12, %r4;
	add.s64 	%rd13, %rd1, %rd12;
	shl.b64 	%rd14, %rd13, 3;
	add.s64 	%rd15, %rd11, %rd14;
	st.global.f64 	[%rd15], %fd2;
	st.global.f64 	[%rd15+2048], %fd2;
	bra.uni 	$L__BB1_6;
$L__BB1_2:
	cvta.to.global.u64 	%rd6, %rd4;
	mov.u32 	%r1, %tid.x;
	cvt.u64.u32 	%rd7, %r1;
	setp.le.u64 	%p2, %rd2, %rd7;
	add.s64 	%rd8, %rd1, %rd7;
	shl.b64 	%rd9, %rd8, 3;
	add.s64 	%rd3, %rd6, %rd9;
	@%p2 bra 	$L__BB1_4;
	st.global.f64 	[%rd3], %fd2;
$L__BB1_4:
	add.s32 	%r3, %r1, 256;
	cvt.u64.u32 	%rd10, %r3;
	setp.le.u64 	%p3, %rd2, %rd10;
	@%p3 bra 	$L__BB1_6;
	st.global.f64 	[%rd3+2048], %fd2;
$L__BB1_6:
	ret;

}
	// .globl	_ZN3cub18CUB_300001_SM_10006detail8for_each13static_kernelINS2_12policy_hub_t12policy_500_tElN6thrust24THRUST_300001_SM_1000_NS8cuda_cub10__tabulate7functorINS7_6detail15normal_iteratorINS7_10device_ptrIdEEEENS7_6system6detail7generic6detail22compute_sequence_valueIdvEElEEEEvT0_T1_
.visible .entry _ZN3cub18CUB_300001_SM_10006detail8for_each13static_kernelINS2_12policy_hub_t12policy_500_tElN6thrust24THRUST_300001_SM_1000_NS8cuda_cub10__tabulate7functorINS7_6detail15normal_iteratorINS7_10device_ptrIdEEEENS7_6system6detail7generic6detail22compute_sequence_valueIdvEElEEEEvT0_T1_(
	.param .u64 _ZN3cub18CUB_300001_SM_10006detail8for_each13static_kernelINS2_12policy_hub_t12policy_500_tElN6thrust24THRUST_300001_SM_1000_NS8cuda_cub10__tabulate7functorINS7_6detail15normal_iteratorINS7_10device_ptrIdEEEENS7_6system6detail7generic6detail22compute_sequence_valueIdvEElEEEEvT0_T1__param_0,
	.param .align 8 .b8 _ZN3cub18CUB_300001_SM_10006detail8for_each13static_kernelINS2_12policy_hub_t12policy_500_tElN6thrust24THRUST_300001_SM_1000_NS8cuda_cub10__tabulate7functorINS7_6detail15normal_iteratorINS7_10device_ptrIdEEEENS7_6system6detail7generic6detail22compute_sequence_valueIdvEElEEEEvT0_T1__param_1[24]
)
.maxntid 256
{
	.reg .pred 	%p<4>;
	.reg .b32 	%r<6>;
	.reg .b64 	%rd<21>;
	.reg .b64 	%fd<13>;

	ld.param.f64 	%fd4, [_ZN3cub18CUB_300001_SM_10006detail8for_each13static_kernelINS2_12policy_hub_t12policy_500_tElN6thrust24THRUST_300001_SM_1000_NS8cuda_cub10__tabulate7functorINS7_6detail15normal_iteratorINS7_10device_ptrIdEEEENS7_6system6detail7generic6detail22compute_sequence_valueIdvEElEEEEvT0_T1__param_1+16];
	ld.param.f64 	%fd3, [_ZN3cub18CUB_300001_SM_10006detail8for_each13static_kernelINS2_12policy_hub_t12policy_500_tElN6thrust24THRUST_300001_SM_1000_NS8cuda_cub10__tabulate7functorINS7_6detail15normal_iteratorINS7_10device_ptrIdEEEENS7_6system6detail7generic6detail22compute_sequence_valueIdvEElEEEEvT0_T1__param_1+8];
	ld.param.u64 	%rd7, [_ZN3cub18CUB_300001_SM_10006detail8for_each13static_kernelINS2_12policy_hub_t12policy_500_tElN6thrust24THRUST_300001_SM_1000_NS8cuda_cub10__tabulate7functorINS7_6detail15normal_iteratorINS7_10device_ptrIdEEEENS7_6system6detail7generic6detail22compute_sequence_valueIdvEElEEEEvT0_T1__param_1];
	ld.param.u64 	%rd8, [_ZN3cub18CUB_300001_SM_10006detail8for_each13static_kernelINS2_12policy_hub_t12policy_500_tElN6thrust24THRUST_300001_SM_1000_NS8cuda_cub10__tabulate7functorINS7_6detail15normal_iteratorINS7_10device_ptrIdEEEENS7_6system6detail7generic6detail22compute_sequence_valueIdvEElEEEEvT0_T1__param_0];
	mov.u32 	%r1, %ctaid.x;
	mul.wide.u32 	%rd1, %r1, 512;
	sub.s64 	%rd2, %rd8, %rd1;
	setp.lt.s64 	%p1, %rd2, 512;
	@%p1 bra 	$L__BB2_2;
	mov.u32 	%r5, %tid.x;
	cvta.to.global.u64 	%rd15, %rd7;
	cvt.u64.u32 	%rd16, %r5;
	add.s64 	%rd17, %rd1, %rd16;
	cvt.rn.f64.u64 	%fd9, %rd17;
	fma.rn.f64 	%fd10, %fd4, %fd9, %fd3;
	shl.b64 	%rd18, %rd17, 3;
	add.s64 	%rd19, %rd15, %rd18;
	st.global.f64 	[%rd19], %fd10;
	add.s64 	%rd20, %rd17, 256;
	cvt.rn.f64.u64 	%fd11, %rd20;
	fma.rn.f64 	%fd12, %fd4, %fd11, %fd3;
	st.global.f64 	[%rd19+2048], %fd12;
	bra.uni 	$L__BB2_6;
$L__BB2_2:
	cvta.to.global.u64 	%rd3, %rd7;
	mov.u32 	%r2, %tid.x;
	cvt.s64.s32 	%rd4, %rd2;
	cvt.u64.u32 	%rd5, %r2;
	setp.le.s64 	%p2, %rd4, %rd5;
	@%p2 bra 	$L__BB2_4;
	add.s64 	%rd9, %rd1, %rd5;
	cvt.rn.f64.u64 	%fd5, %rd9;
	fma.rn.f64 	%fd6, %fd4, %fd5, %fd3;
	shl.b64 	%rd10, %rd9, 3;
	add.s64 	%rd11, %rd3, %rd10;
	st.global.f64 	[%rd11], %fd6;
$L__BB2_4:
	cvt.u32.u64 	%r3, %rd5;
	add.s32 	%r4, %r3, 256;
	cvt.u64.u32 	%rd6, %r4;
	setp.le.s64 	%p3, %rd4, %rd6;
	@%p3 bra 	$L__BB2_6;
	add.s64 	%rd12, %rd1, %rd6;
	shl.b64 	%rd13, %rd12, 3;
	cvt.rn.f64.u64 	%fd7, %rd12;
	fma.rn.f64 	%fd8, %fd4, %fd7, %fd3;
	add.s64 	%rd14, %rd13, %rd3;
	st.global.f64 	[%rd14], %fd8;
$L__BB2_6:
	ret;

}
	// .globl	_ZN3cub18CUB_300001_SM_10006detail6reduce28DeviceReduceSingleTileKernelINS2_10policy_hubIij12soma_imparesE10Policy1000EN6thrust24THRUST_300001_SM_1000_NS6detail15normal_iteratorINS9_10device_ptrIdEEEEPdjS5_diN4cuda3std3__410__identityEEEvT0_T1_T2_T3_T4_T6_
.visible .entry _ZN3cub18CUB_300001_SM_10006detail6reduce28DeviceReduceSingleTileKernelINS2_10policy_hubIij12soma_imparesE10Policy1000EN6thrust24THRUST_300001_SM_1000_NS6detail15normal_iteratorINS9_10device_ptrIdEEEEPdjS5_diN4cuda3std3__410__identityEEEvT0_T1_T2_T3_T4_T6_(
	.param .align 8 .b8 _ZN3cub18CUB_300001_SM_10006detail6reduce28DeviceReduceSingleTileKernelINS2_10policy_hubIij12soma_imparesE10Policy1000EN6thrust24THRUST_300001_SM_1000_NS6detail15normal_iteratorINS9_10device_ptrIdEEEEPdjS5_diN4cuda3std3__410__identityEEEvT0_T1_T2_T3_T4_T6__param_0[8],
	.param .u64 .ptr .align 1 _ZN3cub18CUB_300001_SM_10006detail6reduce28DeviceReduceSingleTileKernelINS2_10policy_hubIij12soma_imparesE10Policy1000EN6thrust24THRUST_300001_SM_1000_NS6detail15normal_iteratorINS9_10device_ptrIdEEEEPdjS5_diN4cuda3std3__410__identityEEEvT0_T1_T2_T3_T4_T6__param_1,
	.param .u32 _ZN3cub18CUB_300001_SM_10006detail6reduce28DeviceReduceSingleTileKernelINS2_10policy_hubIij12soma_imparesE10Policy1000EN6thrust24THRUST_300001_SM_1000_NS6detail15normal_iteratorINS9_10device_ptrIdEEEEPdjS5_diN4cuda3std3__410__identityEEEvT0_T1_T2_T3_T4_T6__param_2,
	.param .align 1 .b8 _ZN3cub18CUB_300001_SM_10006detail6reduce28DeviceReduceSingleTileKernelINS2_10policy_hubIij12soma_imparesE10Policy1000EN6thrust24THRUST_300001_SM_1000_NS6detail15normal_iteratorINS9_10device_ptrIdEEEEPdjS5_diN4cuda3std3__410__identityEEEvT0_T1_T2_T3_T4_T6__param_3[1],
	.param .f64 _ZN3cub18CUB_300001_SM_10006detail6reduce28DeviceReduceSingleTileKernelINS2_10policy_hubIij12soma_imparesE10Policy1000EN6thrust24THRUST_300001_SM_1000_NS6detail15normal_iteratorINS9_10device_ptrIdEEEEPdjS5_diN4cuda3std3__410__identityEEEvT0_T1_T2_T3_T4_T6__param_4,
	.param .align 1 .b8 _ZN3cub18CUB_300001_SM_10006detail6reduce28DeviceReduceSingleTileKernelINS2_10policy_hubIij12soma_imparesE10Policy1000EN6thrust24THRUST_300001_SM_1000_NS6detail15normal_iteratorINS9_10device_ptrIdEEEEPdjS5_diN4cuda3std3__410__identityEEEvT0_T1_T2_T3_T4_T6__param_5[1]
)
.maxntid 256
.minnctapersm 1
{
	.reg .pred 	%p<60>;
	.reg .b32 	%r<445>;
	.reg .b64 	%rd<84>;
	.reg .b64 	%fd<413>;
	// demoted variable
	.shared .align 4 .b8 _ZZN3cub18CUB_300001_SM_10006detail6reduce28DeviceReduceSingleTileKernelINS2_10policy_hubIij12soma_imparesE10Policy1000EN6thrust24THRUST_300001_SM_1000_NS6detail15normal_iteratorINS9_10device_ptrIdEEEEPdjS5_diN4cuda3std3__410__identityEEEvT0_T1_T2_T3_T4_T6_E12temp_storage[44];
	ld.param.u64 	%rd9, [_ZN3cub18CUB_300001_SM_10006detail6reduce28DeviceReduceSingleTileKernelINS2_10policy_hubIij12soma_imparesE10Policy1000EN6thrust24THRUST_300001_SM_1000_NS6detail15normal_iteratorINS9_10device_ptrIdEEEEPdjS5_diN4cuda3std3__410__identityEEEvT0_T1_T2_T3_T4_T6__param_0];
	ld.param.u64 	%rd10, [_ZN3cub18CUB_300001_SM_10006detail6reduce28DeviceReduceSingleTileKernelINS2_10policy_hubIij12soma_imparesE10Policy1000EN6thrust24THRUST_300001_SM_1000_NS6detail15normal_iteratorINS9_10device_ptrIdEEEEPdjS5_diN4cuda3std3__410__identityEEEvT0_T1_T2_T3_T4_T6__param_1];
	ld.param.u32 	%r98, [_ZN3cub18CUB_300001_SM_10006detail6reduce28DeviceReduceSingleTileKernelINS2_10policy_hubIij12soma_imparesE10Policy1000EN6thrust24THRUST_300001_SM_1000_NS6detail15normal_iteratorINS9_10device_ptrIdEEEEPdjS5_diN4cuda3std3__410__identityEEEvT0_T1_T2_T3_T4_T6__param_2];
	ld.param.f64 	%fd1, [_ZN3cub18CUB_300001_SM_10006detail6reduce28DeviceReduceSingleTileKernelINS2_10policy_hubIij12soma_imparesE10Policy1000EN6thrust24THRUST_300001_SM_1000_NS6detail15normal_iteratorINS9_10device_ptrIdEEEEPdjS5_diN4cuda3std3__410__identityEEEvT0_T1_T2_T3_T4_T6__param_4];
	cvta.to.global.u64 	%rd1, %rd10;
	setp.ne.s32 	%p1, %r98, 0;
	@%p1 bra 	$L__BB3_3;
	mov.u32 	%r405, %tid.x;
	setp.ne.s32 	%p59, %r405, 0;
	@%p59 bra 	$L__BB3_58;
	st.global.f64 	[%rd1], %fd1;
	bra.uni 	$L__BB3_58;
$L__BB3_3:
	cvta.to.global.u64 	%rd2, %rd9;
	setp.gt.u32 	%p2, %r98, 4095;
	@%p2 bra 	$L__BB3_34;
	mov.u32 	%r1, %tid.x;
	setp.ge.u32 	%p24, %r1, %r98;
	mov.b32 	%r422, 0;
	mov.u32 	%r412, %r1;
	@%p24 bra 	$L__BB3_6;
	mul.wide.u32 	%rd73, %r1, 8;
	add.s64 	%rd74, %rd2, %rd73;
	ld.global.f64 	%fd250, [%rd74];
	cvt.rzi.s32.f64 	%r422, %fd250;
	add.s32 	%r412, %r1, 256;
$L__BB3_6:
	setp.ge.u32 	%p25, %r412, %r98;
	@%p25 bra 	$L__BB3_19;
	not.b32 	%r275, %r412;
	add.s32 	%r276, %r98, %r275;
	shr.u32 	%r277, %r276, 8;
	add.s32 	%r6, %r277, 1;
	and.b32  	%r7, %r6, 15;
	setp.lt.u32 	%p26, %r276, 3840;
	@%p26 bra 	$L__BB3_10;
	and.b32  	%r278, %r6, 33554416;
	neg.s32 	%r408, %r278;
	mul.wide.u32 	%rd75, %r412, 8;
	add.s64 	%rd76, %rd75, %rd2;
	add.s64 	%rd82, %rd76, 16384;
$L__BB3_9:
	.pragma "nounroll";
	ld.global.f64 	%fd251, [%rd82+-16384];
	cvt.rn.f64.s32 	%fd252, %r422;
	add.f64 	%fd253, %fd251, %fd252;
	cvt.rzi.s32.f64 	%r279, %fd253;
	ld.global.f64 	%fd254, [%rd82+-14336];
	cvt.rn.f64.s32 	%fd255, %r279;
	add.f64 	%fd256, %fd254, %fd255;
	cvt.rzi.s32.f64 	%r280, %fd256;
	ld.global.f64 	%fd257, [%rd82+-12288];
	cvt.rn.f64.s32 	%fd258, %r280;
	add.f64 	%fd259, %fd257, %fd258;
	cvt.rzi.s32.f64 	%r281, %fd259;
	ld.global.f64 	%fd260, [%rd82+-10240];
	cvt.rn.f64.s32 	%fd261, %r281;
	add.f64 	%fd262, %fd260, %fd261;
	cvt.rzi.s32.f64 	%r282, %fd262;
	ld.global.f64 	%fd263, [%rd82+-8192];
	cvt.rn.f64.s32 	%fd264, %r282;
	add.f64 	%fd265, %fd263, %fd264;
	cvt.rzi.s32.f64 	%r283, %fd265;
	ld.global.f64 	%fd266, [%rd82+-6144];
	cvt.rn.f64.s32 	%fd267, %r283;
	add.f64 	%fd268, %fd266, %fd267;
	cvt.rzi.s32.f64 	%r284, %fd268;
	ld.global.f64 	%fd269, [%rd82+-4096];
	cvt.rn.f64.s32 	%fd270, %r284;
	add.f64 	%fd271, %fd269, %fd270;
	cvt.rzi.s32.f64 	%r285, %fd271;
	ld.global.f64 	%fd272, [%rd82+-2048];
	cvt.rn.f64.s32 	%fd273, %r285;
	add.f64 	%fd274, %fd272, %fd273;
	cvt.rzi.s32.f64 	%r286, %fd274;
	ld.global.f64 	%fd275, [%rd82];
	cvt.rn.f64.s32 	%fd276, %r286;
	add.f64 	%fd277, %fd275, %fd276;
	cvt.rzi.s32.f64 	%r287, %fd277;
	ld.global.f64 	%fd278, [%rd82+2048];
	cvt.rn.f64.s32 	%fd279, %r287;
	add.f64 	%fd280, %fd278, %fd279;
	cvt.rzi.s32.f64 	%r288, %fd280;
	ld.global.f64 	%fd281, [%rd82+4096];
	cvt.rn.f64.s32 	%fd282, %r288;
	add.f64 	%fd283, %fd281, %fd282;
	cvt.rzi.s32.f64 	%r289, %fd283;
	ld.global.f64 	%fd284, [%rd82+6144];
	cvt.rn.f64.s32 	%fd285, %r289;
	add.f64 	%fd286, %fd284, %fd285;
	cvt.rzi.s32.f64 	%r290, %fd286;
	ld.global.f64 	%fd287, [%rd82+8192];
	cvt.rn.f64.s32 	%fd288, %r290;
	add.f64 	%fd289, %fd287, %fd288;
	cvt.rzi.s32.f64 	%r291, %fd289;
	ld.global.f64 	%fd290, [%rd82+10240];
	cvt.rn.f64.s32 	%fd291, %r291;
	add.f64 	%fd292, %fd290, %fd291;
	cvt.rzi.s32.f64 	%r292, %fd292;
	ld.global.f64 	%fd293, [%rd82+12288];
	cvt.rn.f64.s32 	%fd294, %r292;
	add.f64 	%fd295, %fd293, %fd294;
	cvt.rzi.s32.f64 	%r293, %fd295;
	ld.global.f64 	%fd296, [%rd82+14336];
	cvt.rn.f64.s32 	%fd297, %r293;
	add.f64 	%fd298, %fd296, %fd297;
	cvt.rzi.s32.f64 	%r422, %fd298;
	add.s32 	%r412, %r412, 4096;
	add.s32 	%r408, %r408, 16;
	add.s64 	%rd82, %rd82, 32768;
	setp.ne.s32 	%p27, %r408, 0;
	@%p27 bra 	$L__BB3_9;
$L__BB3_10:
	setp.eq.s32 	%p28, %r7, 0;
	@%p28 bra 	$L__BB3_19;
	and.b32  	%r18, %r6, 7;
	setp.lt.u32 	%p29, %r7, 8;
	@%p29 bra 	$L__BB3_13;
	mul.wide.u32 	%rd77, %r412, 8;
	add.s64 	%rd78, %rd2, %rd77;
	ld.global.f64 	%fd299, [%rd78];
	cvt.rn.f64.s32 	%fd300, %r422;
	add.f64 	%fd301, %fd299, %fd300;
	cvt.rzi.s32.f64 	%r295, %fd301;
	ld.global.f64 	%fd302, [%rd78+2048];
	cvt.rn.f64.s32 	%fd303, %r295;
	add.f64 	%fd304, %fd302, %fd303;
	cvt.rzi.s32.f64 	%r296, %fd304;
	ld.global.f64 	%fd305, [%rd78+4096];
	cvt.rn.f64.s32 	%fd306, %r296;
	add.f64 	%fd307, %fd305, %fd306;
	cvt.rzi.s32.f64 	%r297, %fd307;
	ld.global.f64 	%fd308, [%rd78+6144];
	cvt.rn.f64.s32 	%fd309, %r297;
	add.f64 	%fd310, %fd308, %fd309;
	cvt.rzi.s32.f64 	%r298, %fd310;
	ld.global.f64 	%fd311, [%rd78+8192];
	cvt.rn.f64.s32 	%fd312, %r298;
	add.f64 	%fd313, %fd311, %fd312;
	cvt.rzi.s32.f64 	%r299, %fd313;
	ld.global.f64 	%fd314, [%rd78+10240];
	cvt.rn.f64.s32 	%fd315, %r299;
	add.f64 	%fd316, %fd314, %fd315;
	cvt.rzi.s32.f64 	%r300, %fd316;
	ld.global.f64 	%fd317, [%rd78+12288];
	cvt.rn.f64.s32 	%fd318, %r300;
	add.f64 	%fd319, %fd317, %fd318;
	cvt.rzi.s32.f64 	%r301, %fd319;
	ld.global.f64 	%fd320, [%rd78+14336];
	cvt.rn.f64.s32 	%fd321, %r301;
	add.f64 	%fd322, %fd320, %fd321;
	cvt.rzi.s32.f64 	%r422, %fd322;
	add.s32 	%r412, %r412, 2048;
$L__BB3_13:
	setp.eq.s32 	%p30, %r18, 0;
	@%p30 bra 	$L__BB3_19;
	and.b32  	%r24, %r6, 3;
	setp.lt.u32 	%p31, %r18, 4;
	@%p31 bra 	$L__BB3_16;
	mul.wide.u32 	%rd79, %r412, 8;
	add.s64 	%rd80, %rd2, %rd79;
	ld.global.f64 	%fd323, [%rd80];
	cvt.rn.f64.s32 	%fd324, %r422;
	add.f64 	%fd325, %fd323, %fd324;
	cvt.rzi.s32.f64 	%r303, %fd325;
	ld.global.f64 	%fd326, [%rd80+2048];
	cvt.rn.f64.s32 	%fd327, %r303;
	add.f64 	%fd328, %fd326, %fd327;
	cvt.rzi.s32.f64 	%r304, %fd328;
	ld.global.f64 	%fd329, [%rd80+4096];
	cvt.rn.f64.s32 	%fd330, %r304;
	add.f64 	%fd331, %fd329, %fd330;
	cvt.rzi.s32.f64 	%r305, %fd331;
	ld.global.f64 	%fd332, [%rd80+6144];
	cvt.rn.f64.s32 	%fd333, %r305;
	add.f64 	%fd334, %fd332, %fd333;
	cvt.rzi.s32.f64 	%r422, %fd334;
	add.s32 	%r412, %r412, 1024;
$L__BB3_16:
	setp.eq.s32 	%p32, %r24, 0;
	@%p32 bra 	$L__BB3_19;
	mul.wide.u32 	%rd81, %r412, 8;
	add.s64 	%rd83, %rd2, %rd81;
	neg.s32 	%r420, %r24;
$L__BB3_18:
	.pragma "nounroll";
	ld.global.f64 	%fd335, [%rd83];
	cvt.rn.f64.s32 	%fd336, %r422;
	add.f64 	%fd337, %fd335, %fd336;
	cvt.rzi.s32.f64 	%r422, %fd337;
	add.s64 	%rd83, %rd83, 2048;
	add.s32 	%r420, %r420, 1;
	setp.ne.s32 	%p33, %r420, 0;
	@%p33 bra 	$L__BB3_18;
$L__BB3_19:
	setp.lt.u32 	%p34, %r98, 256;
	@%p34 bra 	$L__BB3_24;
	// begin inline asm
	mov.u32 %r356, %laneid;
	// end inline asm
	mov.b32 	%r359, 1;
	mov.b32 	%r380, 31;
	mov.b32 	%r381, -1;
	// begin inline asm
	shfl.sync.down.b32 %r357, %r422, %r359, %r380, %r381;
	// end inline asm
	setp.gt.s32 	%p51, %r356, 30;
	cvt.rn.f64.s32 	%fd374, %r422;
	cvt.rn.f64.s32 	%fd375, %r357;
	add.f64 	%fd376, %fd374, %fd375;
	cvt.rzi.s32.f64 	%r382, %fd376;
	selp.b32 	%r363, %r422, %r382, %p51;
	mov.b32 	%r364, 2;
	// begin inline asm
	shfl.sync.down.b32 %r362, %r363, %r364, %r380, %r381;
	// end inline asm
	setp.gt.s32 	%p52, %r356, 29;
	cvt.rn.f64.s32 	%fd377, %r363;
	cvt.rn.f64.s32 	%fd378, %r362;
	add.f64 	%fd379, %fd378, %fd377;
	cvt.rzi.s32.f64 	%r383, %fd379;
	selp.b32 	%r368, %r363, %r383, %p52;
	mov.b32 	%r369, 4;
	// begin inline asm
	shfl.sync.down.b32 %r367, %r368, %r369, %r380, %r381;
	// end inline asm
	setp.gt.s32 	%p53, %r356, 27;
	cvt.rn.f64.s32 	%fd380, %r368;
	cvt.rn.f64.s32 	%fd381, %r367;
	add.f64 	%fd382, %fd381, %fd380;
	cvt.rzi.s32.f64 	%r384, %fd382;
	selp.b32 	%r373, %r368, %r384, %p53;
	mov.b32 	%r374, 8;
	// begin inline asm
	shfl.sync.down.b32 %r372, %r373, %r374, %r380, %r381;
	// end inline asm
	setp.gt.s32 	%p54, %r356, 23;
	cvt.rn.f64.s32 	%fd383, %r373;
	cvt.rn.f64.s32 	%fd384, %r372;
	add.f64 	%fd385, %fd384, %fd383;
	cvt.rzi.s32.f64 	%r385, %fd385;
	selp.b32 	%r378, %r373, %r385, %p54;
	mov.b32 	%r379, 16;
	// begin inline asm
	shfl.sync.down.b32 %r377, %r378, %r379, %r380, %r381;
	// end inline asm
	setp.gt.s32 	%p55, %r356, 15;
	cvt.rn.f64.s32 	%fd386, %r378;
	cvt.rn.f64.s32 	%fd387, %r377;
	add.f64 	%fd388, %fd387, %fd386;
	cvt.rzi.s32.f64 	%r36, %fd388;
	selp.b32 	%r444, %r378, %r36, %p55;
	setp.ne.s32 	%p56, %r356, 0;
	@%p56 bra 	$L__BB3_22;
	shr.u32 	%r386, %r1, 3;
	and.b32  	%r387, %r386, 124;
	mov.u32 	%r388, _ZZN3cub18CUB_300001_SM_10006detail6reduce28DeviceReduceSingleTileKernelINS2_10policy_hubIij12soma_imparesE10Policy1000EN6thrust24THRUST_300001_SM_1000_NS6detail15normal_iteratorINS9_10device_ptrIdEEEEPdjS5_diN4cuda3std3__410__identityEEEvT0_T1_T2_T3_T4_T6_E12temp_storage;
	add.s32 	%r389, %r388, %r387;
	st.shared.u32 	[%r389+8], %r36;
$L__BB3_22:
	bar.sync 	0;
	setp.ne.s32 	%p57, %r1, 0;
	@%p57 bra 	$L__BB3_56;
	ld.shared.u32 	%r390, [_ZZN3cub18CUB_300001_SM_10006detail6reduce28DeviceReduceSingleTileKernelINS2_10policy_hubIij12soma_imparesE10Policy1000EN6thrust24THRUST_300001_SM_1000_NS6detail15normal_iteratorINS9_10device_ptrIdEEEEPdjS5_diN4cuda3std3__410__identityEEEvT0_T1_T2_T3_T4_T6_E12temp_storage+12];
	cvt.rn.f64.s32 	%fd389, %r444;
	cvt.rn.f64.s32 	%fd390, %r390;
	add.f64 	%fd391, %fd389, %fd390;
	cvt.rzi.s32.f64 	%r391, %fd391;
	ld.shared.u32 	%r392, [_ZZN3cub18CUB_300001_SM_10006detail6reduce28DeviceReduceSingleTileKernelINS2_10policy_hubIij12soma_imparesE10Policy1000EN6thrust24THRUST_300001_SM_1000_NS6detail15normal_iteratorINS9_10device_ptrIdEEEEPdjS5_diN4cuda3std3__410__identityEEEvT0_T1_T2_T3_T4_T6_E12temp_storage+16];
	cvt.rn.f64.s32 	%fd392, %r391;
	cvt.rn.f64.s32 	%fd393, %r392;
	add.f64 	%fd394, %fd393, %fd392;
	cvt.rzi.s32.f64 	%r393, %fd394;
	ld.shared.u32 	%r394, [_ZZN3cub18CUB_300001_SM_10006detail6reduce28DeviceReduceSingleTileKernelINS2_10policy_hubIij12soma_imparesE10Policy1000EN6thrust24THRUST_300001_SM_1000_NS6detail15normal_iteratorINS9_10device_ptrIdEEEEPdjS5_diN4cuda3std3__410__identityEEEvT0_T1_T2_T3_T4_T6_E12temp_storage+20];
	cvt.rn.f64.s32 	%fd395, %r393;
	cvt.rn.f64.s32 	%fd396, %r394;
	add.f64 	%fd397, %fd396, %fd395;
	cvt.rzi.s32.f64 	%r395, %fd397;
	ld.shared.u32 	%r396, [_ZZN3cub18CUB_300001_SM_10006detail6reduce28DeviceReduceSingleTileKernelINS2_10policy_hubIij12soma_imparesE10Policy1000EN6thrust24THRUST_300001_SM_1000_NS6detail15normal_iteratorINS9_10device_ptrIdEEEEPdjS5_diN4cuda3std3__410__identityEEEvT0_T1_T2_T3_T4_T6_E12temp_storage+24];
	cvt.rn.f64.s32 	%fd398, %r395;
	cvt.rn.f64.s32 	%fd399, %r396;
	add.f64 	%fd400, %fd399, %fd398;
	cvt.rzi.s32.f64 	%r397, %fd400;
	ld.shared.u32 	%r398, [_ZZN3cub18CUB_300001_SM_10006detail6reduce28DeviceReduceSingleTileKernelINS2_10policy_hubIij12soma_imparesE10Policy1000EN6thrust24THRUST_300001_SM_1000_NS6detail15normal_iteratorINS9_10device_ptrIdEEEEPdjS5_diN4cuda3std3__410__identityEEEvT0_T1_T2_T3_T4_T6_E12temp_storage+28];
	cvt.rn.f64.s32 	%fd401, %r397;
	cvt.rn.f64.s32 	%fd402, %r398;
	add.f64 	%fd403, %fd402, %fd401;
	cvt.rzi.s32.f64 	%r399, %fd403;
	ld.shared.u32 	%r400, [_ZZN3cub18CUB_300001_SM_10006detail6reduce28DeviceReduceSingleTileKernelINS2_10policy_hubIij12soma_imparesE10Policy1000EN6thrust24THRUST_300001_SM_1000_NS6detail15normal_iteratorINS9_10device_ptrIdEEEEPdjS5_diN4cuda3std3__410__identityEEEvT0_T1_T2_T3_T4_T6_E12temp_storage+32];
	cvt.rn.f64.s32 	%fd404, %r399;
	cvt.rn.f64.s32 	%fd405, %r400;
	add.f64 	%fd406, %fd405, %fd404;
	cvt.rzi.s32.f64 	%r401, %fd406;
	ld.shared.u32 	%r402, [_ZZN3cub18CUB_300001_SM_10006detail6reduce28DeviceReduceSingleTileKernelINS2_10policy_hubIij12soma_imparesE10Policy1000EN6thrust24THRUST_300001_SM_1000_NS6detail15normal_iteratorINS9_10device_ptrIdEEEEPdjS5_diN4cuda3std3__410__identityEEEvT0_T1_T2_T3_T4_T6_E12temp_storage+36];
	cvt.rn.f64.s32 	%fd407, %r401;
	cvt.rn.f64.s32 	%fd408, %r402;
	add.f64 	%fd409, %fd408, %fd407;
	cvt.rzi.s32.f64 	%r444, %fd409;
	bra.uni 	$L__BB3_56;
$L__BB3_24:
	// begin inline asm
	mov.u32 %r306, %laneid;
	// end inline asm
	and.b32  	%r332, %r1, 992;
	add.s32 	%r333, %r332, 32;
	setp.gt.u32 	%p35, %r333, %r98;
	not.b32 	%r334, %r332;
	add.s32 	%r335, %r98, %r334;
	selp.b32 	%r330, %r335, 31, %p35;
	mov.b32 	%r309, 1;
	mov.b32 	%r331, -1;
	// begin inline asm
	shfl.sync.down.b32 %r307, %r422, %r309, %r330, %r331;
	// end inline asm
	setp.lt.s32 	%p36, %r306, %r330;
	cvt.rn.f64.s32 	%fd338, %r422;
	cvt.rn.f64.s32 	%fd339, %r307;
	add.f64 	%fd340, %fd338, %fd339;
	cvt.rzi.s32.f64 	%r336, %fd340;
	selp.b32 	%r313, %r336, %r422, %p36;
	mov.b32 	%r314, 2;
	// begin inline asm
	shfl.sync.down.b32 %r312, %r313, %r314, %r330, %r331;
	// end inline asm
	add.s32 	%r337, %r306, 2;
	setp.gt.s32 	%p37, %r337, %r330;
	cvt.rn.f64.s32 	%fd341, %r313;
	cvt.rn.f64.s32 	%fd342, %r312;
	add.f64 	%fd343, %fd342, %fd341;
	cvt.rzi.s32.f64 	%r338, %fd343;
	selp.b32 	%r318, %r313, %r338, %p37;
	mov.b32 	%r319, 4;
	// begin inline asm
	shfl.sync.down.b32 %r317, %r318, %r319, %r330, %r331;
	// end inline asm
	add.s32 	%r339, %r306, 4;
	setp.gt.s32 	%p38, %r339, %r330;
	cvt.rn.f64.s32 	%fd344, %r318;
	cvt.rn.f64.s32 	%fd345, %r317;
	add.f64 	%fd346, %fd345, %fd344;
	cvt.rzi.s32.f64 	%r340, %fd346;
	selp.b32 	%r323, %r318, %r340, %p38;
	mov.b32 	%r324, 8;
	// begin inline asm
	shfl.sync.down.b32 %r322, %r323, %r324, %r330, %r331;
	// end inline asm
	add.s32 	%r341, %r306, 8;
	setp.gt.s32 	%p39, %r341, %r330;
	cvt.rn.f64.s32 	%fd347, %r323;
	cvt.rn.f64.s32 	%fd348, %r322;
	add.f64 	%fd349, %fd348, %fd347;
	cvt.rzi.s32.f64 	%r342, %fd349;
	selp.b32 	%r328, %r323, %r342, %p39;
	mov.b32 	%r329, 16;
	// begin inline asm
	shfl.sync.down.b32 %r327, %r328, %r329, %r330, %r331;
	// end inline asm
	add.s32 	%r343, %r306, 16;
	setp.gt.s32 	%p40, %r343, %r330;
	cvt.rn.f64.s32 	%fd350, %r328;
	cvt.rn.f64.s32 	%fd351, %r327;
	add.f64 	%fd352, %fd351, %fd350;
	cvt.rzi.s32.f64 	%r344, %fd352;
	selp.b32 	%r444, %r328, %r344, %p40;
	setp.ne.s32 	%p41, %r306, 0;
	@%p41 bra 	$L__BB3_26;
	shr.u32 	%r345, %r1, 3;
	and.b32  	%r346, %r345, 124;
	mov.u32 	%r347, _ZZN3cub18CUB_300001_SM_10006detail6reduce28DeviceReduceSingleTileKernelINS2_10policy_hubIij12soma_imparesE10Policy1000EN6thrust24THRUST_300001_SM_1000_NS6detail15normal_iteratorINS9_10device_ptrIdEEEEPdjS5_diN4cuda3std3__410__identityEEEvT0_T1_T2_T3_T4_T6_E12temp_storage;
	add.s32 	%r348, %r347, %r346;
	st.shared.u32 	[%r348+8], %r444;
$L__BB3_26:
	bar.sync 	0;
	setp.ne.s32 	%p42, %r1, 0;
	setp.lt.u32 	%p43, %r98, 33;
	or.pred  	%p44, %p42, %p43;
	@%p44 bra 	$L__BB3_56;
	ld.shared.u32 	%r349, [_ZZN3cub18CUB_300001_SM_10006detail6reduce28DeviceReduceSingleTileKernelINS2_10policy_hubIij12soma_imparesE10Policy1000EN6thrust24THRUST_300001_SM_1000_NS6detail15normal_iteratorINS9_10device_ptrIdEEEEPdjS5_diN4cuda3std3__410__identityEEEvT0_T1_T2_T3_T4_T6_E12temp_storage+12];
	cvt.rn.f64.s32 	%fd353, %r444;
	cvt.rn.f64.s32 	%fd354, %r349;
	add.f64 	%fd355, %fd353, %fd354;
	cvt.rzi.s32.f64 	%r444, %fd355;
	setp.lt.u32 	%p45, %r98, 65;
	@%p45 bra 	$L__BB3_56;
	ld.shared.u32 	%r350, [_ZZN3cub18CUB_300001_SM_10006detail6reduce28DeviceReduceSingleTileKernelINS2_10policy_hubIij12soma_imparesE10Policy1000EN6thrust24THRUST_300001_SM_1000_NS6detail15normal_iteratorINS9_10device_ptrIdEEEEPdjS5_diN4cuda3std3__410__identityEEEvT0_T1_T2_T3_T4_T6_E12temp_storage+16];
	cvt.rn.f64.s32 	%fd356, %r444;
	cvt.rn.f64.s32 	%fd357, %r350;
	add.f64 	%fd358, %fd356, %fd357;
	cvt.rzi.s32.f64 	%r444, %fd358;
	setp.lt.u32 	%p46, %r98, 97;
	@%p46 bra 	$L__BB3_56;
	ld.shared.u32 	%r351, [_ZZN3cub18CUB_300001_SM_10006detail6reduce28DeviceReduceSingleTileKernelINS2_10policy_hubIij12soma_imparesE10Policy1000EN6thrust24THRUST_300001_SM_1000_NS6detail15normal_iteratorINS9_10device_ptrIdEEEEPdjS5_diN4cuda3std3__410__identityEEEvT0_T1_T2_T3_T4_T6_E12temp_storage+20];
	cvt.rn.f64.s32 	%fd359, %r444;
	cvt.rn.f64.s32 	%fd360, %r351;
	add.f64 	%fd361, %fd359, %fd360;
	cvt.rzi.s32.f64 	%r444, %fd361;
	setp.lt.u32 	%p47, %r98, 129;
	@%p47 bra 	$L__BB3_56;
	ld.shared.u32 	%r352, [_ZZN3cub18CUB_300001_SM_10006detail6reduce28DeviceReduceSingleTileKernelINS2_10policy_hubIij12soma_imparesE10Policy1000EN6thrust24THRUST_300001_SM_1000_NS6detail15normal_iteratorINS9_10device_ptrIdEEEEPdjS5_diN4cuda3std3__410__identityEEEvT0_T1_T2_T3_T4_T6_E12temp_storage+24];
	cvt.rn.f64.s32 	%fd362, %r444;
	cvt.rn.f64.s32 	%fd363, %r352;
	add.f64 	%fd364, %fd362, %fd363;
	cvt.rzi.s32.f64 	%r444, %fd364;
	setp.lt.u32 	%p48, %r98, 161;
	@%p48 bra 	$L__BB3_56;
	ld.shared.u32 	%r353, [_ZZN3cub18CUB_300001_SM_10006detail6reduce28DeviceReduceSingleTileKernelINS2_10policy_hubIij12soma_imparesE10Policy1000EN6thrust24THRUST_300001_SM_1000_NS6detail15normal_iteratorINS9_10device_ptrIdEEEEPdjS5_diN4cuda3std3__410__identityEEEvT0_T1_T2_T3_T4_T6_E12temp_storage+28];
	cvt.rn.f64.s32 	%fd365, %r444;
	cvt.rn.f64.s32 	%fd366, %r353;
	add.f64 	%fd367, %fd365, %fd366;
	cvt.rzi.s32.f64 	%r444, %fd367;
	setp.lt.u32 	%p49, %r98, 193;
	@%p49 bra 	$L__BB3_56;
	ld.shared.u32 	%r354, [_ZZN3cub18CUB_300001_SM_10006detail6reduce28DeviceReduceSingleTileKernelINS2_10policy_hubIij12soma_imparesE10Policy1000EN6thrust24THRUST_300001_SM_1000_NS6detail15normal_iteratorINS9_10device_ptrIdEEEEPdjS5_diN4cuda3std3__410__identityEEEvT0_T1_T2_T3_T4_T6_E12temp_storage+32];
	cvt.rn.f64.s32 	%fd368, %r444;
	cvt.rn.f64.s32 	%fd369, %r354;
	add.f64 	%fd370, %fd368, %fd369;
	cvt.rzi.s32.f64 	%r444, %fd370;
	setp.lt.u32 	%p50, %r98, 225;
	@%p50 bra 	$L__BB3_56;
	ld.shared.u32 	%r355, [_ZZN3cub18CUB_300001_SM_10006detail6reduce28DeviceReduceSingleTileKernelINS2_10policy_hubIij12soma_imparesE10Policy1000EN6thrust24THRUST_300001_SM_1000_NS6detail15normal_iteratorINS9_10device_ptrIdEEEEPdjS5_diN4cuda3std3__410__identityEEEvT0_T1_T2_T3_T4_T6_E12temp_storage+36];
	cvt.rn.f64.s32 	%fd371, %r444;
	cvt.rn.f64.s32 	%fd372, %r355;
	add.f64 	%fd373, %fd371, %fd372;
	cvt.rzi.s32.f64 	%r444, %fd373;
	bra.uni 	$L__BB3_56;
$L__BB3_34:
	mov.u32 	%r47, %tid.x;
	mul.wide.u32 	%rd11, %r47, 8;
	add.s64 	%rd12, %rd2, %rd11;
	ld.global.f64 	%fd2, [%rd12];
	cvt.rzi.s32.f64 	%r100, %fd2;
	ld.global.f64 	%fd3, [%rd12+2048];
	cvt.rzi.s32.f64 	%r101, %fd3;
	ld.global.f64 	%fd4, [%rd12+4096];
	cvt.rzi.s32.f64 	%r102, %fd4;
	ld.global.f64 	%fd5, [%rd12+6144];
	cvt.rzi.s32.f64 	%r103, %fd5;
	ld.global.f64 	%fd6, [%rd12+8192];
	cvt.rzi.s32.f64 	%r104, %fd6;
	ld.global.f64 	%fd7, [%rd12+10240];
	cvt.rzi.s32.f64 	%r105, %fd7;
	ld.global.f64 	%fd8, [%rd12+12288];
	cvt.rzi.s32.f64 	%r106, %fd8;
	ld.global.f64 	%fd9, [%rd12+14336];
	cvt.rzi.s32.f64 	%r107, %fd9;
	ld.global.f64 	%fd10, [%rd12+16384];
	cvt.rzi.s32.f64 	%r108, %fd10;
	ld.global.f64 	%fd11, [%rd12+18432];
	cvt.rzi.s32.f64 	%r109, %fd11;
	ld.global.f64 	%fd12, [%rd12+20480];
	cvt.rzi.s32.f64 	%r110, %fd12;
	ld.global.f64 	%fd13, [%rd12+22528];
	cvt.rzi.s32.f64 	%r111, %fd13;
	ld.global.f64 	%fd14, [%rd12+24576];
	cvt.rzi.s32.f64 	%r112, %fd14;
	ld.global.f64 	%fd15, [%rd12+26624];
	cvt.rzi.s32.f64 	%r113, %fd15;
	ld.global.f64 	%fd16, [%rd12+28672];
	cvt.rzi.s32.f64 	%r114, %fd16;
	ld.global.f64 	%fd17, [%rd12+30720];
	cvt.rzi.s32.f64 	%r115, %fd17;
	cvt.rn.f64.s32 	%fd18, %r100;
	cvt.rn.f64.s32 	%fd19, %r101;
	add.f64 	%fd20, %fd18, %fd19;
	cvt.rzi.s32.f64 	%r116, %fd20;
	cvt.rn.f64.s32 	%fd21, %r116;
	cvt.rn.f64.s32 	%fd22, %r102;
	add.f64 	%fd23, %fd21, %fd22;
	cvt.rzi.s32.f64 	%r117, %fd23;
	cvt.rn.f64.s32 	%fd24, %r117;
	cvt.rn.f64.s32 	%fd25, %r103;
	add.f64 	%fd26, %fd24, %fd25;
	cvt.rzi.s32.f64 	%r118, %fd26;
	cvt.rn.f64.s32 	%fd27, %r118;
	cvt.rn.f64.s32 	%fd28, %r104;
	add.f64 	%fd29, %fd27, %fd28;
	cvt.rzi.s32.f64 	%r119, %fd29;
	cvt.rn.f64.s32 	%fd30, %r119;
	cvt.rn.f64.s32 	%fd31, %r105;
	add.f64 	%fd32, %fd30, %fd31;
	cvt.rzi.s32.f64 	%r120, %fd32;
	cvt.rn.f64.s32 	%fd33, %r120;
	cvt.rn.f64.s32 	%fd34, %r106;
	add.f64 	%fd35, %fd33, %fd34;
	cvt.rzi.s32.f64 	%r121, %fd35;
	cvt.rn.f64.s32 	%fd36, %r121;
	cvt.rn.f64.s32 	%fd37, %r107;
	add.f64 	%fd38, %fd36, %fd37;
	cvt.rzi.s32.f64 	%r122, %fd38;
	cvt.rn.f64.s32 	%fd39, %r122;
	cvt.rn.f64.s32 	%fd40, %r108;
	add.f64 	%fd41, %fd39, %fd40;
	cvt.rzi.s32.f64 	%r123, %fd41;
	cvt.rn.f64.s32 	%fd42, %r123;
	cvt.rn.f64.s32 	%fd43, %r109;
	add.f64 	%fd44, %fd42, %fd43;
	cvt.rzi.s32.f64 	%r124, %fd44;
	cvt.rn.f64.s32 	%fd45, %r124;
	cvt.rn.f64.s32 	%fd46, %r110;
	add.f64 	%fd47, %fd45, %fd46;
	cvt.rzi.s32.f64 	%r125, %fd47;
	cvt.rn.f64.s32 	%fd48, %r125;
	cvt.rn.f64.s32 	%fd49, %r111;
	add.f64 	%fd50, %fd48, %fd49;
	cvt.rzi.s32.f64 	%r126, %fd50;
	cvt.rn.f64.s32 	%fd51, %r126;
	cvt.rn.f64.s32 	%fd52, %r112;
	add.f64 	%fd53, %fd51, %fd52;
	cvt.rzi.s32.f64 	%r127, %fd53;
	cvt.rn.f64.s32 	%fd54, %r127;
	cvt.rn.f64.s32 	%fd55, %r113;
	add.f64 	%fd56, %fd54, %fd55;
	cvt.rzi.s32.f64 	%r128, %fd56;
	cvt.rn.f64.s32 	%fd57, %r128;
	cvt.rn.f64.s32 	%fd58, %r114;
	add.f64 	%fd59, %fd57, %fd58;
	cvt.rzi.s32.f64 	%r129, %fd59;
	cvt.rn.f64.s32 	%fd60, %r129;
	cvt.rn.f64.s32 	%fd61, %r115;
	add.f64 	%fd62, %fd60, %fd61;
	cvt.rzi.s32.f64 	%r443, %fd62;
	add.s32 	%r49, %r98, -4096;
	setp.lt.u32 	%p3, %r49, 4096;
	mov.b32 	%r425, 4096;
	@%p3 bra 	$L__BB3_38;
	mov.b32 	%r425, 4096;
$L__BB3_36:
	add.s32 	%r131, %r47, %r425;
	mul.wide.u32 	%rd13, %r131, 8;
	add.s64 	%rd14, %rd2, %rd13;
	ld.global.f64 	%fd63, [%rd14];
	cvt.rzi.s32.f64 	%r132, %fd63;
	ld.global.f64 	%fd64, [%rd14+2048];
	cvt.rzi.s32.f64 	%r133, %fd64;
	ld.global.f64 	%fd65, [%rd14+4096];
	cvt.rzi.s32.f64 	%r134, %fd65;
	ld.global.f64 	%fd66, [%rd14+6144];
	cvt.rzi.s32.f64 	%r135, %fd66;
	ld.global.f64 	%fd67, [%rd14+8192];
	cvt.rzi.s32.f64 	%r136, %fd67;
	ld.global.f64 	%fd68, [%rd14+10240];
	cvt.rzi.s32.f64 	%r137, %fd68;
	ld.global.f64 	%fd69, [%rd14+12288];
	cvt.rzi.s32.f64 	%r138, %fd69;
	ld.global.f64 	%fd70, [%rd14+14336];
	cvt.rzi.s32.f64 	%r139, %fd70;
	ld.global.f64 	%fd71, [%rd14+16384];
	cvt.rzi.s32.f64 	%r140, %fd71;
	ld.global.f64 	%fd72, [%rd14+18432];
	cvt.rzi.s32.f64 	%r141, %fd72;
	ld.global.f64 	%fd73, [%rd14+20480];
	cvt.rzi.s32.f64 	%r142, %fd73;
	ld.global.f64 	%fd74, [%rd14+22528];
	cvt.rzi.s32.f64 	%r143, %fd74;
	ld.global.f64 	%fd75, [%rd14+24576];
	cvt.rzi.s32.f64 	%r144, %fd75;
	ld.global.f64 	%fd76, [%rd14+26624];
	cvt.rzi.s32.f64 	%r145, %fd76;
	ld.global.f64 	%fd77, [%rd14+28672];
	cvt.rzi.s32.f64 	%r146, %fd77;
	ld.global.f64 	%fd78, [%rd14+30720];
	cvt.rzi.s32.f64 	%r147, %fd78;
	cvt.rn.f64.s32 	%fd79, %r443;
	cvt.rn.f64.s32 	%fd80, %r132;
	add.f64 	%fd81, %fd79, %fd80;
	cvt.rzi.s32.f64 	%r148, %fd81;
	cvt.rn.f64.s32 	%fd82, %r148;
	cvt.rn.f64.s32 	%fd83, %r133;
	add.f64 	%fd84, %fd82, %fd83;
	cvt.rzi.s32.f64 	%r149, %fd84;
	cvt.rn.f64.s32 	%fd85, %r149;
	cvt.rn.f64.s32 	%fd86, %r134;
	add.f64 	%fd87, %fd85, %fd86;
	cvt.rzi.s32.f64 	%r150, %fd87;
	cvt.rn.f64.s32 	%fd88, %r150;
	cvt.rn.f64.s32 	%fd89, %r135;
	add.f64 	%fd90, %fd88, %fd89;
	cvt.rzi.s32.f64 	%r151, %fd90;
	cvt.rn.f64.s32 	%fd91, %r151;
	cvt.rn.f64.s32 	%fd92, %r136;
	add.f64 	%fd93, %fd91, %fd92;
	cvt.rzi.s32.f64 	%r152, %fd93;
	cvt.rn.f64.s32 	%fd94, %r152;
	cvt.rn.f64.s32 	%fd95, %r137;
	add.f64 	%fd96, %fd94, %fd95;
	cvt.rzi.s32.f64 	%r153, %fd96;
	cvt.rn.f64.s32 	%fd97, %r153;
	cvt.rn.f64.s32 	%fd98, %r138;
	add.f64 	%fd99, %fd97, %fd98;
	cvt.rzi.s32.f64 	%r154, %fd99;
	cvt.rn.f64.s32 	%fd100, %r154;
	cvt.rn.f64.s32 	%fd101, %r139;
	add.f64 	%fd102, %fd100, %fd101;
	cvt.rzi.s32.f64 	%r155, %fd102;
	cvt.rn.f64.s32 	%fd103, %r155;
	cvt.rn.f64.s32 	%fd104, %r140;
	add.f64 	%fd105, %fd103, %fd104;
	cvt.rzi.s32.f64 	%r156, %fd105;
	cvt.rn.f64.s32 	%fd106, %r156;
	cvt.rn.f64.s32 	%fd107, %r141;
	add.f64 	%fd108, %fd106, %fd107;
	cvt.rzi.s32.f64 	%r157, %fd108;
	cvt.rn.f64.s32 	%fd109, %r157;
	cvt.rn.f64.s32 	%fd110, %r142;
	add.f64 	%fd111, %fd109, %fd110;
	cvt.rzi.s32.f64 	%r158, %fd111;
	cvt.rn.f64.s32 	%fd112, %r158;
	cvt.rn.f64.s32 	%fd113, %r143;
	add.f64 	%fd114, %fd112, %fd113;
	cvt.rzi.s32.f64 	%r159, %fd114;
	cvt.rn.f64.s32 	%fd115, %r159;
	cvt.rn.f64.s32 	%fd116, %r144;
	add.f64 	%fd117, %fd115, %fd116;
	cvt.rzi.s32.f64 	%r160, %fd117;
	cvt.rn.f64.s32 	%fd118, %r160;
	cvt.rn.f64.s32 	%fd119, %r145;
	add.f64 	%fd120, %fd118, %fd119;
	cvt.rzi.s32.f64 	%r161, %fd120;
	cvt.rn.f64.s32 	%fd121, %r161;
	cvt.rn.f64.s32 	%fd122, %r146;
	add.f64 	%fd123, %fd121, %fd122;
	cvt.rzi.s32.f64 	%r162, %fd123;
	cvt.rn.f64.s32 	%fd124, %r162;
	cvt.rn.f64.s32 	%fd125, %r147;
	add.f64 	%fd126, %fd124, %fd125;
	cvt.rzi.s32.f64 	%r443, %fd126;
	sub.s32 	%r163, %r98, %r425;
	setp.lt.u32 	%p4, %r163, 4096;
	@%p4 bra 	$L__BB3_52;
	add.s32 	%r425, %r425, 4096;
	setp.le.u32 	%p5, %r425, %r49;
	@%p5 bra 	$L__BB3_36;
$L__BB3_38:
	setp.le.u32 	%p6, %r98, %r425;
	sub.s32 	%r164, %r98, %r425;
	setp.ge.s32 	%p7, %r47, %r164;
	or.pred  	%p8, %p6, %p7;
	@%p8 bra 	$L__BB3_52;
	not.b32 	%r167, %r47;
	add.s32 	%r168, %r98, %r167;
	sub.s32 	%r169, %r168, %r425;
	shr.u32 	%r170, %r169, 8;
	add.s32 	%r56, %r170, 1;
	and.b32  	%r57, %r56, 15;
	setp.lt.u32 	%p9, %r169, 3840;
	mov.u32 	%r435, %r47;
	@%p9 bra 	$L__BB3_43;
	or.b32  	%r429, %r47, 2048;
	add.s32 	%r428, %r47, %r425;
	and.b32  	%r171, %r56, 33554416;
	neg.s32 	%r427, %r171;
$L__BB3_41:
	.pragma "nounroll";
	mul.wide.u32 	%rd15, %r428, 8;
	add.s64 	%rd16, %rd2, %rd15;
	ld.global.f64 	%fd127, [%rd16];
	cvt.rn.f64.s32 	%fd128, %r443;
	add.f64 	%fd129, %fd127, %fd128;
	cvt.rzi.s32.f64 	%r172, %fd129;
	add.s32 	%r173, %r428, 256;
	mul.wide.u32 	%rd17, %r173, 8;
	add.s64 	%rd18, %rd2, %rd17;
	ld.global.f64 	%fd130, [%rd18];
	cvt.rn.f64.s32 	%fd131, %r172;
	add.f64 	%fd132, %fd130, %fd131;
	cvt.rzi.s32.f64 	%r174, %fd132;
	add.s32 	%r175, %r428, 512;
	mul.wide.u32 	%rd19, %r175, 8;
	add.s64 	%rd20, %rd2, %rd19;
	ld.global.f64 	%fd133, [%rd20];
	cvt.rn.f64.s32 	%fd134, %r174;
	add.f64 	%fd135, %fd133, %fd134;
	cvt.rzi.s32.f64 	%r176, %fd135;
	add.s32 	%r177, %r428, 768;
	mul.wide.u32 	%rd21, %r177, 8;
	add.s64 	%rd22, %rd2, %rd21;
	ld.global.f64 	%fd136, [%rd22];
	cvt.rn.f64.s32 	%fd137, %r176;
	add.f64 	%fd138, %fd136, %fd137;
	cvt.rzi.s32.f64 	%r178, %fd138;
	add.s32 	%r179, %r428, 1024;
	mul.wide.u32 	%rd23, %r179, 8;
	add.s64 	%rd24, %rd2, %rd23;
	ld.global.f64 	%fd139, [%rd24];
	cvt.rn.f64.s32 	%fd140, %r178;
	add.f64 	%fd141, %fd139, %fd140;
	cvt.rzi.s32.f64 	%r180, %fd141;
	add.s32 	%r181, %r428, 1280;
	mul.wide.u32 	%rd25, %r181, 8;
	add.s64 	%rd26, %rd2, %rd25;
	ld.global.f64 	%fd142, [%rd26];
	cvt.rn.f64.s32 	%fd143, %r180;
	add.f64 	%fd144, %fd142, %fd143;
	cvt.rzi.s32.f64 	%r182, %fd144;
	add.s32 	%r183, %r428, 1536;
	mul.wide.u32 	%rd27, %r183, 8;
	add.s64 	%rd28, %rd2, %rd27;
	ld.global.f64 	%fd145, [%rd28];
	cvt.rn.f64.s32 	%fd146, %r182;
	add.f64 	%fd147, %fd145, %fd146;
	cvt.rzi.s32.f64 	%r184, %fd147;
	add.s32 	%r185, %r428, 1792;
	mul.wide.u32 	%rd29, %r185, 8;
	add.s64 	%rd30, %rd2, %rd29;
	ld.global.f64 	%fd148, [%rd30];
	cvt.rn.f64.s32 	%fd149, %r184;
	add.f64 	%fd150, %fd148, %fd149;
	cvt.rzi.s32.f64 	%r186, %fd150;
	add.s32 	%r187, %r428, 2048;
	mul.wide.u32 	%rd31, %r187, 8;
	add.s64 	%rd32, %rd2, %rd31;
	ld.global.f64 	%fd151, [%rd32];
	cvt.rn.f64.s32 	%fd152, %r186;
	add.f64 	%fd153, %fd151, %fd152;
	cvt.rzi.s32.f64 	%r188, %fd153;
	add.s32 	%r189, %r428, 2304;
	mul.wide.u32 	%rd33, %r189, 8;
	add.s64 	%rd34, %rd2, %rd33;
	ld.global.f64 	%fd154, [%rd34];
	cvt.rn.f64.s32 	%fd155, %r188;
	add.f64 	%fd156, %fd154, %fd155;
	cvt.rzi.s32.f64 	%r190, %fd156;
	add.s32 	%r191, %r428, 2560;
	mul.wide.u32 	%rd35, %r191, 8;
	add.s64 	%rd36, %rd2, %rd35;
	ld.global.f64 	%fd157, [%rd36];
	cvt.rn.f64.s32 	%fd158, %r190;
	add.f64 	%fd159, %fd157, %fd158;
	cvt.rzi.s32.f64 	%r192, %fd159;
	add.s32 	%r193, %r428, 2816;
	mul.wide.u32 	%rd37, %r193, 8;
	add.s64 	%rd38, %rd2, %rd37;
	ld.global.f64 	%fd160, [%rd38];
	cvt.rn.f64.s32 	%fd161, %r192;
	add.f64 	%fd162, %fd160, %fd161;
	cvt.rzi.s32.f64 	%r194, %fd162;
	add.s32 	%r195, %r428, 3072;
	mul.wide.u32 	%rd39, %r195, 8;
	add.s64 	%rd40, %rd2, %rd39;
	ld.global.f64 	%fd163, [%rd40];
	cvt.rn.f64.s32 	%fd164, %r194;
	add.f64 	%fd165, %fd163, %fd164;
	cvt.rzi.s32.f64 	%r196, %fd165;
	add.s32 	%r197, %r428, 3328;
	mul.wide.u32 	%rd41, %r197, 8;
	add.s64 	%rd42, %rd2, %rd41;
	ld.global.f64 	%fd166, [%rd42];
	cvt.rn.f64.s32 	%fd167, %r196;
	add.f64 	%fd168, %fd166, %fd167;
	cvt.rzi.s32.f64 	%r198, %fd168;
	add.s32 	%r199, %r428, 3584;
	mul.wide.u32 	%rd43, %r199, 8;
	add.s64 	%rd44, %rd2, %rd43;
	ld.global.f64 	%fd169, [%rd44];
	cvt.rn.f64.s32 	%fd170, %r198;
	add.f64 	%fd171, %fd169, %fd170;
	cvt.rzi.s32.f64 	%r200, %fd171;
	add.s32 	%r201, %r428, 3840;
	mul.wide.u32 	%rd45, %r201, 8;
	add.s64 	%rd46, %rd2, %rd45;
	ld.global.f64 	%fd172, [%rd46];
	cvt.rn.f64.s32 	%fd173, %r200;
	add.f64 	%fd174, %fd172, %fd173;
	cvt.rzi.s32.f64 	%r443, %fd174;
	add.s32 	%r429, %r429, 4096;
	add.s32 	%r428, %r428, 4096;
	add.s32 	%r427, %r427, 16;
	setp.ne.s32 	%p10, %r427, 0;
	@%p10 bra 	$L__BB3_41;
	add.s32 	%r435, %r429, -2048;
$L__BB3_43:
	setp.eq.s32 	%p11, %r57, 0;
	@%p11 bra 	$L__BB3_52;
	and.b32  	%r73, %r56, 7;
	setp.lt.u32 	%p12, %r57, 8;
	@%p12 bra 	$L__BB3_46;
	add.s32 	%r203, %r435, %r425;
	mul.wide.u32 	%rd47, %r203, 8;
	add.s64 	%rd48, %rd2, %rd47;
	ld.global.f64 	%fd175, [%rd48];
	cvt.rn.f64.s32 	%fd176, %r443;
	add.f64 	%fd177, %fd175, %fd176;
	cvt.rzi.s32.f64 	%r204, %fd177;
	add.s32 	%r205, %r203, 256;
	mul.wide.u32 	%rd49, %r205, 8;
	add.s64 	%rd50, %rd2, %rd49;
	ld.global.f64 	%fd178, [%rd50];
	cvt.rn.f64.s32 	%fd179, %r204;
	add.f64 	%fd180, %fd178, %fd179;
	cvt.rzi.s32.f64 	%r206, %fd180;
	add.s32 	%r207, %r203, 512;
	mul.wide.u32 	%rd51, %r207, 8;
	add.s64 	%rd52, %rd2, %rd51;
	ld.global.f64 	%fd181, [%rd52];
	cvt.rn.f64.s32 	%fd182, %r206;
	add.f64 	%fd183, %fd181, %fd182;
	cvt.rzi.s32.f64 	%r208, %fd183;
	add.s32 	%r209, %r203, 768;
	mul.wide.u32 	%rd53, %r209, 8;
	add.s64 	%rd54, %rd2, %rd53;
	ld.global.f64 	%fd184, [%rd54];
	cvt.rn.f64.s32 	%fd185, %r208;
	add.f64 	%fd186, %fd184, %fd185;
	cvt.rzi.s32.f64 	%r210, %fd186;
	add.s32 	%r211, %r203, 1024;
	mul.wide.u32 	%rd55, %r211, 8;
	add.s64 	%rd56, %rd2, %rd55;
	ld.global.f64 	%fd187, [%rd56];
	cvt.rn.f64.s32 	%fd188, %r210;
	add.f64 	%fd189, %fd187, %fd188;
	cvt.rzi.s32.f64 	%r212, %fd189;
	add.s32 	%r213, %r203, 1280;
	mul.wide.u32 	%rd57, %r213, 8;
	add.s64 	%rd58, %rd2, %rd57;
	ld.global.f64 	%fd190, [%rd58];
	cvt.rn.f64.s32 	%fd191, %r212;
	add.f64 	%fd192, %fd190, %fd191;
	cvt.rzi.s32.f64 	%r214, %fd192;
	add.s32 	%r215, %r203, 1536;
	mul.wide.u32 	%rd59, %r215, 8;
	add.s64 	%rd60, %rd2, %rd59;
	ld.global.f64 	%fd193, [%rd60];
	cvt.rn.f64.s32 	%fd194, %r214;
	add.f64 	%fd195, %fd193, %fd194;
	cvt.rzi.s32.f64 	%r216, %fd195;
	add.s32 	%r217, %r203, 1792;
	mul.wide.u32 	%rd61, %r217, 8;
	add.s64 	%rd62, %rd2, %rd61;
	ld.global.f64 	%fd196, [%rd62];
	cvt.rn.f64.s32 	%fd197, %r216;
	add.f64 	%fd198, %fd196, %fd197;
	cvt.rzi.s32.f64 	%r443, %fd198;
	add.s32 	%r435, %r435, 2048;
$L__BB3_46:
	setp.eq.s32 	%p13, %r73, 0;
	@%p13 bra 	$L__BB3_52;
	and.b32  	%r79, %r56, 3;
	setp.lt.u32 	%p14, %r73, 4;
	@%p14 bra 	$L__BB3_49;
	add.s32 	%r219, %r435, %r425;
	mul.wide.u32 	%rd63, %r219, 8;
	add.s64 	%rd64, %rd2, %rd63;
	ld.global.f64 	%fd199, [%rd64];
	cvt.rn.f64.s32 	%fd200, %r443;
	add.f64 	%fd201, %fd199, %fd200;
	cvt.rzi.s32.f64 	%r220, %fd201;
	add.s32 	%r221, %r219, 256;
	mul.wide.u32 	%rd65, %r221, 8;
	add.s64 	%rd66, %rd2, %rd65;
	ld.global.f64 	%fd202, [%rd66];
	cvt.rn.f64.s32 	%fd203, %r220;
	add.f64 	%fd204, %fd202, %fd203;
	cvt.rzi.s32.f64 	%r222, %fd204;
	add.s32 	%r223, %r219, 512;
	mul.wide.u32 	%rd67, %r223, 8;
	add.s64 	%rd68, %rd2, %rd67;
	ld.global.f64 	%fd205, [%rd68];
	cvt.rn.f64.s32 	%fd206, %r222;
	add.f64 	%fd207, %fd205, %fd206;
	cvt.rzi.s32.f64 	%r224, %fd207;
	add.s32 	%r225, %r219, 768;
	mul.wide.u32 	%rd69, %r225, 8;
	add.s64 	%rd70, %rd2, %rd69;
	ld.global.f64 	%fd208, [%rd70];
	cvt.rn.f64.s32 	%fd209, %r224;
	add.f64 	%fd210, %fd208, %fd209;
	cvt.rzi.s32.f64 	%r443, %fd210;
	add.s32 	%r435, %r435, 1024;
$L__BB3_49:
	setp.eq.s32 	%p15, %r79, 0;
	@%p15 bra 	$L__BB3_52;
	add.s32 	%r441, %r435, %r425;
	neg.s32 	%r440, %r79;
$L__BB3_51:
	.pragma "nounroll";
	mul.wide.u32 	%rd71, %r441, 8;
	add.s64 	%rd72, %rd2, %rd71;
	ld.global.f64 	%fd211, [%rd72];
	cvt.rn.f64.s32 	%fd212, %r443;
	add.f64 	%fd213, %fd211, %fd212;
	cvt.rzi.s32.f64 	%r443, %fd213;
	add.s32 	%r441, %r441, 256;
	add.s32 	%r440, %r440, 1;
	setp.ne.s32 	%p16, %r440, 0;
	@%p16 bra 	$L__BB3_51;
$L__BB3_52:
	// begin inline asm
	mov.u32 %r226, %laneid;
	// end inline asm
	mov.b32 	%r229, 1;
	mov.b32 	%r250, 31;
	mov.b32 	%r251, -1;
	// begin inline asm
	shfl.sync.down.b32 %r227, %r443, %r229, %r250, %r251;
	// end inline asm
	setp.gt.s32 	%p17, %r226, 30;
	cvt.rn.f64.s32 	%fd214, %r443;
	cvt.rn.f64.s32 	%fd215, %r227;
	add.f64 	%fd216, %fd214, %fd215;
	cvt.rzi.s32.f64 	%r252, %fd216;
	selp.b32 	%r233, %r443, %r252, %p17;
	mov.b32 	%r234, 2;
	// begin inline asm
	shfl.sync.down.b32 %r232, %r233, %r234, %r250, %r251;
	// end inline asm
	setp.gt.s32 	%p18, %r226, 29;
	cvt.rn.f64.s32 	%fd217, %r233;
	cvt.rn.f64.s32 	%fd218, %r232;
	add.f64 	%fd219, %fd218, %fd217;
	cvt.rzi.s32.f64 	%r253, %fd219;
	selp.b32 	%r238, %r233, %r253, %p18;
	mov.b32 	%r239, 4;
	// begin inline asm
	shfl.sync.down.b32 %r237, %r238, %r239, %r250, %r251;
	// end inline asm
	setp.gt.s32 	%p19, %r226, 27;
	cvt.rn.f64.s32 	%fd220, %r238;
	cvt.rn.f64.s32 	%fd221, %r237;
	add.f64 	%fd222, %fd221, %fd220;
	cvt.rzi.s32.f64 	%r254, %fd222;
	selp.b32 	%r243, %r238, %r254, %p19;
	mov.b32 	%r244, 8;
	// begin inline asm
	shfl.sync.down.b32 %r242, %r243, %r244, %r250, %r251;
	// end inline asm
	setp.gt.s32 	%p20, %r226, 23;
	cvt.rn.f64.s32 	%fd223, %r243;
	cvt.rn.f64.s32 	%fd224, %r242;
	add.f64 	%fd225, %fd224, %fd223;
	cvt.rzi.s32.f64 	%r255, %fd225;
	selp.b32 	%r248, %r243, %r255, %p20;
	mov.b32 	%r249, 16;
	// begin inline asm
	shfl.sync.down.b32 %r247, %r248, %r249, %r250, %r251;
	// end inline asm
	setp.gt.s32 	%p21, %r226, 15;
	cvt.rn.f64.s32 	%fd226, %r248;
	cvt.rn.f64.s32 	%fd227, %r247;
	add.f64 	%fd228, %fd227, %fd226;
	cvt.rzi.s32.f64 	%r94, %fd228;
	selp.b32 	%r444, %r248, %r94, %p21;
	setp.ne.s32 	%p22, %r226, 0;
	@%p22 bra 	$L__BB3_54;
	shr.u32 	%r256, %r47, 3;
	and.b32  	%r257, %r256, 124;
	mov.u32 	%r258, _ZZN3cub18CUB_300001_SM_10006detail6reduce28DeviceReduceSingleTileKernelINS2_10policy_hubIij12soma_imparesE10Policy1000EN6thrust24THRUST_300001_SM_1000_NS6detail15normal_iteratorINS9_10device_ptrIdEEEEPdjS5_diN4cuda3std3__410__identityEEEvT0_T1_T2_T3_T4_T6_E12temp_storage;
	add.s32 	%r259, %r258, %r257;
	st.shared.u32 	[%r259+8], %r94;
$L__BB3_54:
	bar.sync 	0;
	setp.ne.s32 	%p23, %r47, 0;
	@%p23 bra 	$L__BB3_56;
	ld.shared.u32 	%r260, [_ZZN3cub18CUB_300001_SM_10006detail6reduce28DeviceReduceSingleTileKernelINS2_10policy_hubIij12soma_imparesE10Policy1000EN6thrust24THRUST_300001_SM_1000_NS6detail15normal_iteratorINS9_10device_ptrIdEEEEPdjS5_diN4cuda3std3__410__identityEEEvT0_T1_T2_T3_T4_T6_E12temp_storage+12];
	cvt.rn.f64.s32 	%fd229, %r444;
	cvt.rn.f64.s32 	%fd230, %r260;
	add.f64 	%fd231, %fd229, %fd230;
	cvt.rzi.s32.f64 	%r261, %fd231;
	ld.shared.u32 	%r262, [_ZZN3cub18CUB_300001_SM_10006detail6reduce28DeviceReduceSingleTileKernelINS2_10policy_hubIij12soma_imparesE10Policy1000EN6thrust24THRUST_300001_SM_1000_NS6detail15normal_iteratorINS9_10device_ptrIdEEEEPdjS5_diN4cuda3std3__410__identityEEEvT0_T1_T2_T3_T4_T6_E12temp_storage+16];
	cvt.rn.f64.s32 	%fd232, %r261;
	cvt.rn.f64.s32 	%fd233, %r262;
	add.f64 	%fd234, %fd233, %fd232;
	cvt.rzi.s32.f64 	%r263, %fd234;
	ld.shared.u32 	%r264, [_ZZN3cub18CUB_300001_SM_10006detail6reduce28DeviceReduceSingleTileKernelINS2_10policy_hubIij12soma_imparesE10Policy1000EN6thrust24THRUST_300001_SM_1000_NS6detail15normal_iteratorINS9_10device_ptrIdEEEEPdjS5_diN4cuda3std3__410__identityEEEvT0_T1_T2_T3_T4_T6_E12temp_storage+20];
	cvt.rn.f64.s32 	%fd235, %r263;
	cvt.rn.f64.s32 	%fd236, %r264;
	add.f64 	%fd237, %fd236, %fd235;
	cvt.rzi.s32.f64 	%r265, %fd237;
	ld.shared.u32 	%r266, [_ZZN3cub18CUB_300001_SM_10006detail6reduce28DeviceReduceSingleTileKernelINS2_10policy_hubIij12soma_imparesE10Policy1000EN6thrust24THRUST_300001_SM_1000_NS6detail15normal_iteratorINS9_10device_ptrIdEEEEPdjS5_diN4cuda3std3__410__identityEEEvT0_T1_T2_T3_T4_T6_E12temp_storage+24];
	cvt.rn.f64.s32 	%fd238, %r265;
	cvt.rn.f64.s32 	%fd239, %r266;
	add.f64 	%fd240, %fd239, %fd238;
	cvt.rzi.s32.f64 	%r267, %fd240;
	ld.shared.u32 	%r268, [_ZZN3cub18CUB_300001_SM_10006detail6reduce28DeviceReduceSingleTileKernelINS2_10policy_hubIij12soma_imparesE10Policy1000EN6thrust24THRUST_300001_SM_1000_NS6detail15normal_iteratorINS9_10device_ptrIdEEEEPdjS5_diN4cuda3std3__410__identityEEEvT0_T1_T2_T3_T4_T6_E12temp_storage+28];
	cvt.rn.f64.s32 	%fd241, %r267;
	cvt.rn.f64.s32 	%fd242, %r268;
	add.f64 	%fd243, %fd242, %fd241;
	cvt.rzi.s32.f64 	%r269, %fd243;
	ld.shared.u32 	%r270, [_ZZN3cub18CUB_300001_SM_10006detail6reduce28DeviceReduceSingleTileKernelINS2_10policy_hubIij12soma_imparesE10Policy1000EN6thrust24THRUST_300001_SM_1000_NS6detail15normal_iteratorINS9_10device_ptrIdEEEEPdjS5_diN4cuda3std3__410__identityEEEvT0_T1_T2_T3_T4_T6_E12temp_storage+32];
	cvt.rn.f64.s32 	%fd244, %r269;
	cvt.rn.f64.s32 	%fd245, %r270;
	add.f64 	%fd246, %fd245, %fd244;
	cvt.rzi.s32.f64 	%r271, %fd246;
	ld.shared.u32 	%r272, [_ZZN3cub18CUB_300001_SM_10006detail6reduce28DeviceReduceSingleTileKernelINS2_10policy_hubIij12soma_imparesE10Policy1000EN6thrust24THRUST_300001_SM_1000_NS6detail15normal_iteratorINS9_10device_ptrIdEEEEPdjS5_diN4cuda3std3__410__identityEEEvT0_T1_T2_T3_T4_T6_E12temp_storage+36];
	cvt.rn.f64.s32 	%fd247, %r271;
	cvt.rn.f64.s32 	%fd248, %r272;
	add.f64 	%fd249, %fd248, %fd247;
	cvt.rzi.s32.f64 	%r444, %fd249;
$L__BB3_56:
	mov.u32 	%r403, %tid.x;
	setp.ne.s32 	%p58, %r403, 0;
	@%p58 bra 	$L__BB3_58;
	cvt.rn.f64.s32 	%fd410, %r444;
	add.f64 	%fd411, %fd1, %fd410;
	cvt.rzi.s32.f64 	%r404, %fd411;
	cvt.rn.f64.s32 	%fd412, %r404;
	st.global.f64 	[%rd1], %fd412;
$L__BB3_58:
	ret;

}
	// .globl	_ZN3cub18CUB_300001_SM_10006detail6reduce18DeviceReduceKernelINS2_10policy_hubIij12soma_imparesE10Policy1000EN6thrust24THRUST_300001_SM_1000_NS6detail15normal_iteratorINS9_10device_ptrIdEEEEjS5_iN4cuda3std3__410__identityEEEvT0_PT3_T1_NS0_13GridEvenShareISM_EET2_T4_
.visible .entry _ZN3cub18CUB_300001_SM_10006detail6reduce18DeviceReduceKernelINS2_10policy_hubIij12soma_imparesE10Policy1000EN6thrust24THRUST_300001_SM_1000_NS6detail15normal_iteratorINS9_10device_ptrIdEEEEjS5_iN4cuda3std3__410__identityEEEvT0_PT3_T1_NS0_13GridEvenShareISM_EET2_T4_(
	.param .align 8 .b8 _ZN3cub18CUB_300001_SM_10006detail6reduce18DeviceReduceKernelINS2_10policy_hubIij12soma_imparesE10Policy1000EN6thrust24THRUST_300001_SM_1000_NS6detail15normal_iteratorINS9_10device_ptrIdEEEEjS5_iN4cuda3std3__410__identityEEEvT0_PT3_T1_NS0_13GridEvenShareISM_EET2_T4__param_0[8],
	.param .u64 .ptr .align 1 _ZN3cub18CUB_300001_SM_10006detail6reduce18DeviceReduceKernelINS2_10policy_hubIij12soma_imparesE10Policy1000EN6thrust24THRUST_300001_SM_1000_NS6detail15normal_iteratorINS9_10device_ptrIdEEEEjS5_iN4cuda3std3__410__identityEEEvT0_PT3_T1_NS0_13GridEvenShareISM_EET2_T4__param_1,
	.param .u32 _ZN3cub18CUB_300001_SM_10006detail6reduce18DeviceReduceKernelINS2_10policy_hubIij12soma_imparesE10Policy1000EN6thrust24THRUST_300001_SM_1000_NS6detail15normal_iteratorINS9_10device_ptrIdEEEEjS5_iN4cuda3std3__410__identityEEEvT0_PT3_T1_NS0_13GridEvenShareISM_EET2_T4__param_2,
	.param .align 4 .b8 _ZN3cub18CUB_300001_SM_10006detail6reduce18DeviceReduceKernelINS2_10policy_hubIij12soma_imparesE10Policy1000EN6thrust24THRUST_300001_SM_1000_NS6detail15normal_iteratorINS9_10device_ptrIdEEEEjS5_iN4cuda3std3__410__identityEEEvT0_PT3_T1_NS0_13GridEvenShareISM_EET2_T4__param_3[40],
	.param .align 1 .b8 _ZN3cub18CUB_300001_SM_10006detail6reduce18DeviceReduceKernelINS2_10policy_hubIij12soma_imparesE10Policy1000EN6thrust24THRUST_300001_SM_1000_NS6detail15normal_iteratorINS9_10device_ptrIdEEEEjS5_iN4cuda3std3__410__identityEEEvT0_PT3_T1_NS0_13GridEvenShareISM_EET2_T4__param_4[1],
	.param .align 1 .b8 _ZN3cub18CUB_300001_SM_10006detail6reduce18DeviceReduceKernelINS2_10policy_hubIij12soma_imparesE10Policy1000EN6thrust24THRUST_300001_SM_1000_NS6detail15normal_iteratorINS9_10device_ptrIdEEEEjS5_iN4cuda3std3__410__identityEEEvT0_PT3_T1_NS0_13GridEvenShareISM_EET2_T4__param_5[1]
)
.maxntid 256
{
	.reg .pred 	%p<58>;
	.reg .b16 	%rs<4>;
	.reg .b32 	%r<521>;
	.reg .b64 	%rd<130>;
	.reg .b64 	%fd<409>;
	// demoted variable
	.shared .align 4 .b8 _ZZN3cub18CUB_300001_SM_10006detail6reduce18DeviceReduceKernelINS2_10policy_hubIij12soma_imparesE10Policy1000EN6thrust24THRUST_300001_SM_1000_NS6detail15normal_iteratorINS9_10device_ptrIdEEEEjS5_iN4cuda3std3__410__identityEEEvT0_PT3_T1_NS0_13GridEvenShareISM_EET2_T4_E12temp_storage[44];
	ld.param.u32 	%r125, [_ZN3cub18CUB_300001_SM_10006detail6reduce18DeviceReduceKernelINS2_10policy_hubIij12soma_imparesE10Policy1000EN6thrust24THRUST_300001_SM_1000_NS6detail15normal_iteratorINS9_10device_ptrIdEEEEjS5_iN4cuda3std3__410__identityEEEvT0_PT3_T1_NS0_13GridEvenShareISM_EET2_T4__param_3+24];
	ld.param.u32 	%r124, [_ZN3cub18CUB_300001_SM_10006detail6reduce18DeviceReduceKernelINS2_10policy_hubIij12soma_imparesE10Policy1000EN6thrust24THRUST_300001_SM_1000_NS6detail15normal_iteratorINS9_10device_ptrIdEEEEjS5_iN4cuda3std3__410__identityEEEvT0_PT3_T1_NS0_13GridEvenShareISM_EET2_T4__param_3+20];
	ld.param.u64 	%rd3, [_ZN3cub18CUB_300001_SM_10006detail6reduce18DeviceReduceKernelINS2_10policy_hubIij12soma_imparesE10Policy1000EN6thrust24THRUST_300001_SM_1000_NS6detail15normal_iteratorINS9_10device_ptrIdEEEEjS5_iN4cuda3std3__410__identityEEEvT0_PT3_T1_NS0_13GridEvenShareISM_EET2_T4__param_0];
	cvta.to.global.u64 	%rd1, %rd3;
	mov.u32 	%r3, %ctaid.x;
	shl.b32 	%r501, %r3, 12;
	sub.s32 	%r5, %r124, %r501;
	setp.gt.u32 	%p1, %r5, 4095;
	@%p1 bra 	$L__BB4_32;
	mov.u32 	%r6, %tid.x;
	setp.ge.u32 	%p23, %r6, %r5;
	mov.b32 	%r496, 0;
	mov.u32 	%r485, %r6;
	@%p23 bra 	$L__BB4_3;
	add.s32 	%r319, %r501, %r6;
	mul.wide.u32 	%rd66, %r319, 8;
	add.s64 	%rd67, %rd1, %rd66;
	ld.global.f64 	%fd249, [%rd67];
	cvt.rzi.s32.f64 	%r496, %fd249;
	add.s32 	%r485, %r6, 256;
$L__BB4_3:
	setp.ge.u32 	%p24, %r485, %r5;
	@%p24 bra 	$L__BB4_17;
	not.b32 	%r321, %r485;
	add.s32 	%r322, %r124, %r321;
	sub.s32 	%r323, %r322, %r501;
	shr.u32 	%r324, %r323, 8;
	add.s32 	%r11, %r324, 1;
	and.b32  	%r12, %r11, 15;
	setp.lt.u32 	%p25, %r323, 3840;
	@%p25 bra 	$L__BB4_8;
	or.b32  	%r482, %r485, 2048;
	add.s32 	%r481, %r485, %r501;
	and.b32  	%r325, %r11, 33554416;
	neg.s32 	%r480, %r325;
$L__BB4_6:
	.pragma "nounroll";
	mul.wide.u32 	%rd68, %r481, 8;
	add.s64 	%rd69, %rd1, %rd68;
	ld.global.f64 	%fd250, [%rd69];
	cvt.rn.f64.s32 	%fd251, %r496;
	add.f64 	%fd252, %fd250, %fd251;
	cvt.rzi.s32.f64 	%r326, %fd252;
	add.s32 	%r327, %r481, 256;
	mul.wide.u32 	%rd70, %r327, 8;
	add.s64 	%rd71, %rd1, %rd70;
	ld.global.f64 	%fd253, [%rd71];
	cvt.rn.f64.s32 	%fd254, %r326;
	add.f64 	%fd255, %fd253, %fd254;
	cvt.rzi.s32.f64 	%r328, %fd255;
	add.s32 	%r329, %r481, 512;
	mul.wide.u32 	%rd72, %r329, 8;
	add.s64 	%rd73, %rd1, %rd72;
	ld.global.f64 	%fd256, [%rd73];
	cvt.rn.f64.s32 	%fd257, %r328;
	add.f64 	%fd258, %fd256, %fd257;
	cvt.rzi.s32.f64 	%r330, %fd258;
	add.s32 	%r331, %r481, 768;
	mul.wide.u32 	%rd74, %r331, 8;
	add.s64 	%rd75, %rd1, %rd74;
	ld.global.f64 	%fd259, [%rd75];
	cvt.rn.f64.s32 	%fd260, %r330;
	add.f64 	%fd261, %fd259, %fd260;
	cvt.rzi.s32.f64 	%r332, %fd261;
	add.s32 	%r333, %r481, 1024;
	mul.wide.u32 	%rd76, %r333, 8;
	add.s64 	%rd77, %rd1, %rd76;
	ld.global.f64 	%fd262, [%rd77];
	cvt.rn.f64.s32 	%fd263, %r332;
	add.f64 	%fd264, %fd262, %fd263;
	cvt.rzi.s32.f64 	%r334, %fd264;
	add.s32 	%r335, %r481, 1280;
	mul.wide.u32 	%rd78, %r335, 8;
	add.s64 	%rd79, %rd1, %rd78;
	ld.global.f64 	%fd265, [%rd79];
	cvt.rn.f64.s32 	%fd266, %r334;
	add.f64 	%fd267, %fd265, %fd266;
	cvt.rzi.s32.f64 	%r336, %fd267;
	add.s32 	%r337, %r481, 1536;
	mul.wide.u32 	%rd80, %r337, 8;
	add.s64 	%rd81, %rd1, %rd80;
	ld.global.f64 	%fd268, [%rd81];
	cvt.rn.f64.s32 	%fd269, %r336;
	add.f64 	%fd270, %fd268, %fd269;
	cvt.rzi.s32.f64 	%r338, %fd270;
	add.s32 	%r339, %r481, 1792;
	mul.wide.u32 	%rd82, %r339, 8;
	add.s64 	%rd83, %rd1, %rd82;
	ld.global.f64 	%fd271, [%rd83];
	cvt.rn.f64.s32 	%fd272, %r338;
	add.f64 	%fd273, %fd271, %fd272;
	cvt.rzi.s32.f64 	%r340, %fd273;
	add.s32 	%r341, %r481, 2048;
	mul.wide.u32 	%rd84, %r341, 8;
	add.s64 	%rd85, %rd1, %rd84;
	ld.global.f64 	%fd274, [%rd85];
	cvt.rn.f64.s32 	%fd275, %r340;
	add.f64 	%fd276, %fd274, %fd275;
	cvt.rzi.s32.f64 	%r342, %fd276;
	add.s32 	%r343, %r481, 2304;
	mul.wide.u32 	%rd86, %r343, 8;
	add.s64 	%rd87, %rd1, %rd86;
	ld.global.f64 	%fd277, [%rd87];
	cvt.rn.f64.s32 	%fd278, %r342;
	add.f64 	%fd279, %fd277, %fd278;
	cvt.rzi.s32.f64 	%r344, %fd279;
	add.s32 	%r345, %r481, 2560;
	mul.wide.u32 	%rd88, %r345, 8;
	add.s64 	%rd89, %rd1, %rd88;
	ld.global.f64 	%fd280, [%rd89];
	cvt.rn.f64.s32 	%fd281, %r344;
	add.f64 	%fd282, %fd280, %fd281;
	cvt.rzi.s32.f64 	%r346, %fd282;
	add.s32 	%r347, %r481, 2816;
	mul.wide.u32 	%rd90, %r347, 8;
	add.s64 	%rd91, %rd1, %rd90;
	ld.global.f64 	%fd283, [%rd91];
	cvt.rn.f64.s32 	%fd284, %r346;
	add.f64 	%fd285, %fd283, %fd284;
	cvt.rzi.s32.f64 	%r348, %fd285;
	add.s32 	%r349, %r481, 3072;
	mul.wide.u32 	%rd92, %r349, 8;
	add.s64 	%rd93, %rd1, %rd92;
	ld.global.f64 	%fd286, [%rd93];
	cvt.rn.f64.s32 	%fd287, %r348;
	add.f64 	%fd288, %fd286, %fd287;
	cvt.rzi.s32.f64 	%r350, %fd288;
	add.s32 	%r351, %r481, 3328;
	mul.wide.u32 	%rd94, %r351, 8;
	add.s64 	%rd95, %rd1, %rd94;
	ld.global.f64 	%fd289, [%rd95];
	cvt.rn.f64.s32 	%fd290, %r350;
	add.f64 	%fd291, %fd289, %fd290;
	cvt.rzi.s32.f64 	%r352, %fd291;
	add.s32 	%r353, %r481, 3584;
	mul.wide.u32 	%rd96, %r353, 8;
	add.s64 	%rd97, %rd1, %rd96;
	ld.global.f64 	%fd292, [%rd97];
	cvt.rn.f64.s32 	%fd293, %r352;
	add.f64 	%fd294, %fd292, %fd293;
	cvt.rzi.s32.f64 	%r354, %fd294;
	add.s32 	%r355, %r481, 3840;
	mul.wide.u32 	%rd98, %r355, 8;
	add.s64 	%rd99, %rd1, %rd98;
	ld.global.f64 	%fd295, [%rd99];
	cvt.rn.f64.s32 	%fd296, %r354;
	add.f64 	%fd297, %fd295, %fd296;
	cvt.rzi.s32.f64 	%r496, %fd297;
	add.s32 	%r482, %r482, 4096;
	add.s32 	%r481, %r481, 4096;
	add.s32 	%r480, %r480, 16;
	setp.ne.s32 	%p26, %r480, 0;
	@%p26 bra 	$L__BB4_6;
	add.s32 	%r485, %r482, -2048;
$L__BB4_8:
	setp.eq.s32 	%p27, %r12, 0;
	@%p27 bra 	$L__BB4_17;
	and.b32  	%r28, %r11, 7;
	setp.lt.u32 	%p28, %r12, 8;
	@%p28 bra 	$L__BB4_11;
	add.s32 	%r357, %r501, %r485;
	mul.wide.u32 	%rd100, %r357, 8;
	add.s64 	%rd101, %rd1, %rd100;
	ld.global.f64 	%fd298, [%rd101];
	cvt.rn.f64.s32 	%fd299, %r496;
	add.f64 	%fd300, %fd298, %fd299;
	cvt.rzi.s32.f64 	%r358, %fd300;
	add.s32 	%r359, %r357, 256;
	mul.wide.u32 	%rd102, %r359, 8;
	add.s64 	%rd103, %rd1, %rd102;
	ld.global.f64 	%fd301, [%rd103];
	cvt.rn.f64.s32 	%fd302, %r358;
	add.f64 	%fd303, %fd301, %fd302;
	cvt.rzi.s32.f64 	%r360, %fd303;
	add.s32 	%r361, %r357, 512;
	mul.wide.u32 	%rd104, %r361, 8;
	add.s64 	%rd105, %rd1, %rd104;
	ld.global.f64 	%fd304, [%rd105];
	cvt.rn.f64.s32 	%fd305, %r360;
	add.f64 	%fd306, %fd304, %fd305;
	cvt.rzi.s32.f64 	%r362, %fd306;
	add.s32 	%r363, %r357, 768;
	mul.wide.u32 	%rd106, %r363, 8;
	add.s64 	%rd107, %rd1, %rd106;
	ld.global.f64 	%fd307, [%rd107];
	cvt.rn.f64.s32 	%fd308, %r362;
	add.f64 	%fd309, %fd307, %fd308;
	cvt.rzi.s32.f64 	%r364, %fd309;
	add.s32 	%r365, %r357, 1024;
	mul.wide.u32 	%rd108, %r365, 8;
	add.s64 	%rd109, %rd1, %rd108;
	ld.global.f64 	%fd310, [%rd109];
	cvt.rn.f64.s32 	%fd311, %r364;
	add.f64 	%fd312, %fd310, %fd311;
	cvt.rzi.s32.f64 	%r366, %fd312;
	add.s32 	%r367, %r357, 1280;
	mul.wide.u32 	%rd110, %r367, 8;
	add.s64 	%rd111, %rd1, %rd110;
	ld.global.f64 	%fd313, [%rd111];
	cvt.rn.f64.s32 	%fd314, %r366;
	add.f64 	%fd315, %fd313, %fd314;
	cvt.rzi.s32.f64 	%r368, %fd315;
	add.s32 	%r369, %r357, 1536;
	mul.wide.u32 	%rd112, %r369, 8;
	add.s64 	%rd113, %rd1, %rd112;
	ld.global.f64 	%fd316, [%rd113];
	cvt.rn.f64.s32 	%fd317, %r368;
	add.f64 	%fd318, %fd316, %fd317;
	cvt.rzi.s32.f64 	%r370, %fd318;
	add.s32 	%r371, %r357, 1792;
	mul.wide.u32 	%rd114, %r371, 8;
	add.s64 	%rd115, %rd1, %rd114;
	ld.global.f64 	%fd319, [%rd115];
	cvt.rn.f64.s32 	%fd320, %r370;
	add.f64 	%fd321, %fd319, %fd320;
	cvt.rzi.s32.f64 	%r496, %fd321;
	add.s32 	%r485, %r485, 2048;
$L__BB4_11:
	setp.eq.s32 	%p29, %r28, 0;
	@%p29 bra 	$L__BB4_17;
	and.b32  	%r34, %r11, 3;
	setp.lt.u32 	%p30, %r28, 4;
	@%p30 bra 	$L__BB4_14;
	add.s32 	%r373, %r501, %r485;
	mul.wide.u32 	%rd116, %r373, 8;
	add.s64 	%rd117, %rd1, %rd116;
	ld.global.f64 	%fd322, [%rd117];
	cvt.rn.f64.s32 	%fd323, %r496;
	add.f64 	%fd324, %fd322, %fd323;
	cvt.rzi.s32.f64 	%r374, %fd324;
	add.s32 	%r375, %r373, 256;
	mul.wide.u32 	%rd118, %r375, 8;
	add.s64 	%rd119, %rd1, %rd118;
	ld.global.f64 	%fd325, [%rd119];
	cvt.rn.f64.s32 	%fd326, %r374;
	add.f64 	%fd327, %fd325, %fd326;
	cvt.rzi.s32.f64 	%r376, %fd327;
	add.s32 	%r377, %r373, 512;
	mul.wide.u32 	%rd120, %r377, 8;
	add.s64 	%rd121, %rd1, %rd120;
	ld.global.f64 	%fd328, [%rd121];
	cvt.rn.f64.s32 	%fd329, %r376;
	add.f64 	%fd330, %fd328, %fd329;
	cvt.rzi.s32.f64 	%r378, %fd330;
	add.s32 	%r379, %r373, 768;
	mul.wide.u32 	%rd122, %r379, 8;
	add.s64 	%rd123, %rd1, %rd122;
	ld.global.f64 	%fd331, [%rd123];
	cvt.rn.f64.s32 	%fd332, %r378;
	add.f64 	%fd333, %fd331, %fd332;
	cvt.rzi.s32.f64 	%r496, %fd333;
	add.s32 	%r485, %r485, 1024;
$L__BB4_14:
	setp.eq.s32 	%p31, %r34, 0;
	@%p31 bra 	$L__BB4_17;
	add.s32 	%r494, %r485, %r501;
	neg.s32 	%r493, %r34;
$L__BB4_16:
	.pragma "nounroll";
	mul.wide.u32 	%rd124, %r494, 8;
	add.s64 	%rd125, %rd1, %rd124;
	ld.global.f64 	%fd334, [%rd125];
	cvt.rn.f64.s32 	%fd335, %r496;
	add.f64 	%fd336, %fd334, %fd335;
	cvt.rzi.s32.f64 	%r496, %fd336;
	add.s32 	%r494, %r494, 256;
	add.s32 	%r493, %r493, 1;
	setp.ne.s32 	%p32, %r493, 0;
	@%p32 bra 	$L__BB4_16;
$L__BB4_17:
	setp.lt.u32 	%p33, %r5, 256;
	@%p33 bra 	$L__BB4_22;
	// begin inline asm
	mov.u32 %r430, %laneid;
	// end inline asm
	mov.b32 	%r433, 1;
	mov.b32 	%r454, 31;
	mov.b32 	%r455, -1;
	// begin inline asm
	shfl.sync.down.b32 %r431, %r496, %r433, %r454, %r455;
	// end inline asm
	setp.gt.s32 	%p50, %r430, 30;
	cvt.rn.f64.s32 	%fd373, %r496;
	cvt.rn.f64.s32 	%fd374, %r431;
	add.f64 	%fd375, %fd373, %fd374;
	cvt.rzi.s32.f64 	%r456, %fd375;
	selp.b32 	%r437, %r496, %r456, %p50;
	mov.b32 	%r438, 2;
	// begin inline asm
	shfl.sync.down.b32 %r436, %r437, %r438, %r454, %r455;
	// end inline asm
	setp.gt.s32 	%p51, %r430, 29;
	cvt.rn.f64.s32 	%fd376, %r437;
	cvt.rn.f64.s32 	%fd377, %r436;
	add.f64 	%fd378, %fd377, %fd376;
	cvt.rzi.s32.f64 	%r457, %fd378;
	selp.b32 	%r442, %r437, %r457, %p51;
	mov.b32 	%r443, 4;
	// begin inline asm
	shfl.sync.down.b32 %r441, %r442, %r443, %r454, %r455;
	// end inline asm
	setp.gt.s32 	%p52, %r430, 27;
	cvt.rn.f64.s32 	%fd379, %r442;
	cvt.rn.f64.s32 	%fd380, %r441;
	add.f64 	%fd381, %fd380, %fd379;
	cvt.rzi.s32.f64 	%r458, %fd381;
	selp.b32 	%r447, %r442, %r458, %p52;
	mov.b32 	%r448, 8;
	// begin inline asm
	shfl.sync.down.b32 %r446, %r447, %r448, %r454, %r455;
	// end inline asm
	setp.gt.s32 	%p53, %r430, 23;
	cvt.rn.f64.s32 	%fd382, %r447;
	cvt.rn.f64.s32 	%fd383, %r446;
	add.f64 	%fd384, %fd383, %fd382;
	cvt.rzi.s32.f64 	%r459, %fd384;
	selp.b32 	%r452, %r447, %r459, %p53;
	mov.b32 	%r453, 16;
	// begin inline asm
	shfl.sync.down.b32 %r451, %r452, %r453, %r454, %r455;
	// end inline asm
	setp.gt.s32 	%p54, %r430, 15;
	cvt.rn.f64.s32 	%fd385, %r452;
	cvt.rn.f64.s32 	%fd386, %r451;
	add.f64 	%fd387, %fd386, %fd385;
	cvt.rzi.s32.f64 	%r49, %fd387;
	selp.b32 	%r520, %r452, %r49, %p54;
	setp.ne.s32 	%p55, %r430, 0;
	@%p55 bra 	$L__BB4_20;
	shr.u32 	%r460, %r6, 3;
	and.b32  	%r461, %r460, 124;
	mov.u32 	%r462, _ZZN3cub18CUB_300001_SM_10006detail6reduce18DeviceReduceKernelINS2_10policy_hubIij12soma_imparesE10Policy1000EN6thrust24THRUST_300001_SM_1000_NS6detail15normal_iteratorINS9_10device_ptrIdEEEEjS5_iN4cuda3std3__410__identityEEEvT0_PT3_T1_NS0_13GridEvenShareISM_EET2_T4_E12temp_storage;
	add.s32 	%r463, %r462, %r461;
	st.shared.u32 	[%r463+8], %r49;
$L__BB4_20:
	bar.sync 	0;
	setp.ne.s32 	%p56, %r6, 0;
	@%p56 bra 	$L__BB4_54;
	ld.shared.u32 	%r464, [_ZZN3cub18CUB_300001_SM_10006detail6reduce18DeviceReduceKernelINS2_10policy_hubIij12soma_imparesE10Policy1000EN6thrust24THRUST_300001_SM_1000_NS6detail15normal_iteratorINS9_10device_ptrIdEEEEjS5_iN4cuda3std3__410__identityEEEvT0_PT3_T1_NS0_13GridEvenShareISM_EET2_T4_E12temp_storage+12];
	cvt.rn.f64.s32 	%fd388, %r520;
	cvt.rn.f64.s32 	%fd389, %r464;
	add.f64 	%fd390, %fd388, %fd389;
	cvt.rzi.s32.f64 	%r465, %fd390;
	ld.shared.u32 	%r466, [_ZZN3cub18CUB_300001_SM_10006detail6reduce18DeviceReduceKernelINS2_10policy_hubIij12soma_imparesE10Policy1000EN6thrust24THRUST_300001_SM_1000_NS6detail15normal_iteratorINS9_10device_ptrIdEEEEjS5_iN4cuda3std3__410__identityEEEvT0_PT3_T1_NS0_13GridEvenShareISM_EET2_T4_E12temp_storage+16];
	cvt.rn.f64.s32 	%fd391, %r465;
	cvt.rn.f64.s32 	%fd392, %r466;
	add.f64 	%fd393, %fd392, %fd391;
	cvt.rzi.s32.f64 	%r467, %fd393;
	ld.shared.u32 	%r468, [_ZZN3cub18CUB_300001_SM_10006detail6reduce18DeviceReduceKernelINS2_10policy_hubIij12soma_imparesE10Policy1000EN6thrust24THRUST_300001_SM_1000_NS6detail15normal_iteratorINS9_10device_ptrIdEEEEjS5_iN4cuda3std3__410__identityEEEvT0_PT3_T1_NS0_13GridEvenShareISM_EET2_T4_E12temp_storage+20];
	cvt.rn.f64.s32 	%fd394, %r467;
	cvt.rn.f64.s32 	%fd395, %r468;
	add.f64 	%fd396, %fd395, %fd394;
	cvt.rzi.s32.f64 	%r469, %fd396;
	ld.shared.u32 	%r470, [_ZZN3cub18CUB_300001_SM_10006detail6reduce18DeviceReduceKernelINS2_10policy_hubIij12soma_imparesE10Policy1000EN6thrust24THRUST_300001_SM_1000_NS6detail15normal_iteratorINS9_10device_ptrIdEEEEjS5_iN4cuda3std3__410__identityEEEvT0_PT3_T1_NS0_13GridEvenShareISM_EET2_T4_E12temp_storage+24];
	cvt.rn.f64.s32 	%fd397, %r469;
	cvt.rn.f64.s32 	%fd398, %r470;
	add.f64 	%fd399, %fd398, %fd397;
	cvt.rzi.s32.f64 	%r471, %fd399;
	ld.shared.u32 	%r472, [_ZZN3cub18CUB_300001_SM_10006detail6reduce18DeviceReduceKernelINS2_10policy_hubIij12soma_imparesE10Policy1000EN6thrust24THRUST_300001_SM_1000_NS6detail15normal_iteratorINS9_10device_ptrIdEEEEjS5_iN4cuda3std3__410__identityEEEvT0_PT3_T1_NS0_13GridEvenShareISM_EET2_T4_E12temp_storage+28];
	cvt.rn.f64.s32 	%fd400, %r471;
	cvt.rn.f64.s32 	%fd401, %r472;
	add.f64 	%fd402, %fd401, %fd400;
	cvt.rzi.s32.f64 	%r473, %fd402;
	ld.shared.u32 	%r474, [_ZZN3cub18CUB_300001_SM_10006detail6reduce18DeviceReduceKernelINS2_10policy_hubIij12soma_imparesE10Policy1000EN6thrust24THRUST_300001_SM_1000_NS6detail15normal_iteratorINS9_10device_ptrIdEEEEjS5_iN4cuda3std3__410__identityEEEvT0_PT3_T1_NS0_13GridEvenShareISM_EET2_T4_E12temp_storage+32];
	cvt.rn.f64.s32 	%fd403, %r473;
	cvt.rn.f64.s32 	%fd404, %r474;
	add.f64 	%fd405, %fd404, %fd403;
	cvt.rzi.s32.f64 	%r475, %fd405;
	ld.shared.u32 	%r476, [_ZZN3cub18CUB_300001_SM_10006detail6reduce18DeviceReduceKernelINS2_10policy_hubIij12soma_imparesE10Policy1000EN6thrust24THRUST_300001_SM_1000_NS6detail15normal_iteratorINS9_10device_ptrIdEEEEjS5_iN4cuda3std3__410__identityEEEvT0_PT3_T1_NS0_13GridEvenShareISM_EET2_T4_E12temp_storage+36];
	cvt.rn.f64.s32 	%fd406, %r475;
	cvt.rn.f64.s32 	%fd407, %r476;
	add.f64 	%fd408, %fd407, %fd406;
	cvt.rzi.s32.f64 	%r520, %fd408;
	bra.uni 	$L__BB4_54;
$L__BB4_22:
	// begin inline asm
	mov.u32 %r380, %laneid;
	// end inline asm
	and.b32  	%r406, %r6, 992;
	add.s32 	%r407, %r406, 32;
	setp.gt.u32 	%p34, %r407, %r5;
	not.b32 	%r408, %r406;
	add.s32 	%r409, %r5, %r408;
	selp.b32 	%r404, %r409, 31, %p34;
	mov.b32 	%r383, 1;
	mov.b32 	%r405, -1;
	// begin inline asm
	shfl.sync.down.b32 %r381, %r496, %r383, %r404, %r405;
	// end inline asm
	setp.lt.s32 	%p35, %r380, %r404;
	cvt.rn.f64.s32 	%fd337, %r496;
	cvt.rn.f64.s32 	%fd338, %r381;
	add.f64 	%fd339, %fd337, %fd338;
	cvt.rzi.s32.f64 	%r410, %fd339;
	selp.b32 	%r387, %r410, %r496, %p35;
	mov.b32 	%r388, 2;
	// begin inline asm
	shfl.sync.down.b32 %r386, %r387, %r388, %r404, %r405;
	// end inline asm
	add.s32 	%r411, %r380, 2;
	setp.gt.s32 	%p36, %r411, %r404;
	cvt.rn.f64.s32 	%fd340, %r387;
	cvt.rn.f64.s32 	%fd341, %r386;
	add.f64 	%fd342, %fd341, %fd340;
	cvt.rzi.s32.f64 	%r412, %fd342;
	selp.b32 	%r392, %r387, %r412, %p36;
	mov.b32 	%r393, 4;
	// begin inline asm
	shfl.sync.down.b32 %r391, %r392, %r393, %r404, %r405;
	// end inline asm
	add.s32 	%r413, %r380, 4;
	setp.gt.s32 	%p37, %r413, %r404;
	cvt.rn.f64.s32 	%fd343, %r392;
	cvt.rn.f64.s32 	%fd344, %r391;
	add.f64 	%fd345, %fd344, %fd343;
	cvt.rzi.s32.f64 	%r414, %fd345;
	selp.b32 	%r397, %r392, %r414, %p37;
	mov.b32 	%r398, 8;
	// begin inline asm
	shfl.sync.down.b32 %r396, %r397, %r398, %r404, %r405;
	// end inline asm
	add.s32 	%r415, %r380, 8;
	setp.gt.s32 	%p38, %r415, %r404;
	cvt.rn.f64.s32 	%fd346, %r397;
	cvt.rn.f64.s32 	%fd347, %r396;
	add.f64 	%fd348, %fd347, %fd346;
	cvt.rzi.s32.f64 	%r416, %fd348;
	selp.b32 	%r402, %r397, %r416, %p38;
	mov.b32 	%r403, 16;
	// begin inline asm
	shfl.sync.down.b32 %r401, %r402, %r403, %r404, %r405;
	// end inline asm
	add.s32 	%r417, %r380, 16;
	setp.gt.s32 	%p39, %r417, %r404;
	cvt.rn.f64.s32 	%fd349, %r402;
	cvt.rn.f64.s32 	%fd350, %r401;
	add.f64 	%fd351, %fd350, %fd349;
	cvt.rzi.s32.f64 	%r418, %fd351;
	selp.b32 	%r520, %r402, %r418, %p39;
	setp.ne.s32 	%p40, %r380, 0;
	@%p40 bra 	$L__BB4_24;
	shr.u32 	%r419, %r6, 3;
	and.b32  	%r420, %r419, 124;
	mov.u32 	%r421, _ZZN3cub18CUB_300001_SM_10006detail6reduce18DeviceReduceKernelINS2_10policy_hubIij12soma_imparesE10Policy1000EN6thrust24THRUST_300001_SM_1000_NS6detail15normal_iteratorINS9_10device_ptrIdEEEEjS5_iN4cuda3std3__410__identityEEEvT0_PT3_T1_NS0_13GridEvenShareISM_EET2_T4_E12temp_storage;
	add.s32 	%r422, %r421, %r420;
	st.shared.u32 	[%r422+8], %r520;
$L__BB4_24:
	bar.sync 	0;
	setp.ne.s32 	%p41, %r6, 0;
	setp.lt.u32 	%p42, %r5, 33;
	or.pred  	%p43, %p41, %p42;
	@%p43 bra 	$L__BB4_54;
	ld.shared.u32 	%r423, [_ZZN3cub18CUB_300001_SM_10006detail6reduce18DeviceReduceKernelINS2_10policy_hubIij12soma_imparesE10Policy1000EN6thrust24THRUST_300001_SM_1000_NS6detail15normal_iteratorINS9_10device_ptrIdEEEEjS5_iN4cuda3std3__410__identityEEEvT0_PT3_T1_NS0_13GridEvenShareISM_EET2_T4_E12temp_storage+12];
	cvt.rn.f64.s32 	%fd352, %r520;
	cvt.rn.f64.s32 	%fd353, %r423;
	add.f64 	%fd354, %fd352, %fd353;
	cvt.rzi.s32.f64 	%r520, %fd354;
	setp.lt.u32 	%p44, %r5, 65;
	@%p44 bra 	$L__BB4_54;
	ld.shared.u32 	%r424, [_ZZN3cub18CUB_300001_SM_10006detail6reduce18DeviceReduceKernelINS2_10policy_hubIij12soma_imparesE10Policy1000EN6thrust24THRUST_300001_SM_1000_NS6detail15normal_iteratorINS9_10device_ptrIdEEEEjS5_iN4cuda3std3__410__identityEEEvT0_PT3_T1_NS0_13GridEvenShareISM_EET2_T4_E12temp_storage+16];
	cvt.rn.f64.s32 	%fd355, %r520;
	cvt.rn.f64.s32 	%fd356, %r424;
	add.f64 	%fd357, %fd355, %fd356;
	cvt.rzi.s32.f64 	%r520, %fd357;
	setp.lt.u32 	%p45, %r5, 97;
	@%p45 bra 	$L__BB4_54;
	ld.shared.u32 	%r425, [_ZZN3cub18CUB_300001_SM_10006detail6reduce18DeviceReduceKernelINS2_10policy_hubIij12soma_imparesE10Policy1000EN6thrust24THRUST_300001_SM_1000_NS6detail15normal_iteratorINS9_10device_ptrIdEEEEjS5_iN4cuda3std3__410__identityEEEvT0_PT3_T1_NS0_13GridEvenShareISM_EET2_T4_E12temp_storage+20];
	cvt.rn.f64.s32 	%fd358, %r520;
	cvt.rn.f64.s32 	%fd359, %r425;
	add.f64 	%fd360, %fd358, %fd359;
	cvt.rzi.s32.f64 	%r520, %fd360;
	setp.lt.u32 	%p46, %r5, 129;
	@%p46 bra 	$L__BB4_54;
	ld.shared.u32 	%r426, [_ZZN3cub18CUB_300001_SM_10006detail6reduce18DeviceReduceKernelINS2_10policy_hubIij12soma_imparesE10Policy1000EN6thrust24THRUST_300001_SM_1000_NS6detail15normal_iteratorINS9_10device_ptrIdEEEEjS5_iN4cuda3std3__410__identityEEEvT0_PT3_T1_NS0_13GridEvenShareISM_EET2_T4_E12temp_storage+24];
	cvt.rn.f64.s32 	%fd361, %r520;
	cvt.rn.f64.s32 	%fd362, %r426;
	add.f64 	%fd363, %fd361, %fd362;
	cvt.rzi.s32.f64 	%r520, %fd363;
	setp.lt.u32 	%p47, %r5, 161;
	@%p47 bra 	$L__BB4_54;
	ld.shared.u32 	%r427, [_ZZN3cub18CUB_300001_SM_10006detail6reduce18DeviceReduceKernelINS2_10policy_hubIij12soma_imparesE10Policy1000EN6thrust24THRUST_300001_SM_1000_NS6detail15normal_iteratorINS9_10device_ptrIdEEEEjS5_iN4cuda3std3__410__identityEEEvT0_PT3_T1_NS0_13GridEvenShareISM_EET2_T4_E12temp_storage+28];
	cvt.rn.f64.s32 	%fd364, %r520;
	cvt.rn.f64.s32 	%fd365, %r427;
	add.f64 	%fd366, %fd364, %fd365;
	cvt.rzi.s32.f64 	%r520, %fd366;
	setp.lt.u32 	%p48, %r5, 193;
	@%p48 bra 	$L__BB4_54;
	ld.shared.u32 	%r428, [_ZZN3cub18CUB_300001_SM_10006detail6reduce18DeviceReduceKernelINS2_10policy_hubIij12soma_imparesE10Policy1000EN6thrust24THRUST_300001_SM_1000_NS6detail15normal_iteratorINS9_10device_ptrIdEEEEjS5_iN4cuda3std3__410__identityEEEvT0_PT3_T1_NS0_13GridEvenShareISM_EET2_T4_E12temp_storage+32];
	cvt.rn.f64.s32 	%fd367, %r520;
	cvt.rn.f64.s32 	%fd368, %r428;
	add.f64 	%fd369, %fd367, %fd368;
	cvt.rzi.s32.f64 	%r520, %fd369;
	setp.lt.u32 	%p49, %r5, 225;
	@%p49 bra 	$L__BB4_54;
	ld.shared.u32 	%r429, [_ZZN3cub18CUB_300001_SM_10006detail6reduce18DeviceReduceKernelINS2_10policy_hubIij12soma_imparesE10Policy1000EN6thrust24THRUST_300001_SM_1000_NS6detail15normal_iteratorINS9_10device_ptrIdEEEEjS5_iN4cuda3std3__410__identityEEEvT0_PT3_T1_NS0_13GridEvenShareISM_EET2_T4_E12temp_storage+36];
	cvt.rn.f64.s32 	%fd370, %r520;
	cvt.rn.f64.s32 	%fd371, %r429;
	add.f64 	%fd372, %fd370, %fd371;
	cvt.rzi.s32.f64 	%r520, %fd372;
	bra.uni 	$L__BB4_54;
$L__BB4_32:
	mov.u32 	%r60, %tid.x;
	add.s32 	%r129, %r60, %r501;
	mul.wide.u32 	%rd4, %r129, 8;
	add.s64 	%rd5, %rd1, %rd4;
	ld.global.f64 	%fd1, [%rd5];
	cvt.rzi.s32.f64 	%r130, %fd1;
	ld.global.f64 	%fd2, [%rd5+2048];
	cvt.rzi.s32.f64 	%r131, %fd2;
	ld.global.f64 	%fd3, [%rd5+4096];
	cvt.rzi.s32.f64 	%r132, %fd3;
	ld.global.f64 	%fd4, [%rd5+6144];
	cvt.rzi.s32.f64 	%r133, %fd4;
	ld.global.f64 	%fd5, [%rd5+8192];
	cvt.rzi.s32.f64 	%r134, %fd5;
	ld.global.f64 	%fd6, [%rd5+10240];
	cvt.rzi.s32.f64 	%r135, %fd6;
	ld.global.f64 	%fd7, [%rd5+12288];
	cvt.rzi.s32.f64 	%r136, %fd7;
	ld.global.f64 	%fd8, [%rd5+14336];
	cvt.rzi.s32.f64 	%r137, %fd8;
	ld.global.f64 	%fd9, [%rd5+16384];
	cvt.rzi.s32.f64 	%r138, %fd9;
	ld.global.f64 	%fd10, [%rd5+18432];
	cvt.rzi.s32.f64 	%r139, %fd10;
	ld.global.f64 	%fd11, [%rd5+20480];
	cvt.rzi.s32.f64 	%r140, %fd11;
	ld.global.f64 	%fd12, [%rd5+22528];
	cvt.rzi.s32.f64 	%r141, %fd12;
	ld.global.f64 	%fd13, [%rd5+24576];
	cvt.rzi.s32.f64 	%r142, %fd13;
	ld.global.f64 	%fd14, [%rd5+26624];
	cvt.rzi.s32.f64 	%r143, %fd14;
	ld.global.f64 	%fd15, [%rd5+28672];
	cvt.rzi.s32.f64 	%r144, %fd15;
	ld.global.f64 	%fd16, [%rd5+30720];
	cvt.rzi.s32.f64 	%r145, %fd16;
	cvt.rn.f64.s32 	%fd17, %r130;
	cvt.rn.f64.s32 	%fd18, %r131;
	add.f64 	%fd19, %fd17, %fd18;
	cvt.rzi.s32.f64 	%r146, %fd19;
	cvt.rn.f64.s32 	%fd20, %r146;
	cvt.rn.f64.s32 	%fd21, %r132;
	add.f64 	%fd22, %fd20, %fd21;
	cvt.rzi.s32.f64 	%r147, %fd22;
	cvt.rn.f64.s32 	%fd23, %r147;
	cvt.rn.f64.s32 	%fd24, %r133;
	add.f64 	%fd25, %fd23, %fd24;
	cvt.rzi.s32.f64 	%r148, %fd25;
	cvt.rn.f64.s32 	%fd26, %r148;
	cvt.rn.f64.s32 	%fd27, %r134;
	add.f64 	%fd28, %fd26, %fd27;
	cvt.rzi.s32.f64 	%r149, %fd28;
	cvt.rn.f64.s32 	%fd29, %r149;
	cvt.rn.f64.s32 	%fd30, %r135;
	add.f64 	%fd31, %fd29, %fd30;
	cvt.rzi.s32.f64 	%r150, %fd31;
	cvt.rn.f64.s32 	%fd32, %r150;
	cvt.rn.f64.s32 	%fd33, %r136;
	add.f64 	%fd34, %fd32, %fd33;
	cvt.rzi.s32.f64 	%r151, %fd34;
	cvt.rn.f64.s32 	%fd35, %r151;
	cvt.rn.f64.s32 	%fd36, %r137;
	add.f64 	%fd37, %fd35, %fd36;
	cvt.rzi.s32.f64 	%r152, %fd37;
	cvt.rn.f64.s32 	%fd38, %r152;
	cvt.rn.f64.s32 	%fd39, %r138;
	add.f64 	%fd40, %fd38, %fd39;
	cvt.rzi.s32.f64 	%r153, %fd40;
	cvt.rn.f64.s32 	%fd41, %r153;
	cvt.rn.f64.s32 	%fd42, %r139;
	add.f64 	%fd43, %fd41, %fd42;
	cvt.rzi.s32.f64 	%r154, %fd43;
	cvt.rn.f64.s32 	%fd44, %r154;
	cvt.rn.f64.s32 	%fd45, %r140;
	add.f64 	%fd46, %fd44, %fd45;
	cvt.rzi.s32.f64 	%r155, %fd46;
	cvt.rn.f64.s32 	%fd47, %r155;
	cvt.rn.f64.s32 	%fd48, %r141;
	add.f64 	%fd49, %fd47, %fd48;
	cvt.rzi.s32.f64 	%r156, %fd49;
	cvt.rn.f64.s32 	%fd50, %r156;
	cvt.rn.f64.s32 	%fd51, %r142;
	add.f64 	%fd52, %fd50, %fd51;
	cvt.rzi.s32.f64 	%r157, %fd52;
	cvt.rn.f64.s32 	%fd53, %r157;
	cvt.rn.f64.s32 	%fd54, %r143;
	add.f64 	%fd55, %fd53, %fd54;
	cvt.rzi.s32.f64 	%r158, %fd55;
	cvt.rn.f64.s32 	%fd56, %r158;
	cvt.rn.f64.s32 	%fd57, %r144;
	add.f64 	%fd58, %fd56, %fd57;
	cvt.rzi.s32.f64 	%r159, %fd58;
	cvt.rn.f64.s32 	%fd59, %r159;
	cvt.rn.f64.s32 	%fd60, %r145;
	add.f64 	%fd61, %fd59, %fd60;
	cvt.rzi.s32.f64 	%r519, %fd61;
	shl.b32 	%r62, %r125, 12;
	setp.lt.u32 	%p2, %r5, %r62;
	@%p2 bra 	$L__BB4_50;
	add.s32 	%r63, %r62, %r501;
	not.b32 	%r161, %r60;
	add.s32 	%r162, %r161, %r124;
	sub.s32 	%r163, %r162, %r62;
	sub.s32 	%r498, %r163, %r501;
	add.s32 	%r164, %r63, %r60;
	add.s32 	%r497, %r164, 2048;
	mov.b32 	%r500, 0;
	mov.u32 	%r499, %r63;
$L__BB4_34:
	shl.b32 	%r165, %r125, 12;
	add.s32 	%r501, %r501, %r165;
	add.s32 	%r166, %r124, -4096;
	setp.gt.u32 	%p3, %r501, %r166;
	@%p3 bra 	$L__BB4_36;
	add.s32 	%r167, %r60, %r501;
	mul.wide.u32 	%rd6, %r167, 8;
	add.s64 	%rd7, %rd1, %rd6;
	ld.global.f64 	%fd62, [%rd7];
	cvt.rzi.s32.f64 	%r168, %fd62;
	ld.global.f64 	%fd63, [%rd7+2048];
	cvt.rzi.s32.f64 	%r169, %fd63;
	ld.global.f64 	%fd64, [%rd7+4096];
	cvt.rzi.s32.f64 	%r170, %fd64;
	ld.global.f64 	%fd65, [%rd7+6144];
	cvt.rzi.s32.f64 	%r171, %fd65;
	ld.global.f64 	%fd66, [%rd7+8192];
	cvt.rzi.s32.f64 	%r172, %fd66;
	ld.global.f64 	%fd67, [%rd7+10240];
	cvt.rzi.s32.f64 	%r173, %fd67;
	ld.global.f64 	%fd68, [%rd7+12288];
	cvt.rzi.s32.f64 	%r174, %fd68;
	ld.global.f64 	%fd69, [%rd7+14336];
	cvt.rzi.s32.f64 	%r175, %fd69;
	ld.global.f64 	%fd70, [%rd7+16384];
	cvt.rzi.s32.f64 	%r176, %fd70;
	ld.global.f64 	%fd71, [%rd7+18432];
	cvt.rzi.s32.f64 	%r177, %fd71;
	ld.global.f64 	%fd72, [%rd7+20480];
	cvt.rzi.s32.f64 	%r178, %fd72;
	ld.global.f64 	%fd73, [%rd7+22528];
	cvt.rzi.s32.f64 	%r179, %fd73;
	ld.global.f64 	%fd74, [%rd7+24576];
	cvt.rzi.s32.f64 	%r180, %fd74;
	ld.global.f64 	%fd75, [%rd7+26624];
	cvt.rzi.s32.f64 	%r181, %fd75;
	ld.global.f64 	%fd76, [%rd7+28672];
	cvt.rzi.s32.f64 	%r182, %fd76;
	ld.global.f64 	%fd77, [%rd7+30720];
	cvt.rzi.s32.f64 	%r183, %fd77;
	cvt.rn.f64.s32 	%fd78, %r519;
	cvt.rn.f64.s32 	%fd79, %r168;
	add.f64 	%fd80, %fd78, %fd79;
	cvt.rzi.s32.f64 	%r184, %fd80;
	cvt.rn.f64.s32 	%fd81, %r184;
	cvt.rn.f64.s32 	%fd82, %r169;
	add.f64 	%fd83, %fd81, %fd82;
	cvt.rzi.s32.f64 	%r185, %fd83;
	cvt.rn.f64.s32 	%fd84, %r185;
	cvt.rn.f64.s32 	%fd85, %r170;
	add.f64 	%fd86, %fd84, %fd85;
	cvt.rzi.s32.f64 	%r186, %fd86;
	cvt.rn.f64.s32 	%fd87, %r186;
	cvt.rn.f64.s32 	%fd88, %r171;
	add.f64 	%fd89, %fd87, %fd88;
	cvt.rzi.s32.f64 	%r187, %fd89;
	cvt.rn.f64.s32 	%fd90, %r187;
	cvt.rn.f64.s32 	%fd91, %r172;
	add.f64 	%fd92, %fd90, %fd91;
	cvt.rzi.s32.f64 	%r188, %fd92;
	cvt.rn.f64.s32 	%fd93, %r188;
	cvt.rn.f64.s32 	%fd94, %r173;
	add.f64 	%fd95, %fd93, %fd94;
	cvt.rzi.s32.f64 	%r189, %fd95;
	cvt.rn.f64.s32 	%fd96, %r189;
	cvt.rn.f64.s32 	%fd97, %r174;
	add.f64 	%fd98, %fd96, %fd97;
	cvt.rzi.s32.f64 	%r190, %fd98;
	cvt.rn.f64.s32 	%fd99, %r190;
	cvt.rn.f64.s32 	%fd100, %r175;
	add.f64 	%fd101, %fd99, %fd100;
	cvt.rzi.s32.f64 	%r191, %fd101;
	cvt.rn.f64.s32 	%fd102, %r191;
	cvt.rn.f64.s32 	%fd103, %r176;
	add.f64 	%fd104, %fd102, %fd103;
	cvt.rzi.s32.f64 	%r192, %fd104;
	cvt.rn.f64.s32 	%fd105, %r192;
	cvt.rn.f64.s32 	%fd106, %r177;
	add.f64 	%fd107, %fd105, %fd106;
	cvt.rzi.s32.f64 	%r193, %fd107;
	cvt.rn.f64.s32 	%fd108, %r193;
	cvt.rn.f64.s32 	%fd109, %r178;
	add.f64 	%fd110, %fd108, %fd109;
	cvt.rzi.s32.f64 	%r194, %fd110;
	cvt.rn.f64.s32 	%fd111, %r194;
	cvt.rn.f64.s32 	%fd112, %r179;
	add.f64 	%fd113, %fd111, %fd112;
	cvt.rzi.s32.f64 	%r195, %fd113;
	cvt.rn.f64.s32 	%fd114, %r195;
	cvt.rn.f64.s32 	%fd115, %r180;
	add.f64 	%fd116, %fd114, %fd115;
	cvt.rzi.s32.f64 	%r196, %fd116;
	cvt.rn.f64.s32 	%fd117, %r196;
	cvt.rn.f64.s32 	%fd118, %r181;
	add.f64 	%fd119, %fd117, %fd118;
	cvt.rzi.s32.f64 	%r197, %fd119;
	cvt.rn.f64.s32 	%fd120, %r197;
	cvt.rn.f64.s32 	%fd121, %r182;
	add.f64 	%fd122, %fd120, %fd121;
	cvt.rzi.s32.f64 	%r198, %fd122;
	cvt.rn.f64.s32 	%fd123, %r198;
	cvt.rn.f64.s32 	%fd124, %r183;
	add.f64 	%fd125, %fd123, %fd124;
	cvt.rzi.s32.f64 	%r519, %fd125;
	sub.s32 	%r199, %r124, %r501;
	shl.b32 	%r200, %r125, 12;
	setp.lt.u32 	%p4, %r199, %r200;
	add.s32 	%r500, %r500, 1;
	add.s32 	%r499, %r499, %r200;
	sub.s32 	%r498, %r498, %r200;
	add.s32 	%r497, %r497, %r200;
	@%p4 bra 	$L__BB4_50;
	bra.uni 	$L__BB4_34;
$L__BB4_36:
	setp.le.u32 	%p5, %r124, %r501;
	sub.s32 	%r201, %r124, %r501;
	setp.ge.s32 	%p6, %r60, %r201;
	or.pred  	%p7, %p5, %p6;
	@%p7 bra 	$L__BB4_50;
	not.b32 	%r204, %r60;
	add.s32 	%r205, %r124, %r204;
	sub.s32 	%r206, %r205, %r63;
	mul.lo.s32 	%r207, %r125, %r500;
	shl.b32 	%r208, %r207, 12;
	sub.s32 	%r209, %r206, %r208;
	shr.u32 	%r210, %r209, 8;
	add.s32 	%r79, %r210, 1;
	and.b32  	%r80, %r79, 15;
	setp.lt.u32 	%p8, %r209, 3840;
	mov.u32 	%r511, %r60;
	@%p8 bra 	$L__BB4_41;
	or.b32  	%r505, %r60, 2048;
	shr.u32 	%r211, %r498, 8;
	add.s32 	%r212, %r211, 1;
	and.b32  	%r213, %r212, 33554416;
	neg.s32 	%r503, %r213;
$L__BB4_39:
	.pragma "nounroll";
	add.s32 	%r214, %r497, -2048;
	mul.wide.u32 	%rd8, %r214, 8;
	add.s64 	%rd9, %rd1, %rd8;
	ld.global.f64 	%fd126, [%rd9];
	cvt.rn.f64.s32 	%fd127, %r519;
	add.f64 	%fd128, %fd126, %fd127;
	cvt.rzi.s32.f64 	%r215, %fd128;
	add.s32 	%r216, %r497, -1792;
	mul.wide.u32 	%rd10, %r216, 8;
	add.s64 	%rd11, %rd1, %rd10;
	ld.global.f64 	%fd129, [%rd11];
	cvt.rn.f64.s32 	%fd130, %r215;
	add.f64 	%fd131, %fd129, %fd130;
	cvt.rzi.s32.f64 	%r217, %fd131;
	add.s32 	%r218, %r497, -1536;
	mul.wide.u32 	%rd12, %r218, 8;
	add.s64 	%rd13, %rd1, %rd12;
	ld.global.f64 	%fd132, [%rd13];
	cvt.rn.f64.s32 	%fd133, %r217;
	add.f64 	%fd134, %fd132, %fd133;
	cvt.rzi.s32.f64 	%r219, %fd134;
	add.s32 	%r220, %r497, -1280;
	mul.wide.u32 	%rd14, %r220, 8;
	add.s64 	%rd15, %rd1, %rd14;
	ld.global.f64 	%fd135, [%rd15];
	cvt.rn.f64.s32 	%fd136, %r219;
	add.f64 	%fd137, %fd135, %fd136;
	cvt.rzi.s32.f64 	%r221, %fd137;
	add.s32 	%r222, %r497, -1024;
	mul.wide.u32 	%rd16, %r222, 8;
	add.s64 	%rd17, %rd1, %rd16;
	ld.global.f64 	%fd138, [%rd17];
	cvt.rn.f64.s32 	%fd139, %r221;
	add.f64 	%fd140, %fd138, %fd139;
	cvt.rzi.s32.f64 	%r223, %fd140;
	add.s32 	%r224, %r497, -768;
	mul.wide.u32 	%rd18, %r224, 8;
	add.s64 	%rd19, %rd1, %rd18;
	ld.global.f64 	%fd141, [%rd19];
	cvt.rn.f64.s32 	%fd142, %r223;
	add.f64 	%fd143, %fd141, %fd142;
	cvt.rzi.s32.f64 	%r225, %fd143;
	add.s32 	%r226, %r497, -512;
	mul.wide.u32 	%rd20, %r226, 8;
	add.s64 	%rd21, %rd1, %rd20;
	ld.global.f64 	%fd144, [%rd21];
	cvt.rn.f64.s32 	%fd145, %r225;
	add.f64 	%fd146, %fd144, %fd145;
	cvt.rzi.s32.f64 	%r227, %fd146;
	add.s32 	%r228, %r497, 1792;
	add.s32 	%r229, %r497, -256;
	mul.wide.u32 	%rd22, %r229, 8;
	add.s64 	%rd23, %rd1, %rd22;
	ld.global.f64 	%fd147, [%rd23];
	cvt.rn.f64.s32 	%fd148, %r227;
	add.f64 	%fd149, %fd147, %fd148;
	cvt.rzi.s32.f64 	%r230, %fd149;
	mul.wide.u32 	%rd24, %r497, 8;
	add.s64 	%rd25, %rd1, %rd24;
	ld.global.f64 	%fd150, [%rd25];
	cvt.rn.f64.s32 	%fd151, %r230;
	add.f64 	%fd152, %fd150, %fd151;
	cvt.rzi.s32.f64 	%r231, %fd152;
	add.s32 	%r232, %r497, 256;
	mul.wide.u32 	%rd26, %r232, 8;
	add.s64 	%rd27, %rd1, %rd26;
	ld.global.f64 	%fd153, [%rd27];
	cvt.rn.f64.s32 	%fd154, %r231;
	add.f64 	%fd155, %fd153, %fd154;
	cvt.rzi.s32.f64 	%r233, %fd155;
	add.s32 	%r234, %r497, 512;
	mul.wide.u32 	%rd28, %r234, 8;
	add.s64 	%rd29, %rd1, %rd28;
	ld.global.f64 	%fd156, [%rd29];
	cvt.rn.f64.s32 	%fd157, %r233;
	add.f64 	%fd158, %fd156, %fd157;
	cvt.rzi.s32.f64 	%r235, %fd158;
	add.s32 	%r236, %r497, 768;
	mul.wide.u32 	%rd30, %r236, 8;
	add.s64 	%rd31, %rd1, %rd30;
	ld.global.f64 	%fd159, [%rd31];
	cvt.rn.f64.s32 	%fd160, %r235;
	add.f64 	%fd161, %fd159, %fd160;
	cvt.rzi.s32.f64 	%r237, %fd161;
	add.s32 	%r238, %r497, 1024;
	mul.wide.u32 	%rd32, %r238, 8;
	add.s64 	%rd33, %rd1, %rd32;
	ld.global.f64 	%fd162, [%rd33];
	cvt.rn.f64.s32 	%fd163, %r237;
	add.f64 	%fd164, %fd162, %fd163;
	cvt.rzi.s32.f64 	%r239, %fd164;
	add.s32 	%r240, %r497, 1280;
	mul.wide.u32 	%rd34, %r240, 8;
	add.s64 	%rd35, %rd1, %rd34;
	ld.global.f64 	%fd165, [%rd35];
	cvt.rn.f64.s32 	%fd166, %r239;
	add.f64 	%fd167, %fd165, %fd166;
	cvt.rzi.s32.f64 	%r241, %fd167;
	add.s32 	%r242, %r497, 1536;
	mul.wide.u32 	%rd36, %r242, 8;
	add.s64 	%rd37, %rd1, %rd36;
	ld.global.f64 	%fd168, [%rd37];
	cvt.rn.f64.s32 	%fd169, %r241;
	add.f64 	%fd170, %fd168, %fd169;
	cvt.rzi.s32.f64 	%r243, %fd170;
	mul.wide.u32 	%rd38, %r228, 8;
	add.s64 	%rd39, %rd1, %rd38;
	ld.global.f64 	%fd171, [%rd39];
	cvt.rn.f64.s32 	%fd172, %r243;
	add.f64 	%fd173, %fd171, %fd172;
	cvt.rzi.s32.f64 	%r519, %fd173;
	add.s32 	%r505, %r505, 4096;
	add.s32 	%r497, %r497, 4096;
	add.s32 	%r503, %r503, 16;
	setp.ne.s32 	%p9, %r503, 0;
	@%p9 bra 	$L__BB4_39;
	add.s32 	%r511, %r505, -2048;
$L__BB4_41:
	setp.eq.s32 	%p10, %r80, 0;
	@%p10 bra 	$L__BB4_50;
	and.b32  	%r95, %r79, 7;
	setp.lt.u32 	%p11, %r80, 8;
	@%p11 bra 	$L__BB4_44;
	add.s32 	%r245, %r511, %r501;
	mul.wide.u32 	%rd40, %r245, 8;
	add.s64 	%rd41, %rd1, %rd40;
	ld.global.f64 	%fd174, [%rd41];
	cvt.rn.f64.s32 	%fd175, %r519;
	add.f64 	%fd176, %fd174, %fd175;
	cvt.rzi.s32.f64 	%r246, %fd176;
	add.s32 	%r247, %r245, 256;
	mul.wide.u32 	%rd42, %r247, 8;
	add.s64 	%rd43, %rd1, %rd42;
	ld.global.f64 	%fd177, [%rd43];
	cvt.rn.f64.s32 	%fd178, %r246;
	add.f64 	%fd179, %fd177, %fd178;
	cvt.rzi.s32.f64 	%r248, %fd179;
	add.s32 	%r249, %r245, 512;
	mul.wide.u32 	%rd44, %r249, 8;
	add.s64 	%rd45, %rd1, %rd44;
	ld.global.f64 	%fd180, [%rd45];
	cvt.rn.f64.s32 	%fd181, %r248;
	add.f64 	%fd182, %fd180, %fd181;
	cvt.rzi.s32.f64 	%r250, %fd182;
	add.s32 	%r251, %r245, 768;
	mul.wide.u32 	%rd46, %r251, 8;
	add.s64 	%rd47, %rd1, %rd46;
	ld.global.f64 	%fd183, [%rd47];
	cvt.rn.f64.s32 	%fd184, %r250;
	add.f64 	%fd185, %fd183, %fd184;
	cvt.rzi.s32.f64 	%r252, %fd185;
	add.s32 	%r253, %r245, 1024;
	mul.wide.u32 	%rd48, %r253, 8;
	add.s64 	%rd49, %rd1, %rd48;
	ld.global.f64 	%fd186, [%rd49];
	cvt.rn.f64.s32 	%fd187, %r252;
	add.f64 	%fd188, %fd186, %fd187;
	cvt.rzi.s32.f64 	%r254, %fd188;
	add.s32 	%r255, %r245, 1280;
	mul.wide.u32 	%rd50, %r255, 8;
	add.s64 	%rd51, %rd1, %rd50;
	ld.global.f64 	%fd189, [%rd51];
	cvt.rn.f64.s32 	%fd190, %r254;
	add.f64 	%fd191, %fd189, %fd190;
	cvt.rzi.s32.f64 	%r256, %fd191;
	add.s32 	%r257, %r245, 1536;
	mul.wide.u32 	%rd52, %r257, 8;
	add.s64 	%rd53, %rd1, %rd52;
	ld.global.f64 	%fd192, [%rd53];
	cvt.rn.f64.s32 	%fd193, %r256;
	add.f64 	%fd194, %fd192, %fd193;
	cvt.rzi.s32.f64 	%r258, %fd194;
	add.s32 	%r259, %r245, 1792;
	mul.wide.u32 	%rd54, %r259, 8;
	add.s64 	%rd55, %rd1, %rd54;
	ld.global.f64 	%fd195, [%rd55];
	cvt.rn.f64.s32 	%fd196, %r258;
	add.f64 	%fd197, %fd195, %fd196;
	cvt.rzi.s32.f64 	%r519, %fd197;
	add.s32 	%r511, %r511, 2048;
$L__BB4_44:
	setp.eq.s32 	%p12, %r95, 0;
	@%p12 bra 	$L__BB4_50;
	setp.lt.u32 	%p13, %r95, 4;
	@%p13 bra 	$L__BB4_47;
	add.s32 	%r261, %r511, %r501;
	mul.wide.u32 	%rd56, %r261, 8;
	add.s64 	%rd57, %rd1, %rd56;
	ld.global.f64 	%fd198, [%rd57];
	cvt.rn.f64.s32 	%fd199, %r519;
	add.f64 	%fd200, %fd198, %fd199;
	cvt.rzi.s32.f64 	%r262, %fd200;
	add.s32 	%r263, %r261, 256;
	mul.wide.u32 	%rd58, %r263, 8;
	add.s64 	%rd59, %rd1, %rd58;
	ld.global.f64 	%fd201, [%rd59];
	cvt.rn.f64.s32 	%fd202, %r262;
	add.f64 	%fd203, %fd201, %fd202;
	cvt.rzi.s32.f64 	%r264, %fd203;
	add.s32 	%r265, %r261, 512;
	mul.wide.u32 	%rd60, %r265, 8;
	add.s64 	%rd61, %rd1, %rd60;
	ld.global.f64 	%fd204, [%rd61];
	cvt.rn.f64.s32 	%fd205, %r264;
	add.f64 	%fd206, %fd204, %fd205;
	cvt.rzi.s32.f64 	%r266, %fd206;
	add.s32 	%r267, %r261, 768;
	mul.wide.u32 	%rd62, %r267, 8;
	add.s64 	%rd63, %rd1, %rd62;
	ld.global.f64 	%fd207, [%rd63];
	cvt.rn.f64.s32 	%fd208, %r266;
	add.f64 	%fd209, %fd207, %fd208;
	cvt.rzi.s32.f64 	%r519, %fd209;
	add.s32 	%r511, %r511, 1024;
$L__BB4_47:
	and.b32  	%r268, %r79, 3;
	setp.eq.s32 	%p14, %r268, 0;
	@%p14 bra 	$L__BB4_50;
	add.s32 	%r517, %r511, %r499;
	cvt.u16.u32 	%rs1, %r498;
	shr.u16 	%rs2, %rs1, 8;
	add.s16 	%rs3, %rs2, 1;
	cvt.u32.u16 	%r269, %rs3;
	and.b32  	%r270, %r269, 3;
	neg.s32 	%r516, %r270;
$L__BB4_49:
	.pragma "nounroll";
	mul.wide.u32 	%rd64, %r517, 8;
	add.s64 	%rd65, %rd1, %rd64;
	ld.global.f64 	%fd210, [%rd65];
	cvt.rn.f64.s32 	%fd211, %r519;
	add.f64 	%fd212, %fd210, %fd211;
	cvt.rzi.s32.f64 	%r519, %fd212;
	add.s32 	%r517, %r517, 256;
	add.s32 	%r516, %r516, 1;
	setp.ne.s32 	%p15, %r516, 0;
	@%p15 bra 	$L__BB4_49;
$L__BB4_50:
	// begin inline asm
	mov.u32 %r271, %laneid;
	// end inline asm
	mov.b32 	%r274, 1;
	mov.b32 	%r295, 31;
	mov.b32 	%r296, -1;
	// begin inline asm
	shfl.sync.down.b32 %r272, %r519, %r274, %r295, %r296;
	// end inline asm
	setp.gt.s32 	%p16, %r271, 30;
	cvt.rn.f64.s32 	%fd213, %r519;
	cvt.rn.f64.s32 	%fd214, %r272;
	add.f64 	%fd215, %fd213, %fd214;
	cvt.rzi.s32.f64 	%r297, %fd215;
	selp.b32 	%r278, %r519, %r297, %p16;
	mov.b32 	%r279, 2;
	// begin inline asm
	shfl.sync.down.b32 %r277, %r278, %r279, %r295, %r296;
	// end inline asm
	setp.gt.s32 	%p17, %r271, 29;
	cvt.rn.f64.s32 	%fd216, %r278;
	cvt.rn.f64.s32 	%fd217, %r277;
	add.f64 	%fd218, %fd217, %fd216;
	cvt.rzi.s32.f64 	%r298, %fd218;
	selp.b32 	%r283, %r278, %r298, %p17;
	mov.b32 	%r284, 4;
	// begin inline asm
	shfl.sync.down.b32 %r282, %r283, %r284, %r295, %r296;
	// end inline asm
	setp.gt.s32 	%p18, %r271, 27;
	cvt.rn.f64.s32 	%fd219, %r283;
	cvt.rn.f64.s32 	%fd220, %r282;
	add.f64 	%fd221, %fd220, %fd219;
	cvt.rzi.s32.f64 	%r299, %fd221;
	selp.b32 	%r288, %r283, %r299, %p18;
	mov.b32 	%r289, 8;
	// begin inline asm
	shfl.sync.down.b32 %r287, %r288, %r289, %r295, %r296;
	// end inline asm
	setp.gt.s32 	%p19, %r271, 23;
	cvt.rn.f64.s32 	%fd222, %r288;
	cvt.rn.f64.s32 	%fd223, %r287;
	add.f64 	%fd224, %fd223, %fd222;
	cvt.rzi.s32.f64 	%r300, %fd224;
	selp.b32 	%r293, %r288, %r300, %p19;
	mov.b32 	%r294, 16;
	// begin inline asm
	shfl.sync.down.b32 %r292, %r293, %r294, %r295, %r296;
	// end inline asm
	setp.gt.s32 	%p20, %r271, 15;
	cvt.rn.f64.s32 	%fd225, %r293;
	cvt.rn.f64.s32 	%fd226, %r292;
	add.f64 	%fd227, %fd226, %fd225;
	cvt.rzi.s32.f64 	%r115, %fd227;
	selp.b32 	%r520, %r293, %r115, %p20;
	setp.ne.s32 	%p21, %r271, 0;
	@%p21 bra 	$L__BB4_52;
	shr.u32 	%r301, %r60, 3;
	and.b32  	%r302, %r301, 124;
	mov.u32 	%r303, _ZZN3cub18CUB_300001_SM_10006detail6reduce18DeviceReduceKernelINS2_10policy_hubIij12soma_imparesE10Policy1000EN6thrust24THRUST_300001_SM_1000_NS6detail15normal_iteratorINS9_10device_ptrIdEEEEjS5_iN4cuda3std3__410__identityEEEvT0_PT3_T1_NS0_13GridEvenShareISM_EET2_T4_E12temp_storage;
	add.s32 	%r304, %r303, %r302;
	st.shared.u32 	[%r304+8], %r115;
$L__BB4_52:
	bar.sync 	0;
	setp.ne.s32 	%p22, %r60, 0;
	@%p22 bra 	$L__BB4_54;
	ld.shared.u32 	%r305, [_ZZN3cub18CUB_300001_SM_10006detail6reduce18DeviceReduceKernelINS2_10policy_hubIij12soma_imparesE10Policy1000EN6thrust24THRUST_300001_SM_1000_NS6detail15normal_iteratorINS9_10device_ptrIdEEEEjS5_iN4cuda3std3__410__identityEEEvT0_PT3_T1_NS0_13GridEvenShareISM_EET2_T4_E12temp_storage+12];
	cvt.rn.f64.s32 	%fd228, %r520;
	cvt.rn.f64.s32 	%fd229, %r305;
	add.f64 	%fd230, %fd228, %fd229;
	cvt.rzi.s32.f64 	%r306, %fd230;
	ld.shared.u32 	%r307, [_ZZN3cub18CUB_300001_SM_10006detail6reduce18DeviceReduceKernelINS2_10policy_hubIij12soma_imparesE10Policy1000EN6thrust24THRUST_300001_SM_1000_NS6detail15normal_iteratorINS9_10device_ptrIdEEEEjS5_iN4cuda3std3__410__identityEEEvT0_PT3_T1_NS0_13GridEvenShareISM_EET2_T4_E12temp_storage+16];
	cvt.rn.f64.s32 	%fd231, %r306;
	cvt.rn.f64.s32 	%fd232, %r307;
	add.f64 	%fd233, %fd232, %fd231;
	cvt.rzi.s32.f64 	%r308, %fd233;
	ld.shared.u32 	%r309, [_ZZN3cub18CUB_300001_SM_10006detail6reduce18DeviceReduceKernelINS2_10policy_hubIij12soma_imparesE10Policy1000EN6thrust24THRUST_300001_SM_1000_NS6detail15normal_iteratorINS9_10device_ptrIdEEEEjS5_iN4cuda3std3__410__identityEEEvT0_PT3_T1_NS0_13GridEvenShareISM_EET2_T4_E12temp_storage+20];
	cvt.rn.f64.s32 	%fd234, %r308;
	cvt.rn.f64.s32 	%fd235, %r309;
	add.f64 	%fd236, %fd235, %fd234;
	cvt.rzi.s32.f64 	%r310, %fd236;
	ld.shared.u32 	%r311, [_ZZN3cub18CUB_300001_SM_10006detail6reduce18DeviceReduceKernelINS2_10policy_hubIij12soma_imparesE10Policy1000EN6thrust24THRUST_300001_SM_1000_NS6detail15normal_iteratorINS9_10device_ptrIdEEEEjS5_iN4cuda3std3__410__identityEEEvT0_PT3_T1_NS0_13GridEvenShareISM_EET2_T4_E12temp_storage+24];
	cvt.rn.f64.s32 	%fd237, %r310;
	cvt.rn.f64.s32 	%fd238, %r311;
	add.f64 	%fd239, %fd238, %fd237;
	cvt.rzi.s32.f64 	%r312, %fd239;
	ld.shared.u32 	%r313, [_ZZN3cub18CUB_300001_SM_10006detail6reduce18DeviceReduceKernelINS2_10policy_hubIij12soma_imparesE10Policy1000EN6thrust24THRUST_300001_SM_1000_NS6detail15normal_iteratorINS9_10device_ptrIdEEEEjS5_iN4cuda3std3__410__identityEEEvT0_PT3_T1_NS0_13GridEvenShareISM_EET2_T4_E12temp_storage+28];
	cvt.rn.f64.s32 	%fd240, %r312;
	cvt.rn.f64.s32 	%fd241, %r313;
	add.f64 	%fd242, %fd241, %fd240;
	cvt.rzi.s32.f64 	%r314, %fd242;
	ld.shared.u32 	%r315, [_ZZN3cub18CUB_300001_SM_10006detail6reduce18DeviceReduceKernelINS2_10policy_hubIij12soma_imparesE10Policy1000EN6thrust24THRUST_300001_SM_1000_NS6detail15normal_iteratorINS9_10device_ptrIdEEEEjS5_iN4cuda3std3__410__identityEEEvT0_PT3_T1_NS0_13GridEvenShareISM_EET2_T4_E12temp_storage+32];
	cvt.rn.f64.s32 	%fd243, %r314;
	cvt.rn.f64.s32 	%fd244, %r315;
	add.f64 	%fd245, %fd244, %fd243;
	cvt.rzi.s32.f64 	%r316, %fd245;
	ld.shared.u32 	%r317, [_ZZN3cub18CUB_300001_SM_10006detail6reduce18DeviceReduceKernelINS2_10policy_hubIij12soma_imparesE10Policy1000EN6thrust24THRUST_300001_SM_1000_NS6detail15normal_iteratorINS9_10device_ptrIdEEEEjS5_iN4cuda3std3__410__identityEEEvT0_PT3_T1_NS0_13GridEvenShareISM_EET2_T4_E12temp_storage+36];
	cvt.rn.f64.s32 	%fd246, %r316;
	cvt.rn.f64.s32 	%fd247, %r317;
	add.f64 	%fd248, %fd247, %fd246;
	cvt.rzi.s32.f64 	%r520, %fd248;
$L__BB4_54:
	mov.u32 	%r477, %tid.x;
	setp.ne.s32 	%p57, %r477, 0;
	@%p57 bra 	$L__BB4_56;
	ld.param.u64 	%rd129, [_ZN3cub18CUB_300001_SM_10006detail6reduce18DeviceReduceKernelINS2_10policy_hubIij12soma_imparesE10Policy1000EN6thrust24THRUST_300001_SM_1000_NS6detail15normal_iteratorINS9_10device_ptrIdEEEEjS5_iN4cuda3std3__410__identityEEEvT0_PT3_T1_NS0_13GridEvenShareISM_EET2_T4__param_1];
	cvta.to.global.u64 	%rd126, %rd129;
	mul.wide.u32 	%rd127, %r3, 4;
	add.s64 	%rd128, %rd126, %rd127;
	st.global.u32 	[%rd128], %r520;
$L__BB4_56:
	ret;

}
	// .globl	_ZN3cub18CUB_300001_SM_10006detail6reduce28DeviceReduceSingleTileKernelINS2_10policy_hubIij12soma_imparesE10Policy1000EPiPdiS5_diN4cuda3std3__410__identityEEEvT0_T1_T2_T3_T4_T6_
.visible .entry _ZN3cub18CUB_300001_SM_10006detail6reduce28DeviceReduceSingleTileKernelINS2_10policy_hubIij12soma_imparesE10Policy1000EPiPdiS5_diN4cuda3std3__410__identityEEEvT0_T1_T2_T3_T4_T6_(
	.param .u64 .ptr .align 1 _ZN3cub18CUB_300001_SM_10006detail6reduce28DeviceReduceSingleTileKernelINS2_10policy_hubIij12soma_imparesE10Policy1000EPiPdiS5_diN4cuda3std3__410__identityEEEvT0_T1_T2_T3_T4_T6__param_0,
	.param .u64 .ptr .align 1 _ZN3cub18CUB_300001_SM_10006detail6reduce28DeviceReduceSingleTileKernelINS2_10policy_hubIij12soma_imparesE10Policy1000EPiPdiS5_diN4cuda3std3__410__identityEEEvT0_T1_T2_T3_T4_T6__param_1,
	.param .u32 _ZN3cub18CUB_300001_SM_10006detail6reduce28DeviceReduceSingleTileKernelINS2_10policy_hubIij12soma_imparesE10Policy1000EPiPdiS5_diN4cuda3std3__410__identityEEEvT0_T1_T2_T3_T4_T6__param_2,
	.param .align 1 .b8 _ZN3cub18CUB_300001_SM_10006detail6reduce28DeviceReduceSingleTileKernelINS2_10policy_hubIij12soma_imparesE10Policy1000EPiPdiS5_diN4cuda3std3__410__identityEEEvT0_T1_T2_T3_T4_T6__param_3[1],
	.param .f64 _ZN3cub18CUB_300001_SM_10006detail6reduce28DeviceReduceSingleTileKernelINS2_10policy_hubIij12soma_imparesE10Policy1000EPiPdiS5_diN4cuda3std3__410__identityEEEvT0_T1_T2_T3_T4_T6__param_4,
	.param .align 1 .b8 _ZN3cub18CUB_300001_SM_10006detail6reduce28DeviceReduceSingleTileKernelINS2_10policy_hubIij12soma_imparesE10Policy1000EPiPdiS5_diN4cuda3std3__410__identityEEEvT0_T1_T2_T3_T4_T6__param_5[1]
)
.maxntid 256
.minnctapersm 1
{
	.reg .pred 	%p<99>;
	.reg .b32 	%r<672>;
	.reg .b64 	%rd<125>;
	.reg .b64 	%fd<467>;
	// demoted variable
	.shared .align 4 .b8 _ZZN3cub18CUB_300001_SM_10006detail6reduce28DeviceReduceSingleTileKernelINS2_10policy_hubIij12soma_imparesE10Policy1000EPiPdiS5_diN4cuda3std3__410__identityEEEvT0_T1_T2_T3_T4_T6_E12temp_storage[44];
	ld.param.u64 	%rd16, [_ZN3cub18CUB_300001_SM_10006detail6reduce28DeviceReduceSingleTileKernelINS2_10policy_hubIij12soma_imparesE10Policy1000EPiPdiS5_diN4cuda3std3__410__identityEEEvT0_T1_T2_T3_T4_T6__param_0];
	ld.param.u64 	%rd17, [_ZN3cub18CUB_300001_SM_10006detail6reduce28DeviceReduceSingleTileKernelINS2_10policy_hubIij12soma_imparesE10Policy1000EPiPdiS5_diN4cuda3std3__410__identityEEEvT0_T1_T2_T3_T4_T6__param_1];
	ld.param.u32 	%r136, [_ZN3cub18CUB_300001_SM_10006detail6reduce28DeviceReduceSingleTileKernelINS2_10policy_hubIij12soma_imparesE10Policy1000EPiPdiS5_diN4cuda3std3__410__identityEEEvT0_T1_T2_T3_T4_T6__param_2];
	ld.param.f64 	%fd1, [_ZN3cub18CUB_300001_SM_10006detail6reduce28DeviceReduceSingleTileKernelINS2_10policy_hubIij12soma_imparesE10Policy1000EPiPdiS5_diN4cuda3std3__410__identityEEEvT0_T1_T2_T3_T4_T6__param_4];
	cvta.to.global.u64 	%rd1, %rd17;
	setp.ne.s32 	%p1, %r136, 0;
	@%p1 bra 	$L__BB5_3;
	mov.u32 	%r618, %tid.x;
	setp.ne.s32 	%p98, %r618, 0;
	@%p98 bra 	$L__BB5_86;
	st.global.f64 	[%rd1], %fd1;
	bra.uni 	$L__BB5_86;
$L__BB5_3:
	and.b64  	%rd18, %rd16, 15;
	setp.ne.s64 	%p2, %rd18, 0;
	@%p2 bra 	$L__BB5_44;
	setp.gt.s32 	%p50, %r136, 4095;
	@%p50 bra 	$L__BB5_28;
	mov.u32 	%r1, %tid.x;
	setp.ge.s32 	%p67, %r1, %r136;
	mov.b32 	%r629, 0;
	mov.u32 	%r624, %r1;
	@%p67 bra 	$L__BB5_7;
	mul.wide.u32 	%rd113, %r1, 4;
	add.s64 	%rd112, %rd16, %rd113;
	// begin inline asm
	ld.global.nc.u32 %r629, [%rd112];
	// end inline asm
	add.s32 	%r624, %r1, 256;
$L__BB5_7:
	setp.ge.s32 	%p68, %r624, %r136;
	@%p68 bra 	$L__BB5_13;
	not.b32 	%r506, %r624;
	add.s32 	%r6, %r136, %r506;
	and.b32  	%r507, %r6, 768;
	setp.eq.s32 	%p69, %r507, 768;
	@%p69 bra 	$L__BB5_11;
	mul.wide.u32 	%rd114, %r624, 4;
	add.s64 	%rd121, %rd16, %rd114;
	shr.u32 	%r508, %r6, 8;
	add.s32 	%r509, %r508, 1;
	and.b32  	%r510, %r509, 3;
	neg.s32 	%r621, %r510;
$L__BB5_10:
	.pragma "nounroll";
	// begin inline asm
	ld.global.nc.u32 %r511, [%rd121];
	// end inline asm
	cvt.rn.f64.s32 	%fd377, %r629;
	cvt.rn.f64.s32 	%fd378, %r511;
	add.f64 	%fd379, %fd377, %fd378;
	cvt.rzi.s32.f64 	%r629, %fd379;
	add.s32 	%r624, %r624, 256;
	add.s64 	%rd121, %rd121, 1024;
	add.s32 	%r621, %r621, 1;
	setp.ne.s32 	%p70, %r621, 0;
	@%p70 bra 	$L__BB5_10;
$L__BB5_11:
	setp.lt.u32 	%p71, %r6, 768;
	@%p71 bra 	$L__BB5_13;
$L__BB5_12:
	mul.wide.s32 	%rd120, %r624, 4;
	add.s64 	%rd116, %rd16, %rd120;
	// begin inline asm
	ld.global.nc.u32 %r512, [%rd116];
	// end inline asm
	cvt.rn.f64.s32 	%fd380, %r629;
	cvt.rn.f64.s32 	%fd381, %r512;
	add.f64 	%fd382, %fd380, %fd381;
	cvt.rzi.s32.f64 	%r516, %fd382;
	add.s64 	%rd117, %rd116, 1024;
	// begin inline asm
	ld.global.nc.u32 %r513, [%rd117];
	// end inline asm
	cvt.rn.f64.s32 	%fd383, %r516;
	cvt.rn.f64.s32 	%fd384, %r513;
	add.f64 	%fd385, %fd383, %fd384;
	cvt.rzi.s32.f64 	%r517, %fd385;
	add.s64 	%rd118, %rd116, 2048;
	// begin inline asm
	ld.global.nc.u32 %r514, [%rd118];
	// end inline asm
	cvt.rn.f64.s32 	%fd386, %r517;
	cvt.rn.f64.s32 	%fd387, %r514;
	add.f64 	%fd388, %fd386, %fd387;
	cvt.rzi.s32.f64 	%r518, %fd388;
	add.s64 	%rd119, %rd116, 3072;
	// begin inline asm
	ld.global.nc.u32 %r515, [%rd119];
	// end inline asm
	cvt.rn.f64.s32 	%fd389, %r518;
	cvt.rn.f64.s32 	%fd390, %r515;
	add.f64 	%fd391, %fd389, %fd390;
	cvt.rzi.s32.f64 	%r629, %fd391;
	add.s32 	%r624, %r624, 1024;
	setp.lt.s32 	%p72, %r624, %r136;
	@%p72 bra 	$L__BB5_12;
$L__BB5_13:
	setp.lt.s32 	%p73, %r136, 256;
	@%p73 bra 	$L__BB5_18;
	// begin inline asm
	mov.u32 %r569, %laneid;
	// end inline asm
	mov.b32 	%r572, 1;
	mov.b32 	%r593, 31;
	mov.b32 	%r594, -1;
	// begin inline asm
	shfl.sync.down.b32 %r570, %r629, %r572, %r593, %r594;
	// end inline asm
	setp.gt.s32 	%p90, %r569, 30;
	cvt.rn.f64.s32 	%fd428, %r629;
	cvt.rn.f64.s32 	%fd429, %r570;
	add.f64 	%fd430, %fd428, %fd429;
	cvt.rzi.s32.f64 	%r595, %fd430;
	selp.b32 	%r576, %r629, %r595, %p90;
	mov.b32 	%r577, 2;
	// begin inline asm
	shfl.sync.down.b32 %r575, %r576, %r577, %r593, %r594;
	// end inline asm
	setp.gt.s32 	%p91, %r569, 29;
	cvt.rn.f64.s32 	%fd431, %r576;
	cvt.rn.f64.s32 	%fd432, %r575;
	add.f64 	%fd433, %fd432, %fd431;
	cvt.rzi.s32.f64 	%r596, %fd433;
	selp.b32 	%r581, %r576, %r596, %p91;
	mov.b32 	%r582, 4;
	// begin inline asm
	shfl.sync.down.b32 %r580, %r581, %r582, %r593, %r594;
	// end inline asm
	setp.gt.s32 	%p92, %r569, 27;
	cvt.rn.f64.s32 	%fd434, %r581;
	cvt.rn.f64.s32 	%fd435, %r580;
	add.f64 	%fd436, %fd435, %fd434;
	cvt.rzi.s32.f64 	%r597, %fd436;
	selp.b32 	%r586, %r581, %r597, %p92;
	mov.b32 	%r587, 8;
	// begin inline asm
	shfl.sync.down.b32 %r585, %r586, %r587, %r593, %r594;
	// end inline asm
	setp.gt.s32 	%p93, %r569, 23;
	cvt.rn.f64.s32 	%fd437, %r586;
	cvt.rn.f64.s32 	%fd438, %r585;
	add.f64 	%fd439, %fd438, %fd437;
	cvt.rzi.s32.f64 	%r598, %fd439;
	selp.b32 	%r591, %r586, %r598, %p93;
	mov.b32 	%r592, 16;
	// begin inline asm
	shfl.sync.down.b32 %r590, %r591, %r592, %r593, %r594;
	// end inline asm
	setp.gt.s32 	%p94, %r569, 15;
	cvt.rn.f64.s32 	%fd440, %r591;
	cvt.rn.f64.s32 	%fd441, %r590;
	add.f64 	%fd442, %fd441, %fd440;
	cvt.rzi.s32.f64 	%r22, %fd442;
	selp.b32 	%r671, %r591, %r22, %p94;
	setp.ne.s32 	%p95, %r569, 0;
	@%p95 bra 	$L__BB5_16;
	shr.u32 	%r599, %r1, 3;
	and.b32  	%r600, %r599, 124;
	mov.u32 	%r601, _ZZN3cub18CUB_300001_SM_10006detail6reduce28DeviceReduceSingleTileKernelINS2_10policy_hubIij12soma_imparesE10Policy1000EPiPdiS5_diN4cuda3std3__410__identityEEEvT0_T1_T2_T3_T4_T6_E12temp_storage;
	add.s32 	%r602, %r601, %r600;
	st.shared.u32 	[%r602+8], %r22;
$L__BB5_16:
	bar.sync 	0;
	setp.ne.s32 	%p96, %r1, 0;
	@%p96 bra 	$L__BB5_84;
	ld.shared.u32 	%r603, [_ZZN3cub18CUB_300001_SM_10006detail6reduce28DeviceReduceSingleTileKernelINS2_10policy_hubIij12soma_imparesE10Policy1000EPiPdiS5_diN4cuda3std3__410__identityEEEvT0_T1_T2_T3_T4_T6_E12temp_storage+12];
	cvt.rn.f64.s32 	%fd443, %r671;
	cvt.rn.f64.s32 	%fd444, %r603;
	add.f64 	%fd445, %fd443, %fd444;
	cvt.rzi.s32.f64 	%r604, %fd445;
	ld.shared.u32 	%r605, [_ZZN3cub18CUB_300001_SM_10006detail6reduce28DeviceReduceSingleTileKernelINS2_10policy_hubIij12soma_imparesE10Policy1000EPiPdiS5_diN4cuda3std3__410__identityEEEvT0_T1_T2_T3_T4_T6_E12temp_storage+16];
	cvt.rn.f64.s32 	%fd446, %r604;
	cvt.rn.f64.s32 	%fd447, %r605;
	add.f64 	%fd448, %fd447, %fd446;
	cvt.rzi.s32.f64 	%r606, %fd448;
	ld.shared.u32 	%r607, [_ZZN3cub18CUB_300001_SM_10006detail6reduce28DeviceReduceSingleTileKernelINS2_10policy_hubIij12soma_imparesE10Policy1000EPiPdiS5_diN4cuda3std3__410__identityEEEvT0_T1_T2_T3_T4_T6_E12temp_storage+20];
	cvt.rn.f64.s32 	%fd449, %r606;
	cvt.rn.f64.s32 	%fd450, %r607;
	add.f64 	%fd451, %fd450, %fd449;
	cvt.rzi.s32.f64 	%r608, %fd451;
	ld.shared.u32 	%r609, [_ZZN3cub18CUB_300001_SM_10006detail6reduce28DeviceReduceSingleTileKernelINS2_10policy_hubIij12soma_imparesE10Policy1000EPiPdiS5_diN4cuda3std3__410__identityEEEvT0_T1_T2_T3_T4_T6_E12temp_storage+24];
	cvt.rn.f64.s32 	%fd452, %r608;
	cvt.rn.f64.s32 	%fd453, %r609;
	add.f64 	%fd454, %fd453, %fd452;
	cvt.rzi.s32.f64 	%r610, %fd454;
	ld.shared.u32 	%r611, [_ZZN3cub18CUB_300001_SM_10006detail6reduce28DeviceReduceSingleTileKernelINS2_10policy_hubIij12soma_imparesE10Policy1000EPiPdiS5_diN4cuda3std3__410__identityEEEvT0_T1_T2_T3_T4_T6_E12temp_storage+28];
	cvt.rn.f64.s32 	%fd455, %r610;
	cvt.rn.f64.s32 	%fd456, %r611;
	add.f64 	%fd457, %fd456, %fd455;
	cvt.rzi.s32.f64 	%r612, %fd457;
	ld.shared.u32 	%r613, [_ZZN3cub18CUB_300001_SM_10006detail6reduce28DeviceReduceSingleTileKernelINS2_10policy_hubIij12soma_imparesE10Policy1000EPiPdiS5_diN4cuda3std3__410__identityEEEvT0_T1_T2_T3_T4_T6_E12temp_storage+32];
	cvt.rn.f64.s32 	%fd458, %r612;
	cvt.rn.f64.s32 	%fd459, %r613;
	add.f64 	%fd460, %fd459, %fd458;
	cvt.rzi.s32.f64 	%r614, %fd460;
	ld.shared.u32 	%r615, [_ZZN3cub18CUB_300001_SM_10006detail6reduce28DeviceReduceSingleTileKernelINS2_10policy_hubIij12soma_imparesE10Policy1000EPiPdiS5_diN4cuda3std3__410__identityEEEvT0_T1_T2_T3_T4_T6_E12temp_storage+36];
	cvt.rn.f64.s32 	%fd461, %r614;
	cvt.rn.f64.s32 	%fd462, %r615;
	add.f64 	%fd463, %fd462, %fd461;
	cvt.rzi.s32.f64 	%r671, %fd463;
	bra.uni 	$L__BB5_84;
$L__BB5_18:
	// begin inline asm
	mov.u32 %r519, %laneid;
	// end inline asm
	and.b32  	%r545, %r1, 992;
	add.s32 	%r546, %r545, 32;
	setp.gt.s32 	%p74, %r546, %r136;
	not.b32 	%r547, %r545;
	add.s32 	%r548, %r136, %r547;
	selp.b32 	%r543, %r548, 31, %p74;
	mov.b32 	%r522, 1;
	mov.b32 	%r544, -1;
	// begin inline asm
	shfl.sync.down.b32 %r520, %r629, %r522, %r543, %r544;
	// end inline asm
	setp.lt.s32 	%p75, %r519, %r543;
	cvt.rn.f64.s32 	%fd392, %r629;
	cvt.rn.f64.s32 	%fd393, %r520;
	add.f64 	%fd394, %fd392, %fd393;
	cvt.rzi.s32.f64 	%r549, %fd394;
	selp.b32 	%r526, %r549, %r629, %p75;
	mov.b32 	%r527, 2;
	// begin inline asm
	shfl.sync.down.b32 %r525, %r526, %r527, %r543, %r544;
	// end inline asm
	add.s32 	%r550, %r519, 2;
	setp.gt.s32 	%p76, %r550, %r543;
	cvt.rn.f64.s32 	%fd395, %r526;
	cvt.rn.f64.s32 	%fd396, %r525;
	add.f64 	%fd397, %fd396, %fd395;
	cvt.rzi.s32.f64 	%r551, %fd397;
	selp.b32 	%r531, %r526, %r551, %p76;
	mov.b32 	%r532, 4;
	// begin inline asm
	shfl.sync.down.b32 %r530, %r531, %r532, %r543, %r544;
	// end inline asm
	add.s32 	%r552, %r519, 4;
	setp.gt.s32 	%p77, %r552, %r543;
	cvt.rn.f64.s32 	%fd398, %r531;
	cvt.rn.f64.s32 	%fd399, %r530;
	add.f64 	%fd400, %fd399, %fd398;
	cvt.rzi.s32.f64 	%r553, %fd400;
	selp.b32 	%r536, %r531, %r553, %p77;
	mov.b32 	%r537, 8;
	// begin inline asm
	shfl.sync.down.b32 %r535, %r536, %r537, %r543, %r544;
	// end inline asm
	add.s32 	%r554, %r519, 8;
	setp.gt.s32 	%p78, %r554, %r543;
	cvt.rn.f64.s32 	%fd401, %r536;
	cvt.rn.f64.s32 	%fd402, %r535;
	add.f64 	%fd403, %fd402, %fd401;
	cvt.rzi.s32.f64 	%r555, %fd403;
	selp.b32 	%r541, %r536, %r555, %p78;
	mov.b32 	%r542, 16;
	// begin inline asm
	shfl.sync.down.b32 %r540, %r541, %r542, %r543, %r544;
	// end inline asm
	add.s32 	%r556, %r519, 16;
	setp.gt.s32 	%p79, %r556, %r543;
	cvt.rn.f64.s32 	%fd404, %r541;
	cvt.rn.f64.s32 	%fd405, %r540;
	add.f64 	%fd406, %fd405, %fd404;
	cvt.rzi.s32.f64 	%r557, %fd406;
	selp.b32 	%r671, %r541, %r557, %p79;
	setp.ne.s32 	%p80, %r519, 0;
	@%p80 bra 	$L__BB5_20;
	shr.u32 	%r558, %r1, 3;
	and.b32  	%r559, %r558, 124;
	mov.u32 	%r560, _ZZN3cub18CUB_300001_SM_10006detail6reduce28DeviceReduceSingleTileKernelINS2_10policy_hubIij12soma_imparesE10Policy1000EPiPdiS5_diN4cuda3std3__410__identityEEEvT0_T1_T2_T3_T4_T6_E12temp_storage;
	add.s32 	%r561, %r560, %r559;
	st.shared.u32 	[%r561+8], %r671;
$L__BB5_20:
	bar.sync 	0;
	setp.ne.s32 	%p81, %r1, 0;
	setp.lt.s32 	%p82, %r136, 33;
	or.pred  	%p83, %p81, %p82;
	@%p83 bra 	$L__BB5_84;
	ld.shared.u32 	%r562, [_ZZN3cub18CUB_300001_SM_10006detail6reduce28DeviceReduceSingleTileKernelINS2_10policy_hubIij12soma_imparesE10Policy1000EPiPdiS5_diN4cuda3std3__410__identityEEEvT0_T1_T2_T3_T4_T6_E12temp_storage+12];
	cvt.rn.f64.s32 	%fd407, %r671;
	cvt.rn.f64.s32 	%fd408, %r562;
	add.f64 	%fd409, %fd407, %fd408;
	cvt.rzi.s32.f64 	%r671, %fd409;
	setp.lt.u32 	%p84, %r136, 65;
	@%p84 bra 	$L__BB5_84;
	ld.shared.u32 	%r563, [_ZZN3cub18CUB_300001_SM_10006detail6reduce28DeviceReduceSingleTileKernelINS2_10policy_hubIij12soma_imparesE10Policy1000EPiPdiS5_diN4cuda3std3__410__identityEEEvT0_T1_T2_T3_T4_T6_E12temp_storage+16];
	cvt.rn.f64.s32 	%fd410, %r671;
	cvt.rn.f64.s32 	%fd411, %r563;
	add.f64 	%fd412, %fd410, %fd411;
	cvt.rzi.s32.f64 	%r671, %fd412;
	setp.lt.u32 	%p85, %r136, 97;
	@%p85 bra 	$L__BB5_84;
	ld.shared.u32 	%r564, [_ZZN3cub18CUB_300001_SM_10006detail6reduce28DeviceReduceSingleTileKernelINS2_10policy_hubIij12soma_imparesE10Policy1000EPiPdiS5_diN4cuda3std3__410__identityEEEvT0_T1_T2_T3_T4_T6_E12temp_storage+20];
	cvt.rn.f64.s32 	%fd413, %r671;
	cvt.rn.f64.s32 	%fd414, %r564;
	add.f64 	%fd415, %fd413, %fd414;
	cvt.rzi.s32.f64 	%r671, %fd415;
	setp.lt.u32 	%p86, %r136, 129;
	@%p86 bra 	$L__BB5_84;
	ld.shared.u32 	%r565, [_ZZN3cub18CUB_300001_SM_10006detail6reduce28DeviceReduceSingleTileKernelINS2_10policy_hubIij12soma_imparesE10Policy1000EPiPdiS5_diN4cuda3std3__410__identityEEEvT0_T1_T2_T3_T4_T6_E12temp_storage+24];
	cvt.rn.f64.s32 	%fd416, %r671;
	cvt.rn.f64.s32 	%fd417, %r565;
	add.f64 	%fd418, %fd416, %fd417;
	cvt.rzi.s32.f64 	%r671, %fd418;
	setp.lt.u32 	%p87, %r136, 161;
	@%p87 bra 	$L__BB5_84;
	ld.shared.u32 	%r566, [_ZZN3cub18CUB_300001_SM_10006detail6reduce28DeviceReduceSingleTileKernelINS2_10policy_hubIij12soma_imparesE10Policy1000EPiPdiS5_diN4cuda3std3__410__identityEEEvT0_T1_T2_T3_T4_T6_E12temp_storage+28];
	cvt.rn.f64.s32 	%fd419, %r671;
	cvt.rn.f64.s32 	%fd420, %r566;
	add.f64 	%fd421, %fd419, %fd420;
	cvt.rzi.s32.f64 	%r671, %fd421;
	setp.lt.u32 	%p88, %r136, 193;
	@%p88 bra 	$L__BB5_84;
	ld.shared.u32 	%r567, [_ZZN3cub18CUB_300001_SM_10006detail6reduce28DeviceReduceSingleTileKernelINS2_10policy_hubIij12soma_imparesE10Policy1000EPiPdiS5_diN4cuda3std3__410__identityEEEvT0_T1_T2_T3_T4_T6_E12temp_storage+32];
	cvt.rn.f64.s32 	%fd422, %r671;
	cvt.rn.f64.s32 	%fd423, %r567;
	add.f64 	%fd424, %fd422, %fd423;
	cvt.rzi.s32.f64 	%r671, %fd424;
	setp.lt.u32 	%p89, %r136, 225;
	@%p89 bra 	$L__BB5_84;
	ld.shared.u32 	%r568, [_ZZN3cub18CUB_300001_SM_10006detail6reduce28DeviceReduceSingleTileKernelINS2_10policy_hubIij12soma_imparesE10Policy1000EPiPdiS5_diN4cuda3std3__410__identityEEEvT0_T1_T2_T3_T4_T6_E12temp_storage+36];
	cvt.rn.f64.s32 	%fd425, %r671;
	cvt.rn.f64.s32 	%fd426, %r568;
	add.f64 	%fd427, %fd425, %fd426;
	cvt.rzi.s32.f64 	%r671, %fd427;
	bra.uni 	$L__BB5_84;
$L__BB5_28:
	mov.u32 	%r33, %tid.x;
	shl.b32 	%r377, %r33, 2;
	mul.wide.u32 	%rd86, %r377, 4;
	add.s64 	%rd76, %rd16, %rd86;
	// begin inline asm
	ld.global.nc.v2.u64 {%rd74, %rd75}, [%rd76];
	// end inline asm
	mov.b64 	{%r378, %r379}, %rd75;
	mov.b64 	{%r380, %r381}, %rd74;
	add.s64 	%rd79, %rd76, 4096;
	// begin inline asm
	ld.global.nc.v2.u64 {%rd77, %rd78}, [%rd79];
	// end inline asm
	mov.b64 	{%r382, %r383}, %rd78;
	mov.b64 	{%r384, %r385}, %rd77;
	add.s64 	%rd82, %rd76, 8192;
	// begin inline asm
	ld.global.nc.v2.u64 {%rd80, %rd81}, [%rd82];
	// end inline asm
	mov.b64 	{%r386, %r387}, %rd81;
	mov.b64 	{%r388, %r389}, %rd80;
	add.s64 	%rd85, %rd76, 12288;
	// begin inline asm
	ld.global.nc.v2.u64 {%rd83, %rd84}, [%rd85];
	// end inline asm
	mov.b64 	{%r390, %r391}, %rd84;
	mov.b64 	{%r392, %r393}, %rd83;
	cvt.rn.f64.s32 	%fd233, %r380;
	cvt.rn.f64.s32 	%fd234, %r381;
	add.f64 	%fd235, %fd233, %fd234;
	cvt.rzi.s32.f64 	%r394, %fd235;
	cvt.rn.f64.s32 	%fd236, %r394;
	cvt.rn.f64.s32 	%fd237, %r378;
	add.f64 	%fd238, %fd236, %fd237;
	cvt.rzi.s32.f64 	%r395, %fd238;
	cvt.rn.f64.s32 	%fd239, %r395;
	cvt.rn.f64.s32 	%fd240, %r379;
	add.f64 	%fd241, %fd239, %fd240;
	cvt.rzi.s32.f64 	%r396, %fd241;
	cvt.rn.f64.s32 	%fd242, %r396;
	cvt.rn.f64.s32 	%fd243, %r384;
	add.f64 	%fd244, %fd242, %fd243;
	cvt.rzi.s32.f64 	%r397, %fd244;
	cvt.rn.f64.s32 	%fd245, %r397;
	cvt.rn.f64.s32 	%fd246, %r385;
	add.f64 	%fd247, %fd245, %fd246;
	cvt.rzi.s32.f64 	%r398, %fd247;
	cvt.rn.f64.s32 	%fd248, %r398;
	cvt.rn.f64.s32 	%fd249, %r382;
	add.f64 	%fd250, %fd248, %fd249;
	cvt.rzi.s32.f64 	%r399, %fd250;
	cvt.rn.f64.s32 	%fd251, %r399;
	cvt.rn.f64.s32 	%fd252, %r383;
	add.f64 	%fd253, %fd251, %fd252;
	cvt.rzi.s32.f64 	%r400, %fd253;
	cvt.rn.f64.s32 	%fd254, %r400;
	cvt.rn.f64.s32 	%fd255, %r388;
	add.f64 	%fd256, %fd254, %fd255;
	cvt.rzi.s32.f64 	%r401, %fd256;
	cvt.rn.f64.s32 	%fd257, %r401;
	cvt.rn.f64.s32 	%fd258, %r389;
	add.f64 	%fd259, %fd257, %fd258;
	cvt.rzi.s32.f64 	%r402, %fd259;
	cvt.rn.f64.s32 	%fd260, %r402;
	cvt.rn.f64.s32 	%fd261, %r386;
	add.f64 	%fd262, %fd260, %fd261;
	cvt.rzi.s32.f64 	%r403, %fd262;
	cvt.rn.f64.s32 	%fd263, %r403;
	cvt.rn.f64.s32 	%fd264, %r387;
	add.f64 	%fd265, %fd263, %fd264;
	cvt.rzi.s32.f64 	%r404, %fd265;
	cvt.rn.f64.s32 	%fd266, %r404;
	cvt.rn.f64.s32 	%fd267, %r392;
	add.f64 	%fd268, %fd266, %fd267;
	cvt.rzi.s32.f64 	%r405, %fd268;
	cvt.rn.f64.s32 	%fd269, %r405;
	cvt.rn.f64.s32 	%fd270, %r393;
	add.f64 	%fd271, %fd269, %fd270;
	cvt.rzi.s32.f64 	%r406, %fd271;
	cvt.rn.f64.s32 	%fd272, %r406;
	cvt.rn.f64.s32 	%fd273, %r390;
	add.f64 	%fd274, %fd272, %fd273;
	cvt.rzi.s32.f64 	%r407, %fd274;
	cvt.rn.f64.s32 	%fd275, %r407;
	cvt.rn.f64.s32 	%fd276, %r391;
	add.f64 	%fd277, %fd275, %fd276;
	cvt.rzi.s32.f64 	%r644, %fd277;
	setp.lt.u32 	%p51, %r136, 8192;
	mov.b32 	%r633, 4096;
	@%p51 bra 	$L__BB5_32;
	add.s32 	%r35, %r136, -4096;
	mov.b32 	%r633, 4096;
$L__BB5_30:
	mul.wide.s32 	%rd99, %r633, 4;
	add.s64 	%rd89, %rd76, %rd99;
	// begin inline asm
	ld.global.nc.v2.u64 {%rd87, %rd88}, [%rd89];
	// end inline asm
	mov.b64 	{%r409, %r410}, %rd88;
	mov.b64 	{%r411, %r412}, %rd87;
	add.s64 	%rd92, %rd89, 4096;
	// begin inline asm
	ld.global.nc.v2.u64 {%rd90, %rd91}, [%rd92];
	// end inline asm
	mov.b64 	{%r413, %r414}, %rd91;
	mov.b64 	{%r415, %r416}, %rd90;
	add.s64 	%rd95, %rd89, 8192;
	// begin inline asm
	ld.global.nc.v2.u64 {%rd93, %rd94}, [%rd95];
	// end inline asm
	mov.b64 	{%r417, %r418}, %rd94;
	mov.b64 	{%r419, %r420}, %rd93;
	add.s64 	%rd98, %rd89, 12288;
	// begin inline asm
	ld.global.nc.v2.u64 {%rd96, %rd97}, [%rd98];
	// end inline asm
	mov.b64 	{%r421, %r422}, %rd97;
	mov.b64 	{%r423, %r424}, %rd96;
	cvt.rn.f64.s32 	%fd278, %r644;
	cvt.rn.f64.s32 	%fd279, %r411;
	add.f64 	%fd280, %fd278, %fd279;
	cvt.rzi.s32.f64 	%r425, %fd280;
	cvt.rn.f64.s32 	%fd281, %r425;
	cvt.rn.f64.s32 	%fd282, %r412;
	add.f64 	%fd283, %fd281, %fd282;
	cvt.rzi.s32.f64 	%r426, %fd283;
	cvt.rn.f64.s32 	%fd284, %r426;
	cvt.rn.f64.s32 	%fd285, %r409;
	add.f64 	%fd286, %fd284, %fd285;
	cvt.rzi.s32.f64 	%r427, %fd286;
	cvt.rn.f64.s32 	%fd287, %r427;
	cvt.rn.f64.s32 	%fd288, %r410;
	add.f64 	%fd289, %fd287, %fd288;
	cvt.rzi.s32.f64 	%r428, %fd289;
	cvt.rn.f64.s32 	%fd290, %r428;
	cvt.rn.f64.s32 	%fd291, %r415;
	add.f64 	%fd292, %fd290, %fd291;
	cvt.rzi.s32.f64 	%r429, %fd292;
	cvt.rn.f64.s32 	%fd293, %r429;
	cvt.rn.f64.s32 	%fd294, %r416;
	add.f64 	%fd295, %fd293, %fd294;
	cvt.rzi.s32.f64 	%r430, %fd295;
	cvt.rn.f64.s32 	%fd296, %r430;
	cvt.rn.f64.s32 	%fd297, %r413;
	add.f64 	%fd298, %fd296, %fd297;
	cvt.rzi.s32.f64 	%r431, %fd298;
	cvt.rn.f64.s32 	%fd299, %r431;
	cvt.rn.f64.s32 	%fd300, %r414;
	add.f64 	%fd301, %fd299, %fd300;
	cvt.rzi.s32.f64 	%r432, %fd301;
	cvt.rn.f64.s32 	%fd302, %r432;
	cvt.rn.f64.s32 	%fd303, %r419;
	add.f64 	%fd304, %fd302, %fd303;
	cvt.rzi.s32.f64 	%r433, %fd304;
	cvt.rn.f64.s32 	%fd305, %r433;
	cvt.rn.f64.s32 	%fd306, %r420;
	add.f64 	%fd307, %fd305, %fd306;
	cvt.rzi.s32.f64 	%r434, %fd307;
	cvt.rn.f64.s32 	%fd308, %r434;
	cvt.rn.f64.s32 	%fd309, %r417;
	add.f64 	%fd310, %fd308, %fd309;
	cvt.rzi.s32.f64 	%r435, %fd310;
	cvt.rn.f64.s32 	%fd311, %r435;
	cvt.rn.f64.s32 	%fd312, %r418;
	add.f64 	%fd313, %fd311, %fd312;
	cvt.rzi.s32.f64 	%r436, %fd313;
	cvt.rn.f64.s32 	%fd314, %r436;
	cvt.rn.f64.s32 	%fd315, %r423;
	add.f64 	%fd316, %fd314, %fd315;
	cvt.rzi.s32.f64 	%r437, %fd316;
	cvt.rn.f64.s32 	%fd317, %r437;
	cvt.rn.f64.s32 	%fd318, %r424;
	add.f64 	%fd319, %fd317, %fd318;
	cvt.rzi.s32.f64 	%r438, %fd319;
	cvt.rn.f64.s32 	%fd320, %r438;
	cvt.rn.f64.s32 	%fd321, %r421;
	add.f64 	%fd322, %fd320, %fd321;
	cvt.rzi.s32.f64 	%r439, %fd322;
	cvt.rn.f64.s32 	%fd323, %r439;
	cvt.rn.f64.s32 	%fd324, %r422;
	add.f64 	%fd325, %fd323, %fd324;
	cvt.rzi.s32.f64 	%r644, %fd325;
	sub.s32 	%r440, %r136, %r633;
	setp.lt.s32 	%p52, %r440, 4096;
	@%p52 bra 	$L__BB5_40;
	add.s32 	%r633, %r633, 4096;
	setp.le.s32 	%p53, %r633, %r35;
	@%p53 bra 	$L__BB5_30;
$L__BB5_32:
	setp.le.s32 	%p54, %r136, %r633;
	@%p54 bra 	$L__BB5_40;
	sub.s32 	%r42, %r136, %r633;
	setp.ge.s32 	%p55, %r33, %r42;
	@%p55 bra 	$L__BB5_40;
	not.b32 	%r442, %r33;
	add.s32 	%r443, %r136, %r442;
	sub.s32 	%r43, %r443, %r633;
	and.b32  	%r444, %r43, 768;
	setp.eq.s32 	%p56, %r444, 768;
	mov.u32 	%r638, %r33;
	@%p56 bra 	$L__BB5_37;
	add.s32 	%r635, %r33, %r633;
	shr.u32 	%r445, %r43, 8;
	add.s32 	%r446, %r445, 1;
	and.b32  	%r447, %r446, 3;
	neg.s32 	%r634, %r447;
	mov.u32 	%r638, %r33;
$L__BB5_36:
	.pragma "nounroll";
	mul.wide.u32 	%rd101, %r635, 4;
	add.s64 	%rd100, %rd16, %rd101;
	// begin inline asm
	ld.global.nc.u32 %r448, [%rd100];
	// end inline asm
	cvt.rn.f64.s32 	%fd326, %r644;
	cvt.rn.f64.s32 	%fd327, %r448;
	add.f64 	%fd328, %fd326, %fd327;
	cvt.rzi.s32.f64 	%r644, %fd328;
	add.s32 	%r638, %r638, 256;
	add.s32 	%r635, %r635, 256;
	add.s32 	%r634, %r634, 1;
	setp.ne.s32 	%p57, %r634, 0;
	@%p57 bra 	$L__BB5_36;
$L__BB5_37:
	setp.lt.u32 	%p58, %r43, 768;
	@%p58 bra 	$L__BB5_40;
	cvt.u64.u32 	%rd102, %r638;
	cvt.u64.u32 	%rd103, %r633;
	add.s64 	%rd104, %rd102, %rd103;
	shl.b64 	%rd105, %rd104, 2;
	add.s64 	%rd106, %rd105, %rd16;
	add.s64 	%rd122, %rd106, 2048;
	add.s32 	%r641, %r638, %r633;
$L__BB5_39:
	mul.wide.u32 	%rd111, %r641, 4;
	add.s64 	%rd107, %rd16, %rd111;
	// begin inline asm
	ld.global.nc.u32 %r449, [%rd107];
	// end inline asm
	cvt.rn.f64.s32 	%fd329, %r644;
	cvt.rn.f64.s32 	%fd330, %r449;
	add.f64 	%fd331, %fd329, %fd330;
	cvt.rzi.s32.f64 	%r453, %fd331;
	add.s64 	%rd108, %rd122, -1024;
	// begin inline asm
	ld.global.nc.u32 %r450, [%rd108];
	// end inline asm
	cvt.rn.f64.s32 	%fd332, %r453;
	cvt.rn.f64.s32 	%fd333, %r450;
	add.f64 	%fd334, %fd332, %fd333;
	cvt.rzi.s32.f64 	%r454, %fd334;
	// begin inline asm
	ld.global.nc.u32 %r451, [%rd122];
	// end inline asm
	cvt.rn.f64.s32 	%fd335, %r454;
	cvt.rn.f64.s32 	%fd336, %r451;
	add.f64 	%fd337, %fd335, %fd336;
	cvt.rzi.s32.f64 	%r455, %fd337;
	add.s64 	%rd110, %rd122, 1024;
	// begin inline asm
	ld.global.nc.u32 %r452, [%rd110];
	// end inline asm
	cvt.rn.f64.s32 	%fd338, %r455;
	cvt.rn.f64.s32 	%fd339, %r452;
	add.f64 	%fd340, %fd338, %fd339;
	cvt.rzi.s32.f64 	%r644, %fd340;
	add.s32 	%r638, %r638, 1024;
	add.s64 	%rd122, %rd122, 4096;
	add.s32 	%r641, %r641, 1024;
	setp.lt.s32 	%p59, %r638, %r42;
	@%p59 bra 	$L__BB5_39;
$L__BB5_40:
	// begin inline asm
	mov.u32 %r456, %laneid;
	// end inline asm
	mov.b32 	%r459, 1;
	mov.b32 	%r480, 31;
	mov.b32 	%r481, -1;
	// begin inline asm
	shfl.sync.down.b32 %r457, %r644, %r459, %r480, %r481;
	// end inline asm
	setp.gt.s32 	%p60, %r456, 30;
	cvt.rn.f64.s32 	%fd341, %r644;
	cvt.rn.f64.s32 	%fd342, %r457;
	add.f64 	%fd343, %fd341, %fd342;
	cvt.rzi.s32.f64 	%r482, %fd343;
	selp.b32 	%r463, %r644, %r482, %p60;
	mov.b32 	%r464, 2;
	// begin inline asm
	shfl.sync.down.b32 %r462, %r463, %r464, %r480, %r481;
	// end inline asm
	setp.gt.s32 	%p61, %r456, 29;
	cvt.rn.f64.s32 	%fd344, %r463;
	cvt.rn.f64.s32 	%fd345, %r462;
	add.f64 	%fd346, %fd345, %fd344;
	cvt.rzi.s32.f64 	%r483, %fd346;
	selp.b32 	%r468, %r463, %r483, %p61;
	mov.b32 	%r469, 4;
	// begin inline asm
	shfl.sync.down.b32 %r467, %r468, %r469, %r480, %r481;
	// end inline asm
	setp.gt.s32 	%p62, %r456, 27;
	cvt.rn.f64.s32 	%fd347, %r468;
	cvt.rn.f64.s32 	%fd348, %r467;
	add.f64 	%fd349, %fd348, %fd347;
	cvt.rzi.s32.f64 	%r484, %fd349;
	selp.b32 	%r473, %r468, %r484, %p62;
	mov.b32 	%r474, 8;
	// begin inline asm
	shfl.sync.down.b32 %r472, %r473, %r474, %r480, %r481;
	// end inline asm
	setp.gt.s32 	%p63, %r456, 23;
	cvt.rn.f64.s32 	%fd350, %r473;
	cvt.rn.f64.s32 	%fd351, %r472;
	add.f64 	%fd352, %fd351, %fd350;
	cvt.rzi.s32.f64 	%r485, %fd352;
	selp.b32 	%r478, %r473, %r485, %p63;
	mov.b32 	%r479, 16;
	// begin inline asm
	shfl.sync.down.b32 %r477, %r478, %r479, %r480, %r481;
	// end inline asm
	setp.gt.s32 	%p64, %r456, 15;
	cvt.rn.f64.s32 	%fd353, %r478;
	cvt.rn.f64.s32 	%fd354, %r477;
	add.f64 	%fd355, %fd354, %fd353;
	cvt.rzi.s32.f64 	%r65, %fd355;
	selp.b32 	%r671, %r478, %r65, %p64;
	setp.ne.s32 	%p65, %r456, 0;
	@%p65 bra 	$L__BB5_42;
	shr.u32 	%r486, %r33, 3;
	and.b32  	%r487, %r486, 124;
	mov.u32 	%r488, _ZZN3cub18CUB_300001_SM_10006detail6reduce28DeviceReduceSingleTileKernelINS2_10policy_hubIij12soma_imparesE10Policy1000EPiPdiS5_diN4cuda3std3__410__identityEEEvT0_T1_T2_T3_T4_T6_E12temp_storage;
	add.s32 	%r489, %r488, %r487;
	st.shared.u32 	[%r489+8], %r65;
$L__BB5_42:
	bar.sync 	0;
	setp.ne.s32 	%p66, %r33, 0;
	@%p66 bra 	$L__BB5_84;
	ld.shared.u32 	%r490, [_ZZN3cub18CUB_300001_SM_10006detail6reduce28DeviceReduceSingleTileKernelINS2_10policy_hubIij12soma_imparesE10Policy1000EPiPdiS5_diN4cuda3std3__410__identityEEEvT0_T1_T2_T3_T4_T6_E12temp_storage+12];
	cvt.rn.f64.s32 	%fd356, %r671;
	cvt.rn.f64.s32 	%fd357, %r490;
	add.f64 	%fd358, %fd356, %fd357;
	cvt.rzi.s32.f64 	%r491, %fd358;
	ld.shared.u32 	%r492, [_ZZN3cub18CUB_300001_SM_10006detail6reduce28DeviceReduceSingleTileKernelINS2_10policy_hubIij12soma_imparesE10Policy1000EPiPdiS5_diN4cuda3std3__410__identityEEEvT0_T1_T2_T3_T4_T6_E12temp_storage+16];
	cvt.rn.f64.s32 	%fd359, %r491;
	cvt.rn.f64.s32 	%fd360, %r492;
	add.f64 	%fd361, %fd360, %fd359;
	cvt.rzi.s32.f64 	%r493, %fd361;
	ld.shared.u32 	%r494, [_ZZN3cub18CUB_300001_SM_10006detail6reduce28DeviceReduceSingleTileKernelINS2_10policy_hubIij12soma_imparesE10Policy1000EPiPdiS5_diN4cuda3std3__410__identityEEEvT0_T1_T2_T3_T4_T6_E12temp_storage+20];
	cvt.rn.f64.s32 	%fd362, %r493;
	cvt.rn.f64.s32 	%fd363, %r494;
	add.f64 	%fd364, %fd363, %fd362;
	cvt.rzi.s32.f64 	%r495, %fd364;
	ld.shared.u32 	%r496, [_ZZN3cub18CUB_300001_SM_10006detail6reduce28DeviceReduceSingleTileKernelINS2_10policy_hubIij12soma_imparesE10Policy1000EPiPdiS5_diN4cuda3std3__410__identityEEEvT0_T1_T2_T3_T4_T6_E12temp_storage+24];
	cvt.rn.f64.s32 	%fd365, %r495;
	cvt.rn.f64.s32 	%fd366, %r496;
	add.f64 	%fd367, %fd366, %fd365;
	cvt.rzi.s32.f64 	%r497, %fd367;
	ld.shared.u32 	%r498, [_ZZN3cub18CUB_300001_SM_10006detail6reduce28DeviceReduceSingleTileKernelINS2_10policy_hubIij12soma_imparesE10Policy1000EPiPdiS5_diN4cuda3std3__410__identityEEEvT0_T1_T2_T3_T4_T6_E12temp_storage+28];
	cvt.rn.f64.s32 	%fd368, %r497;
	cvt.rn.f64.s32 	%fd369, %r498;
	add.f64 	%fd370, %fd369, %fd368;
	cvt.rzi.s32.f64 	%r499, %fd370;
	ld.shared.u32 	%r500, [_ZZN3cub18CUB_300001_SM_10006detail6reduce28DeviceReduceSingleTileKernelINS2_10policy_hubIij12soma_imparesE10Policy1000EPiPdiS5_diN4cuda3std3__410__identityEEEvT0_T1_T2_T3_T4_T6_E12temp_storage+32];
	cvt.rn.f64.s32 	%fd371, %r499;
	cvt.rn.f64.s32 	%fd372, %r500;
	add.f64 	%fd373, %fd372, %fd371;
	cvt.rzi.s32.f64 	%r501, %fd373;
	ld.shared.u32 	%r502, [_ZZN3cub18CUB_300001_SM_10006detail6reduce28DeviceReduceSingleTileKernelINS2_10policy_hubIij12soma_imparesE10Policy1000EPiPdiS5_diN4cuda3std3__410__identityEEEvT0_T1_T2_T3_T4_T6_E12temp_storage+36];
	cvt.rn.f64.s32 	%fd374, %r501;
	cvt.rn.f64.s32 	%fd375, %r502;
	add.f64 	%fd376, %fd375, %fd374;
	cvt.rzi.s32.f64 	%r671, %fd376;
	bra.uni 	$L__BB5_84;
$L__BB5_44:
	setp.gt.s32 	%p3, %r136, 4095;
	@%p3 bra 	$L__BB5_68;
	mov.u32 	%r68, %tid.x;
	setp.ge.s32 	%p20, %r68, %r136;
	mov.b32 	%r655, 0;
	mov.u32 	%r650, %r68;
	@%p20 bra 	$L__BB5_47;
	mul.wide.u32 	%rd66, %r68, 4;
	add.s64 	%rd65, %rd16, %rd66;
	// begin inline asm
	ld.global.nc.u32 %r655, [%rd65];
	// end inline asm
	add.s32 	%r650, %r68, 256;
$L__BB5_47:
	setp.ge.s32 	%p21, %r650, %r136;
	@%p21 bra 	$L__BB5_53;
	not.b32 	%r266, %r650;
	add.s32 	%r73, %r136, %r266;
	and.b32  	%r267, %r73, 768;
	setp.eq.s32 	%p22, %r267, 768;
	@%p22 bra 	$L__BB5_51;
	mul.wide.u32 	%rd67, %r650, 4;
	add.s64 	%rd123, %rd16, %rd67;
	shr.u32 	%r268, %r73, 8;
	add.s32 	%r269, %r268, 1;
	and.b32  	%r270, %r269, 3;
	neg.s32 	%r647, %r270;
$L__BB5_50:
	.pragma "nounroll";
	// begin inline asm
	ld.global.nc.u32 %r271, [%rd123];
	// end inline asm
	cvt.rn.f64.s32 	%fd146, %r655;
	cvt.rn.f64.s32 	%fd147, %r271;
	add.f64 	%fd148, %fd146, %fd147;
	cvt.rzi.s32.f64 	%r655, %fd148;
	add.s32 	%r650, %r650, 256;
	add.s64 	%rd123, %rd123, 1024;
	add.s32 	%r647, %r647, 1;
	setp.ne.s32 	%p23, %r647, 0;
	@%p23 bra 	$L__BB5_50;
$L__BB5_51:
	setp.lt.u32 	%p24, %r73, 768;
	@%p24 bra 	$L__BB5_53;
$L__BB5_52:
	mul.wide.s32 	%rd73, %r650, 4;
	add.s64 	%rd69, %rd16, %rd73;
	// begin inline asm
	ld.global.nc.u32 %r272, [%rd69];
	// end inline asm
	cvt.rn.f64.s32 	%fd149, %r655;
	cvt.rn.f64.s32 	%fd150, %r272;
	add.f64 	%fd151, %fd149, %fd150;
	cvt.rzi.s32.f64 	%r276, %fd151;
	add.s64 	%rd70, %rd69, 1024;
	// begin inline asm
	ld.global.nc.u32 %r273, [%rd70];
	// end inline asm
	cvt.rn.f64.s32 	%fd152, %r276;
	cvt.rn.f64.s32 	%fd153, %r273;
	add.f64 	%fd154, %fd152, %fd153;
	cvt.rzi.s32.f64 	%r277, %fd154;
	add.s64 	%rd71, %rd69, 2048;
	// begin inline asm
	ld.global.nc.u32 %r274, [%rd71];
	// end inline asm
	cvt.rn.f64.s32 	%fd155, %r277;
	cvt.rn.f64.s32 	%fd156, %r274;
	add.f64 	%fd157, %fd155, %fd156;
	cvt.rzi.s32.f64 	%r278, %fd157;
	add.s64 	%rd72, %rd69, 3072;
	// begin inline asm
	ld.global.nc.u32 %r275, [%rd72];
	// end inline asm
	cvt.rn.f64.s32 	%fd158, %r278;
	cvt.rn.f64.s32 	%fd159, %r275;
	add.f64 	%fd160, %fd158, %fd159;
	cvt.rzi.s32.f64 	%r655, %fd160;
	add.s32 	%r650, %r650, 1024;
	setp.lt.s32 	%p25, %r650, %r136;
	@%p25 bra 	$L__BB5_52;
$L__BB5_53:
	setp.lt.s32 	%p26, %r136, 256;
	@%p26 bra 	$L__BB5_58;
	// begin inline asm
	mov.u32 %r329, %laneid;
	// end inline asm
	mov.b32 	%r332, 1;
	mov.b32 	%r353, 31;
	mov.b32 	%r354, -1;
	// begin inline asm
	shfl.sync.down.b32 %r330, %r655, %r332, %r353, %r354;
	// end inline asm
	setp.gt.s32 	%p43, %r329, 30;
	cvt.rn.f64.s32 	%fd197, %r655;
	cvt.rn.f64.s32 	%fd198, %r330;
	add.f64 	%fd199, %fd197, %fd198;
	cvt.rzi.s32.f64 	%r355, %fd199;
	selp.b32 	%r336, %r655, %r355, %p43;
	mov.b32 	%r337, 2;
	// begin inline asm
	shfl.sync.down.b32 %r335, %r336, %r337, %r353, %r354;
	// end inline asm
	setp.gt.s32 	%p44, %r329, 29;
	cvt.rn.f64.s32 	%fd200, %r336;
	cvt.rn.f64.s32 	%fd201, %r335;
	add.f64 	%fd202, %fd201, %fd200;
	cvt.rzi.s32.f64 	%r356, %fd202;
	selp.b32 	%r341, %r336, %r356, %p44;
	mov.b32 	%r342, 4;
	// begin inline asm
	shfl.sync.down.b32 %r340, %r341, %r342, %r353, %r354;
	// end inline asm
	setp.gt.s32 	%p45, %r329, 27;
	cvt.rn.f64.s32 	%fd203, %r341;
	cvt.rn.f64.s32 	%fd204, %r340;
	add.f64 	%fd205, %fd204, %fd203;
	cvt.rzi.s32.f64 	%r357, %fd205;
	selp.b32 	%r346, %r341, %r357, %p45;
	mov.b32 	%r347, 8;
	// begin inline asm
	shfl.sync.down.b32 %r345, %r346, %r347, %r353, %r354;
	// end inline asm
	setp.gt.s32 	%p46, %r329, 23;
	cvt.rn.f64.s32 	%fd206, %r346;
	cvt.rn.f64.s32 	%fd207, %r345;
	add.f64 	%fd208, %fd207, %fd206;
	cvt.rzi.s32.f64 	%r358, %fd208;
	selp.b32 	%r351, %r346, %r358, %p46;
	mov.b32 	%r352, 16;
	// begin inline asm
	shfl.sync.down.b32 %r350, %r351, %r352, %r353, %r354;
	// end inline asm
	setp.gt.s32 	%p47, %r329, 15;
	cvt.rn.f64.s32 	%fd209, %r351;
	cvt.rn.f64.s32 	%fd210, %r350;
	add.f64 	%fd211, %fd210, %fd209;
	cvt.rzi.s32.f64 	%r89, %fd211;
	selp.b32 	%r671, %r351, %r89, %p47;
	setp.ne.s32 	%p48, %r329, 0;
	@%p48 bra 	$L__BB5_56;
	shr.u32 	%r359, %r68, 3;
	and.b32  	%r360, %r359, 124;
	mov.u32 	%r361, _ZZN3cub18CUB_300001_SM_10006detail6reduce28DeviceReduceSingleTileKernelINS2_10policy_hubIij12soma_imparesE10Policy1000EPiPdiS5_diN4cuda3std3__410__identityEEEvT0_T1_T2_T3_T4_T6_E12temp_storage;
	add.s32 	%r362, %r361, %r360;
	st.shared.u32 	[%r362+8], %r89;
$L__BB5_56:
	bar.sync 	0;
	setp.ne.s32 	%p49, %r68, 0;
	@%p49 bra 	$L__BB5_84;
	ld.shared.u32 	%r363, [_ZZN3cub18CUB_300001_SM_10006detail6reduce28DeviceReduceSingleTileKernelINS2_10policy_hubIij12soma_imparesE10Policy1000EPiPdiS5_diN4cuda3std3__410__identityEEEvT0_T1_T2_T3_T4_T6_E12temp_storage+12];
	cvt.rn.f64.s32 	%fd212, %r671;
	cvt.rn.f64.s32 	%fd213, %r363;
	add.f64 	%fd214, %fd212, %fd213;
	cvt.rzi.s32.f64 	%r364, %fd214;
	ld.shared.u32 	%r365, [_ZZN3cub18CUB_300001_SM_10006detail6reduce28DeviceReduceSingleTileKernelINS2_10policy_hubIij12soma_imparesE10Policy1000EPiPdiS5_diN4cuda3std3__410__identityEEEvT0_T1_T2_T3_T4_T6_E12temp_storage+16];
	cvt.rn.f64.s32 	%fd215, %r364;
	cvt.rn.f64.s32 	%fd216, %r365;
	add.f64 	%fd217, %fd216, %fd215;
	cvt.rzi.s32.f64 	%r366, %fd217;
	ld.shared.u32 	%r367, [_ZZN3cub18CUB_300001_SM_10006detail6reduce28DeviceReduceSingleTileKernelINS2_10policy_hubIij12soma_imparesE10Policy1000EPiPdiS5_diN4cuda3std3__410__identityEEEvT0_T1_T2_T3_T4_T6_E12temp_storage+20];
	cvt.rn.f64.s32 	%fd218, %r366;
	cvt.rn.f64.s32 	%fd219, %r367;
	add.f64 	%fd220, %fd219, %fd218;
	cvt.rzi.s32.f64 	%r368, %fd220;
	ld.shared.u32 	%r369, [_ZZN3cub18CUB_300001_SM_10006detail6reduce28DeviceReduceSingleTileKernelINS2_10policy_hubIij12soma_imparesE10Policy1000EPiPdiS5_diN4cuda3std3__410__identityEEEvT0_T1_T2_T3_T4_T6_E12temp_storage+24];
	cvt.rn.f64.s32 	%fd221, %r368;
	cvt.rn.f64.s32 	%fd222, %r369;
	add.f64 	%fd223, %fd222, %fd221;
	cvt.rzi.s32.f64 	%r370, %fd223;
	ld.shared.u32 	%r371, [_ZZN3cub18CUB_300001_SM_10006detail6reduce28DeviceReduceSingleTileKernelINS2_10policy_hubIij12soma_imparesE10Policy1000EPiPdiS5_diN4cuda3std3__410__identityEEEvT0_T1_T2_T3_T4_T6_E12temp_storage+28];
	cvt.rn.f64.s32 	%fd224, %r370;
	cvt.rn.f64.s32 	%fd225, %r371;
	add.f64 	%fd226, %fd225, %fd224;
	cvt.rzi.s32.f64 	%r372, %fd226;
	ld.shared.u32 	%r373, [_ZZN3cub18CUB_300001_SM_10006detail6reduce28DeviceReduceSingleTileKernelINS2_10policy_hubIij12soma_imparesE10Policy1000EPiPdiS5_diN4cuda3std3__410__identityEEEvT0_T1_T2_T3_T4_T6_E12temp_storage+32];
	cvt.rn.f64.s32 	%fd227, %r372;
	cvt.rn.f64.s32 	%fd228, %r373;
	add.f64 	%fd229, %fd228, %fd227;
	cvt.rzi.s32.f64 	%r374, %fd229;
	ld.shared.u32 	%r375, [_ZZN3cub18CUB_300001_SM_10006detail6reduce28DeviceReduceSingleTileKernelINS2_10policy_hubIij12soma_imparesE10Policy1000EPiPdiS5_diN4cuda3std3__410__identityEEEvT0_T1_T2_T3_T4_T6_E12temp_storage+36];
	cvt.rn.f64.s32 	%fd230, %r374;
	cvt.rn.f64.s32 	%fd231, %r375;
	add.f64 	%fd232, %fd231, %fd230;
	cvt.rzi.s32.f64 	%r671, %fd232;
	bra.uni 	$L__BB5_84;
$L__BB5_58:
	// begin inline asm
	mov.u32 %r279, %laneid;
	// end inline asm
	and.b32  	%r305, %r68, 992;
	add.s32 	%r306, %r305, 32;
	setp.gt.s32 	%p27, %r306, %r136;
	not.b32 	%r307, %r305;
	add.s32 	%r308, %r136, %r307;
	selp.b32 	%r303, %r308, 31, %p27;
	mov.b32 	%r282, 1;
	mov.b32 	%r304, -1;
	// begin inline asm
	shfl.sync.down.b32 %r280, %r655, %r282, %r303, %r304;
	// end inline asm
	setp.lt.s32 	%p28, %r279, %r303;
	cvt.rn.f64.s32 	%fd161, %r655;
	cvt.rn.f64.s32 	%fd162, %r280;
	add.f64 	%fd163, %fd161, %fd162;
	cvt.rzi.s32.f64 	%r309, %fd163;
	selp.b32 	%r286, %r309, %r655, %p28;
	mov.b32 	%r287, 2;
	// begin inline asm
	shfl.sync.down.b32 %r285, %r286, %r287, %r303, %r304;
	// end inline asm
	add.s32 	%r310, %r279, 2;
	setp.gt.s32 	%p29, %r310, %r303;
	cvt.rn.f64.s32 	%fd164, %r286;
	cvt.rn.f64.s32 	%fd165, %r285;
	add.f64 	%fd166, %fd165, %fd164;
	cvt.rzi.s32.f64 	%r311, %fd166;
	selp.b32 	%r291, %r286, %r311, %p29;
	mov.b32 	%r292, 4;
	// begin inline asm
	shfl.sync.down.b32 %r290, %r291, %r292, %r303, %r304;
	// end inline asm
	add.s32 	%r312, %r279, 4;
	setp.gt.s32 	%p30, %r312, %r303;
	cvt.rn.f64.s32 	%fd167, %r291;
	cvt.rn.f64.s32 	%fd168, %r290;
	add.f64 	%fd169, %fd168, %fd167;
	cvt.rzi.s32.f64 	%r313, %fd169;
	selp.b32 	%r296, %r291, %r313, %p30;
	mov.b32 	%r297, 8;
	// begin inline asm
	shfl.sync.down.b32 %r295, %r296, %r297, %r303, %r304;
	// end inline asm
	add.s32 	%r314, %r279, 8;
	setp.gt.s32 	%p31, %r314, %r303;
	cvt.rn.f64.s32 	%fd170, %r296;
	cvt.rn.f64.s32 	%fd171, %r295;
	add.f64 	%fd172, %fd171, %fd170;
	cvt.rzi.s32.f64 	%r315, %fd172;
	selp.b32 	%r301, %r296, %r315, %p31;
	mov.b32 	%r302, 16;
	// begin inline asm
	shfl.sync.down.b32 %r300, %r301, %r302, %r303, %r304;
	// end inline asm
	add.s32 	%r316, %r279, 16;
	setp.gt.s32 	%p32, %r316, %r303;
	cvt.rn.f64.s32 	%fd173, %r301;
	cvt.rn.f64.s32 	%fd174, %r300;
	add.f64 	%fd175, %fd174, %fd173;
	cvt.rzi.s32.f64 	%r317, %fd175;
	selp.b32 	%r671, %r301, %r317, %p32;
	setp.ne.s32 	%p33, %r279, 0;
	@%p33 bra 	$L__BB5_60;
	shr.u32 	%r318, %r68, 3;
	and.b32  	%r319, %r318, 124;
	mov.u32 	%r320, _ZZN3cub18CUB_300001_SM_10006detail6reduce28DeviceReduceSingleTileKernelINS2_10policy_hubIij12soma_imparesE10Policy1000EPiPdiS5_diN4cuda3std3__410__identityEEEvT0_T1_T2_T3_T4_T6_E12temp_storage;
	add.s32 	%r321, %r320, %r319;
	st.shared.u32 	[%r321+8], %r671;
$L__BB5_60:
	bar.sync 	0;
	setp.ne.s32 	%p34, %r68, 0;
	setp.lt.s32 	%p35, %r136, 33;
	or.pred  	%p36, %p34, %p35;
	@%p36 bra 	$L__BB5_84;
	ld.shared.u32 	%r322, [_ZZN3cub18CUB_300001_SM_10006detail6reduce28DeviceReduceSingleTileKernelINS2_10policy_hubIij12soma_imparesE10Policy1000EPiPdiS5_diN4cuda3std3__410__identityEEEvT0_T1_T2_T3_T4_T6_E12temp_storage+12];
	cvt.rn.f64.s32 	%fd176, %r671;
	cvt.rn.f64.s32 	%fd177, %r322;
	add.f64 	%fd178, %fd176, %fd177;
	cvt.rzi.s32.f64 	%r671, %fd178;
	setp.lt.u32 	%p37, %r136, 65;
	@%p37 bra 	$L__BB5_84;
	ld.shared.u32 	%r323, [_ZZN3cub18CUB_300001_SM_10006detail6reduce28DeviceReduceSingleTileKernelINS2_10policy_hubIij12soma_imparesE10Policy1000EPiPdiS5_diN4cuda3std3__410__identityEEEvT0_T1_T2_T3_T4_T6_E12temp_storage+16];
	cvt.rn.f64.s32 	%fd179, %r671;
	cvt.rn.f64.s32 	%fd180, %r323;
	add.f64 	%fd181, %fd179, %fd180;
	cvt.rzi.s32.f64 	%r671, %fd181;
	setp.lt.u32 	%p38, %r136, 97;
	@%p38 bra 	$L__BB5_84;
	ld.shared.u32 	%r324, [_ZZN3cub18CUB_300001_SM_10006detail6reduce28DeviceReduceSingleTileKernelINS2_10policy_hubIij12soma_imparesE10Policy1000EPiPdiS5_diN4cuda3std3__410__identityEEEvT0_T1_T2_T3_T4_T6_E12temp_storage+20];
	cvt.rn.f64.s32 	%fd182, %r671;
	cvt.rn.f64.s32 	%fd183, %r324;
	add.f64 	%fd184, %fd182, %fd183;
	cvt.rzi.s32.f64 	%r671, %fd184;
	setp.lt.u32 	%p39, %r136, 129;
	@%p39 bra 	$L__BB5_84;
	ld.shared.u32 	%r325, [_ZZN3cub18CUB_300001_SM_10006detail6reduce28DeviceReduceSingleTileKernelINS2_10policy_hubIij12soma_imparesE10Policy1000EPiPdiS5_diN4cuda3std3__410__identityEEEvT0_T1_T2_T3_T4_T6_E12temp_storage+24];
	cvt.rn.f64.s32 	%fd185, %r671;
	cvt.rn.f64.s32 	%fd186, %r325;
	add.f64 	%fd187, %fd185, %fd186;
	cvt.rzi.s32.f64 	%r671, %fd187;
	setp.lt.u32 	%p40, %r136, 161;
	@%p40 bra 	$L__BB5_84;
	ld.shared.u32 	%r326, [_ZZN3cub18CUB_300001_SM_10006detail6reduce28DeviceReduceSingleTileKernelINS2_10policy_hubIij12soma_imparesE10Policy1000EPiPdiS5_diN4cuda3std3__410__identityEEEvT0_T1_T2_T3_T4_T6_E12temp_storage+28];
	cvt.rn.f64.s32 	%fd188, %r671;
	cvt.rn.f64.s32 	%fd189, %r326;
	add.f64 	%fd190, %fd188, %fd189;
	cvt.rzi.s32.f64 	%r671, %fd190;
	setp.lt.u32 	%p41, %r136, 193;
	@%p41 bra 	$L__BB5_84;
	ld.shared.u32 	%r327, [_ZZN3cub18CUB_300001_SM_10006detail6reduce28DeviceReduceSingleTileKernelINS2_10policy_hubIij12soma_imparesE10Policy1000EPiPdiS5_diN4cuda3std3__410__identityEEEvT0_T1_T2_T3_T4_T6_E12temp_storage+32];
	cvt.rn.f64.s32 	%fd191, %r671;
	cvt.rn.f64.s32 	%fd192, %r327;
	add.f64 	%fd193, %fd191, %fd192;
	cvt.rzi.s32.f64 	%r671, %fd193;
	setp.lt.u32 	%p42, %r136, 225;
	@%p42 bra 	$L__BB5_84;
	ld.shared.u32 	%r328, [_ZZN3cub18CUB_300001_SM_10006detail6reduce28DeviceReduceSingleTileKernelINS2_10policy_hubIij12soma_imparesE10Policy1000EPiPdiS5_diN4cuda3std3__410__identityEEEvT0_T1_T2_T3_T4_T6_E12temp_storage+36];
	cvt.rn.f64.s32 	%fd194, %r671;
	cvt.rn.f64.s32 	%fd195, %r328;
	add.f64 	%fd196, %fd194, %fd195;
	cvt.rzi.s32.f64 	%r671, %fd196;
	bra.uni 	$L__BB5_84;
$L__BB5_68:
	mov.u32 	%r100, %tid.x;
	mul.wide.u32 	%rd35, %r100, 4;
	add.s64 	%rd19, %rd16, %rd35;
	// begin inline asm
	ld.global.nc.u32 %r137, [%rd19];
	// end inline asm
	add.s64 	%rd20, %rd19, 1024;
	// begin inline asm
	ld.global.nc.u32 %r138, [%rd20];
	// end inline asm
	add.s64 	%rd21, %rd19, 2048;
	// begin inline asm
	ld.global.nc.u32 %r139, [%rd21];
	// end inline asm
	add.s64 	%rd22, %rd19, 3072;
	// begin inline asm
	ld.global.nc.u32 %r140, [%rd22];
	// end inline asm
	add.s64 	%rd23, %rd19, 4096;
	// begin inline asm
	ld.global.nc.u32 %r141, [%rd23];
	// end inline asm
	add.s64 	%rd24, %rd19, 5120;
	// begin inline asm
	ld.global.nc.u32 %r142, [%rd24];
	// end inline asm
	add.s64 	%rd25, %rd19, 6144;
	// begin inline asm
	ld.global.nc.u32 %r143, [%rd25];
	// end inline asm
	add.s64 	%rd26, %rd19, 7168;
	// begin inline asm
	ld.global.nc.u32 %r144, [%rd26];
	// end inline asm
	add.s64 	%rd27, %rd19, 8192;
	// begin inline asm
	ld.global.nc.u32 %r145, [%rd27];
	// end inline asm
	add.s64 	%rd28, %rd19, 9216;
	// begin inline asm
	ld.global.nc.u32 %r146, [%rd28];
	// end inline asm
	add.s64 	%rd29, %rd19, 10240;
	// begin inline asm
	ld.global.nc.u32 %r147, [%rd29];
	// end inline asm
	add.s64 	%rd30, %rd19, 11264;
	// begin inline asm
	ld.global.nc.u32 %r148, [%rd30];
	// end inline asm
	add.s64 	%rd31, %rd19, 12288;
	// begin inline asm
	ld.global.nc.u32 %r149, [%rd31];
	// end inline asm
	add.s64 	%rd32, %rd19, 13312;
	// begin inline asm
	ld.global.nc.u32 %r150, [%rd32];
	// end inline asm
	add.s64 	%rd33, %rd19, 14336;
	// begin inline asm
	ld.global.nc.u32 %r151, [%rd33];
	// end inline asm
	add.s64 	%rd34, %rd19, 15360;
	// begin inline asm
	ld.global.nc.u32 %r152, [%rd34];
	// end inline asm
	cvt.rn.f64.s32 	%fd2, %r137;
	cvt.rn.f64.s32 	%fd3, %r138;
	add.f64 	%fd4, %fd2, %fd3;
	cvt.rzi.s32.f64 	%r154, %fd4;
	cvt.rn.f64.s32 	%fd5, %r154;
	cvt.rn.f64.s32 	%fd6, %r139;
	add.f64 	%fd7, %fd5, %fd6;
	cvt.rzi.s32.f64 	%r155, %fd7;
	cvt.rn.f64.s32 	%fd8, %r155;
	cvt.rn.f64.s32 	%fd9, %r140;
	add.f64 	%fd10, %fd8, %fd9;
	cvt.rzi.s32.f64 	%r156, %fd10;
	cvt.rn.f64.s32 	%fd11, %r156;
	cvt.rn.f64.s32 	%fd12, %r141;
	add.f64 	%fd13, %fd11, %fd12;
	cvt.rzi.s32.f64 	%r157, %fd13;
	cvt.rn.f64.s32 	%fd14, %r157;
	cvt.rn.f64.s32 	%fd15, %r142;
	add.f64 	%fd16, %fd14, %fd15;
	cvt.rzi.s32.f64 	%r158, %fd16;
	cvt.rn.f64.s32 	%fd17, %r158;
	cvt.rn.f64.s32 	%fd18, %r143;
	add.f64 	%fd19, %fd17, %fd18;
	cvt.rzi.s32.f64 	%r159, %fd19;
	cvt.rn.f64.s32 	%fd20, %r159;
	cvt.rn.f64.s32 	%fd21, %r144;
	add.f64 	%fd22, %fd20, %fd21;
	cvt.rzi.s32.f64 	%r160, %fd22;
	cvt.rn.f64.s32 	%fd23, %r160;
	cvt.rn.f64.s32 	%fd24, %r145;
	add.f64 	%fd25, %fd23, %fd24;
	cvt.rzi.s32.f64 	%r161, %fd25;
	cvt.rn.f64.s32 	%fd26, %r161;
	cvt.rn.f64.s32 	%fd27, %r146;
	add.f64 	%fd28, %fd26, %fd27;
	cvt.rzi.s32.f64 	%r162, %fd28;
	cvt.rn.f64.s32 	%fd29, %r162;
	cvt.rn.f64.s32 	%fd30, %r147;
	add.f64 	%fd31, %fd29, %fd30;
	cvt.rzi.s32.f64 	%r163, %fd31;
	cvt.rn.f64.s32 	%fd32, %r163;
	cvt.rn.f64.s32 	%fd33, %r148;
	add.f64 	%fd34, %fd32, %fd33;
	cvt.rzi.s32.f64 	%r164, %fd34;
	cvt.rn.f64.s32 	%fd35, %r164;
	cvt.rn.f64.s32 	%fd36, %r149;
	add.f64 	%fd37, %fd35, %fd36;
	cvt.rzi.s32.f64 	%r165, %fd37;
	cvt.rn.f64.s32 	%fd38, %r165;
	cvt.rn.f64.s32 	%fd39, %r150;
	add.f64 	%fd40, %fd38, %fd39;
	cvt.rzi.s32.f64 	%r166, %fd40;
	cvt.rn.f64.s32 	%fd41, %r166;
	cvt.rn.f64.s32 	%fd42, %r151;
	add.f64 	%fd43, %fd41, %fd42;
	cvt.rzi.s32.f64 	%r167, %fd43;
	cvt.rn.f64.s32 	%fd44, %r167;
	cvt.rn.f64.s32 	%fd45, %r152;
	add.f64 	%fd46, %fd44, %fd45;
	cvt.rzi.s32.f64 	%r670, %fd46;
	setp.lt.u32 	%p4, %r136, 8192;
	mov.b32 	%r658, 4096;
	@%p4 bra 	$L__BB5_72;
	add.s32 	%r102, %r136, -4096;
	mov.b32 	%r658, 4096;
$L__BB5_70:
	mul.wide.s32 	%rd52, %r658, 4;
	add.s64 	%rd36, %rd19, %rd52;
	// begin inline asm
	ld.global.nc.u32 %r169, [%rd36];
	// end inline asm
	add.s64 	%rd37, %rd36, 1024;
	// begin inline asm
	ld.global.nc.u32 %r170, [%rd37];
	// end inline asm
	add.s64 	%rd38, %rd36, 2048;
	// begin inline asm
	ld.global.nc.u32 %r171, [%rd38];
	// end inline asm
	add.s64 	%rd39, %rd36, 3072;
	// begin inline asm
	ld.global.nc.u32 %r172, [%rd39];
	// end inline asm
	add.s64 	%rd40, %rd36, 4096;
	// begin inline asm
	ld.global.nc.u32 %r173, [%rd40];
	// end inline asm
	add.s64 	%rd41, %rd36, 5120;
	// begin inline asm
	ld.global.nc.u32 %r174, [%rd41];
	// end inline asm
	add.s64 	%rd42, %rd36, 6144;
	// begin inline asm
	ld.global.nc.u32 %r175, [%rd42];
	// end inline asm
	add.s64 	%rd43, %rd36, 7168;
	// begin inline asm
	ld.global.nc.u32 %r176, [%rd43];
	// end inline asm
	add.s64 	%rd44, %rd36, 8192;
	// begin inline asm
	ld.global.nc.u32 %r177, [%rd44];
	// end inline asm
	add.s64 	%rd45, %rd36, 9216;
	// begin inline asm
	ld.global.nc.u32 %r178, [%rd45];
	// end inline asm
	add.s64 	%rd46, %rd36, 10240;
	// begin inline asm
	ld.global.nc.u32 %r179, [%rd46];
	// end inline asm
	add.s64 	%rd47, %rd36, 11264;
	// begin inline asm
	ld.global.nc.u32 %r180, [%rd47];
	// end inline asm
	add.s64 	%rd48, %rd36, 12288;
	// begin inline asm
	ld.global.nc.u32 %r181, [%rd48];
	// end inline asm
	add.s64 	%rd49, %rd36, 13312;
	// begin inline asm
	ld.global.nc.u32 %r182, [%rd49];
	// end inline asm
	add.s64 	%rd50, %rd36, 14336;
	// begin inline asm
	ld.global.nc.u32 %r183, [%rd50];
	// end inline asm
	add.s64 	%rd51, %rd36, 15360;
	// begin inline asm
	ld.global.nc.u32 %r184, [%rd51];
	// end inline asm
	cvt.rn.f64.s32 	%fd47, %r670;
	cvt.rn.f64.s32 	%fd48, %r169;
	add.f64 	%fd49, %fd47, %fd48;
	cvt.rzi.s32.f64 	%r185, %fd49;
	cvt.rn.f64.s32 	%fd50, %r185;
	cvt.rn.f64.s32 	%fd51, %r170;
	add.f64 	%fd52, %fd50, %fd51;
	cvt.rzi.s32.f64 	%r186, %fd52;
	cvt.rn.f64.s32 	%fd53, %r186;
	cvt.rn.f64.s32 	%fd54, %r171;
	add.f64 	%fd55, %fd53, %fd54;
	cvt.rzi.s32.f64 	%r187, %fd55;
	cvt.rn.f64.s32 	%fd56, %r187;
	cvt.rn.f64.s32 	%fd57, %r172;
	add.f64 	%fd58, %fd56, %fd57;
	cvt.rzi.s32.f64 	%r188, %fd58;
	cvt.rn.f64.s32 	%fd59, %r188;
	cvt.rn.f64.s32 	%fd60, %r173;
	add.f64 	%fd61, %fd59, %fd60;
	cvt.rzi.s32.f64 	%r189, %fd61;
	cvt.rn.f64.s32 	%fd62, %r189;
	cvt.rn.f64.s32 	%fd63, %r174;
	add.f64 	%fd64, %fd62, %fd63;
	cvt.rzi.s32.f64 	%r190, %fd64;
	cvt.rn.f64.s32 	%fd65, %r190;
	cvt.rn.f64.s32 	%fd66, %r175;
	add.f64 	%fd67, %fd65, %fd66;
	cvt.rzi.s32.f64 	%r191, %fd67;
	cvt.rn.f64.s32 	%fd68, %r191;
	cvt.rn.f64.s32 	%fd69, %r176;
	add.f64 	%fd70, %fd68, %fd69;
	cvt.rzi.s32.f64 	%r192, %fd70;
	cvt.rn.f64.s32 	%fd71, %r192;
	cvt.rn.f64.s32 	%fd72, %r177;
	add.f64 	%fd73, %fd71, %fd72;
	cvt.rzi.s32.f64 	%r193, %fd73;
	cvt.rn.f64.s32 	%fd74, %r193;
	cvt.rn.f64.s32 	%fd75, %r178;
	add.f64 	%fd76, %fd74, %fd75;
	cvt.rzi.s32.f64 	%r194, %fd76;
	cvt.rn.f64.s32 	%fd77, %r194;
	cvt.rn.f64.s32 	%fd78, %r179;
	add.f64 	%fd79, %fd77, %fd78;
	cvt.rzi.s32.f64 	%r195, %fd79;
	cvt.rn.f64.s32 	%fd80, %r195;
	cvt.rn.f64.s32 	%fd81, %r180;
	add.f64 	%fd82, %fd80, %fd81;
	cvt.rzi.s32.f64 	%r196, %fd82;
	cvt.rn.f64.s32 	%fd83, %r196;
	cvt.rn.f64.s32 	%fd84, %r181;
	add.f64 	%fd85, %fd83, %fd84;
	cvt.rzi.s32.f64 	%r197, %fd85;
	cvt.rn.f64.s32 	%fd86, %r197;
	cvt.rn.f64.s32 	%fd87, %r182;
	add.f64 	%fd88, %fd86, %fd87;
	cvt.rzi.s32.f64 	%r198, %fd88;
	cvt.rn.f64.s32 	%fd89, %r198;
	cvt.rn.f64.s32 	%fd90, %r183;
	add.f64 	%fd91, %fd89, %fd90;
	cvt.rzi.s32.f64 	%r199, %fd91;
	cvt.rn.f64.s32 	%fd92, %r199;
	cvt.rn.f64.s32 	%fd93, %r184;
	add.f64 	%fd94, %fd92, %fd93;
	cvt.rzi.s32.f64 	%r670, %fd94;
	sub.s32 	%r200, %r136, %r658;
	setp.lt.s32 	%p5, %r200, 4096;
	@%p5 bra 	$L__BB5_80;
	add.s32 	%r658, %r658, 4096;
	setp.le.s32 	%p6, %r658, %r102;
	@%p6 bra 	$L__BB5_70;
$L__BB5_72:
	setp.le.s32 	%p7, %r136, %r658;
	@%p7 bra 	$L__BB5_80;
	sub.s32 	%r109, %r136, %r658;
	setp.ge.s32 	%p8, %r100, %r109;
	@%p8 bra 	$L__BB5_80;
	not.b32 	%r202, %r100;
	add.s32 	%r203, %r136, %r202;
	sub.s32 	%r110, %r203, %r658;
	and.b32  	%r204, %r110, 768;
	setp.eq.s32 	%p9, %r204, 768;
	mov.u32 	%r664, %r100;
	@%p9 bra 	$L__BB5_77;
	add.s32 	%r661, %r100, %r658;
	shr.u32 	%r205, %r110, 8;
	add.s32 	%r206, %r205, 1;
	and.b32  	%r207, %r206, 3;
	neg.s32 	%r660, %r207;
	mov.u32 	%r664, %r100;
$L__BB5_76:
	.pragma "nounroll";
	mul.wide.u32 	%rd54, %r661, 4;
	add.s64 	%rd53, %rd16, %rd54;
	// begin inline asm
	ld.global.nc.u32 %r208, [%rd53];
	// end inline asm
	cvt.rn.f64.s32 	%fd95, %r670;
	cvt.rn.f64.s32 	%fd96, %r208;
	add.f64 	%fd97, %fd95, %fd96;
	cvt.rzi.s32.f64 	%r670, %fd97;
	add.s32 	%r664, %r664, 256;
	add.s32 	%r661, %r661, 256;
	add.s32 	%r660, %r660, 1;
	setp.ne.s32 	%p10, %r660, 0;
	@%p10 bra 	$L__BB5_76;
$L__BB5_77:
	setp.lt.u32 	%p11, %r110, 768;
	@%p11 bra 	$L__BB5_80;
	cvt.u64.u32 	%rd55, %r664;
	cvt.u64.u32 	%rd56, %r658;
	add.s64 	%rd57, %rd55, %rd56;
	shl.b64 	%rd58, %rd57, 2;
	add.s64 	%rd59, %rd58, %rd16;
	add.s64 	%rd124, %rd59, 2048;
	add.s32 	%r667, %r664, %r658;
$L__BB5_79:
	mul.wide.u32 	%rd64, %r667, 4;
	add.s64 	%rd60, %rd16, %rd64;
	// begin inline asm
	ld.global.nc.u32 %r209, [%rd60];
	// end inline asm
	cvt.rn.f64.s32 	%fd98, %r670;
	cvt.rn.f64.s32 	%fd99, %r209;
	add.f64 	%fd100, %fd98, %fd99;
	cvt.rzi.s32.f64 	%r213, %fd100;
	add.s64 	%rd61, %rd124, -1024;
	// begin inline asm
	ld.global.nc.u32 %r210, [%rd61];
	// end inline asm
	cvt.rn.f64.s32 	%fd101, %r213;
	cvt.rn.f64.s32 	%fd102, %r210;
	add.f64 	%fd103, %fd101, %fd102;
	cvt.rzi.s32.f64 	%r214, %fd103;
	// begin inline asm
	ld.global.nc.u32 %r211, [%rd124];
	// end inline asm
	cvt.rn.f64.s32 	%fd104, %r214;
	cvt.rn.f64.s32 	%fd105, %r211;
	add.f64 	%fd106, %fd104, %fd105;
	cvt.rzi.s32.f64 	%r215, %fd106;
	add.s64 	%rd63, %rd124, 1024;
	// begin inline asm
	ld.global.nc.u32 %r212, [%rd63];
	// end inline asm
	cvt.rn.f64.s32 	%fd107, %r215;
	cvt.rn.f64.s32 	%fd108, %r212;
	add.f64 	%fd109, %fd107, %fd108;
	cvt.rzi.s32.f64 	%r670, %fd109;
	add.s32 	%r664, %r664, 1024;
	add.s64 	%rd124, %rd124, 4096;
	add.s32 	%r667, %r667, 1024;
	setp.lt.s32 	%p12, %r664, %r109;
	@%p12 bra 	$L__BB5_79;
$L__BB5_80:
	// begin inline asm
	mov.u32 %r216, %laneid;
	// end inline asm
	mov.b32 	%r219, 1;
	mov.b32 	%r240, 31;
	mov.b32 	%r241, -1;
	// begin inline asm
	shfl.sync.down.b32 %r217, %r670, %r219, %r240, %r241;
	// end inline asm
	setp.gt.s32 	%p13, %r216, 30;
	cvt.rn.f64.s32 	%fd110, %r670;
	cvt.rn.f64.s32 	%fd111, %r217;
	add.f64 	%fd112, %fd110, %fd111;
	cvt.rzi.s32.f64 	%r242, %fd112;
	selp.b32 	%r223, %r670, %r242, %p13;
	mov.b32 	%r224, 2;
	// begin inline asm
	shfl.sync.down.b32 %r222, %r223, %r224, %r240, %r241;
	// end inline asm
	setp.gt.s32 	%p14, %r216, 29;
	cvt.rn.f64.s32 	%fd113, %r223;
	cvt.rn.f64.s32 	%fd114, %r222;
	add.f64 	%fd115, %fd114, %fd113;
	cvt.rzi.s32.f64 	%r243, %fd115;
	selp.b32 	%r228, %r223, %r243, %p14;
	mov.b32 	%r229, 4;
	// begin inline asm
	shfl.sync.down.b32 %r227, %r228, %r229, %r240, %r241;
	// end inline asm
	setp.gt.s32 	%p15, %r216, 27;
	cvt.rn.f64.s32 	%fd116, %r228;
	cvt.rn.f64.s32 	%fd117, %r227;
	add.f64 	%fd118, %fd117, %fd116;
	cvt.rzi.s32.f64 	%r244, %fd118;
	selp.b32 	%r233, %r228, %r244, %p15;
	mov.b32 	%r234, 8;
	// begin inline asm
	shfl.sync.down.b32 %r232, %r233, %r234, %r240, %r241;
	// end inline asm
	setp.gt.s32 	%p16, %r216, 23;
	cvt.rn.f64.s32 	%fd119, %r233;
	cvt.rn.f64.s32 	%fd120, %r232;
	add.f64 	%fd121, %fd120, %fd119;
	cvt.rzi.s32.f64 	%r245, %fd121;
	selp.b32 	%r238, %r233, %r245, %p16;
	mov.b32 	%r239, 16;
	// begin inline asm
	shfl.sync.down.b32 %r237, %r238, %r239, %r240, %r241;
	// end inline asm
	setp.gt.s32 	%p17, %r216, 15;
	cvt.rn.f64.s32 	%fd122, %r238;
	cvt.rn.f64.s32 	%fd123, %r237;
	add.f64 	%fd124, %fd123, %fd122;
	cvt.rzi.s32.f64 	%r132, %fd124;
	selp.b32 	%r671, %r238, %r132, %p17;
	setp.ne.s32 	%p18, %r216, 0;
	@%p18 bra 	$L__BB5_82;
	shr.u32 	%r246, %r100, 3;
	and.b32  	%r247, %r246, 124;
	mov.u32 	%r248, _ZZN3cub18CUB_300001_SM_10006detail6reduce28DeviceReduceSingleTileKernelINS2_10policy_hubIij12soma_imparesE10Policy1000EPiPdiS5_diN4cuda3std3__410__identityEEEvT0_T1_T2_T3_T4_T6_E12temp_storage;
	add.s32 	%r249, %r248, %r247;
	st.shared.u32 	[%r249+8], %r132;
$L__BB5_82:
	bar.sync 	0;
	setp.ne.s32 	%p19, %r100, 0;
	@%p19 bra 	$L__BB5_84;
	ld.shared.u32 	%r250, [_ZZN3cub18CUB_300001_SM_10006detail6reduce28DeviceReduceSingleTileKernelINS2_10policy_hubIij12soma_imparesE10Policy1000EPiPdiS5_diN4cuda3std3__410__identityEEEvT0_T1_T2_T3_T4_T6_E12temp_storage+12];
	cvt.rn.f64.s32 	%fd125, %r671;
	cvt.rn.f64.s32 	%fd126, %r250;
	add.f64 	%fd127, %fd125, %fd126;
	cvt.rzi.s32.f64 	%r251, %fd127;
	ld.shared.u32 	%r252, [_ZZN3cub18CUB_300001_SM_10006detail6reduce28DeviceReduceSingleTileKernelINS2_10policy_hubIij12soma_imparesE10Policy1000EPiPdiS5_diN4cuda3std3__410__identityEEEvT0_T1_T2_T3_T4_T6_E12temp_storage+16];
	cvt.rn.f64.s32 	%fd128, %r251;
	cvt.rn.f64.s32 	%fd129, %r252;
	add.f64 	%fd130, %fd129, %fd128;
	cvt.rzi.s32.f64 	%r253, %fd130;
	ld.shared.u32 	%r254, [_ZZN3cub18CUB_300001_SM_10006detail6reduce28DeviceReduceSingleTileKernelINS2_10policy_hubIij12soma_imparesE10Policy1000EPiPdiS5_diN4cuda3std3__410__identityEEEvT0_T1_T2_T3_T4_T6_E12temp_storage+20];
	cvt.rn.f64.s32 	%fd131, %r253;
	cvt.rn.f64.s32 	%fd132, %r254;
	add.f64 	%fd133, %fd132, %fd131;
	cvt.rzi.s32.f64 	%r255, %fd133;
	ld.shared.u32 	%r256, [_ZZN3cub18CUB_300001_SM_10006detail6reduce28DeviceReduceSingleTileKernelINS2_10policy_hubIij12soma_imparesE10Policy1000EPiPdiS5_diN4cuda3std3__410__identityEEEvT0_T1_T2_T3_T4_T6_E12temp_storage+24];
	cvt.rn.f64.s32 	%fd134, %r255;
	cvt.rn.f64.s32 	%fd135, %r256;
	add.f64 	%fd136, %fd135, %fd134;
	cvt.rzi.s32.f64 	%r257, %fd136;
	ld.shared.u32 	%r258, [_ZZN3cub18CUB_300001_SM_10006detail6reduce28DeviceReduceSingleTileKernelINS2_10policy_hubIij12soma_imparesE10Policy1000EPiPdiS5_diN4cuda3std3__410__identityEEEvT0_T1_T2_T3_T4_T6_E12temp_storage+28];
	cvt.rn.f64.s32 	%fd137, %r257;
	cvt.rn.f64.s32 	%fd138, %r258;
	add.f64 	%fd139, %fd138, %fd137;
	cvt.rzi.s32.f64 	%r259, %fd139;
	ld.shared.u32 	%r260, [_ZZN3cub18CUB_300001_SM_10006detail6reduce28DeviceReduceSingleTileKernelINS2_10policy_hubIij12soma_imparesE10Policy1000EPiPdiS5_diN4cuda3std3__410__identityEEEvT0_T1_T2_T3_T4_T6_E12temp_storage+32];
	cvt.rn.f64.s32 	%fd140, %r259;
	cvt.rn.f64.s32 	%fd141, %r260;
	add.f64 	%fd142, %fd141, %fd140;
	cvt.rzi.s32.f64 	%r261, %fd142;
	ld.shared.u32 	%r262, [_ZZN3cub18CUB_300001_SM_10006detail6reduce28DeviceReduceSingleTileKernelINS2_10policy_hubIij12soma_imparesE10Policy1000EPiPdiS5_diN4cuda3std3__410__identityEEEvT0_T1_T2_T3_T4_T6_E12temp_storage+36];
	cvt.rn.f64.s32 	%fd143, %r261;
	cvt.rn.f64.s32 	%fd144, %r262;
	add.f64 	%fd145, %fd144, %fd143;
	cvt.rzi.s32.f64 	%r671, %fd145;
$L__BB5_84:
	mov.u32 	%r616, %tid.x;
	setp.ne.s32 	%p97, %r616, 0;
	@%p97 bra 	$L__BB5_86;
	cvt.rn.f64.s32 	%fd464, %r671;
	add.f64 	%fd465, %fd1, %fd464;
	cvt.rzi.s32.f64 	%r617, %fd465;
	cvt.rn.f64.s32 	%fd466, %r617;
	st.global.f64 	[%rd1], %fd466;
$L__BB5_86:
	ret;

}
	// .globl	_ZN3cub18CUB_300001_SM_10006detail6reduce28DeviceReduceSingleTileKernelINS2_10policy_hubIiy12soma_imparesE10Policy1000EN6thrust24THRUST_300001_SM_1000_NS6detail15normal_iteratorINS9_10device_ptrIdEEEEPdyS5_diN4cuda3std3__410__identityEEEvT0_T1_T2_T3_T4_T6_
.visible .entry _ZN3cub18CUB_300001_SM_10006detail6reduce28DeviceReduceSingleTileKernelINS2_10policy_hubIiy12soma_imparesE10Policy1000EN6thrust24THRUST_300001_SM_1000_NS6detail15normal_iteratorINS9_10device_ptrIdEEEEPdyS5_diN4cuda3std3__410__identityEEEvT0_T1_T2_T3_T4_T6_(
	.param .align 8 .b8 _ZN3cub18CUB_300001_SM_10006detail6reduce28DeviceReduceSingleTileKernelINS2_10policy_hubIiy12soma_imparesE10Policy1000EN6thrust24THRUST_300001_SM_1000_NS6detail15normal_iteratorINS9_10device_ptrIdEEEEPdyS5_diN4cuda3std3__410__identityEEEvT0_T1_T2_T3_T4_T6__param_0[8],
	.param .u64 .ptr .align 1 _ZN3cub18CUB_300001_SM_10006detail6reduce28DeviceReduceSingleTileKernelINS2_10policy_hubIiy12soma_imparesE10Policy1000EN6thrust24THRUST_300001_SM_1000_NS6detail15normal_iteratorINS9_10device_ptrIdEEEEPdyS5_diN4cuda3std3__410__identityEEEvT0_T1_T2_T3_T4_T6__param_1,
	.param .u64 _ZN3cub18CUB_300001_SM_10006detail6reduce28DeviceReduceSingleTileKernelINS2_10policy_hubIiy12soma_imparesE10Policy1000EN6thrust24THRUST_300001_SM_1000_NS6detail15normal_iteratorINS9_10device_ptrIdEEEEPdyS5_diN4cuda3std3__410__identityEEEvT0_T1_T2_T3_T4_T6__param_2,
	.param .align 1 .b8 _ZN3cub18CUB_300001_SM_10006detail6reduce28DeviceReduceSingleTileKernelINS2_10policy_hubIiy12soma_imparesE10Policy1000EN6thrust24THRUST_300001_SM_1000_NS6detail15normal_iteratorINS9_10device_ptrIdEEEEPdyS5_diN4cuda3std3__410__identityEEEvT0_T1_T2_T3_T4_T6__param_3[1],
	.param .f64 _ZN3cub18CUB_300001_SM_10006detail6reduce28DeviceReduceSingleTileKernelINS2_10policy_hubIiy12soma_imparesE10Policy1000EN6thrust24THRUST_300001_SM_1000_NS6detail15normal_iteratorINS9_10device_ptrIdEEEEPdyS5_diN4cuda3std3__410__identityEEEvT0_T1_T2_T3_T4_T6__param_4,
	.param .align 1 .b8 _ZN3cub18CUB_300001_SM_10006detail6reduce28DeviceReduceSingleTileKernelINS2_10policy_hubIiy12soma_imparesE10Policy1000EN6thrust24THRUST_300001_SM_1000_NS6detail15normal_iteratorINS9_10device_ptrIdEEEEPdyS5_diN4cuda3std3__410__identityEEEvT0_T1_T2_T3_T4_T6__param_5[1]
)
.maxntid 256
.minnctapersm 1
{
	.reg .pred 	%p<60>;
	.reg .b32 	%r<405>;
	.reg .b64 	%rd<56>;
	.reg .b64 	%fd<413>;
	// demoted variable
	.shared .align 4 .b8 _ZZN3cub18CUB_300001_SM_10006detail6reduce28DeviceReduceSingleTileKernelINS2_10policy_hubIiy12soma_imparesE10Policy1000EN6thrust24THRUST_300001_SM_1000_NS6detail15normal_iteratorINS9_10device_ptrIdEEEEPdyS5_diN4cuda3std3__410__identityEEEvT0_T1_T2_T3_T4_T6_E12temp_storage[44];
	ld.param.u64 	%rd18, [_ZN3cub18CUB_300001_SM_10006detail6reduce28DeviceReduceSingleTileKernelINS2_10policy_hubIiy12soma_imparesE10Policy1000EN6thrust24THRUST_300001_SM_1000_NS6detail15normal_iteratorINS9_10device_ptrIdEEEEPdyS5_diN4cuda3std3__410__identityEEEvT0_T1_T2_T3_T4_T6__param_0];
	ld.param.u64 	%rd20, [_ZN3cub18CUB_300001_SM_10006detail6reduce28DeviceReduceSingleTileKernelINS2_10policy_hubIiy12soma_imparesE10Policy1000EN6thrust24THRUST_300001_SM_1000_NS6detail15normal_iteratorINS9_10device_ptrIdEEEEPdyS5_diN4cuda3std3__410__identityEEEvT0_T1_T2_T3_T4_T6__param_1];
	ld.param.u64 	%rd19, [_ZN3cub18CUB_300001_SM_10006detail6reduce28DeviceReduceSingleTileKernelINS2_10policy_hubIiy12soma_imparesE10Policy1000EN6thrust24THRUST_300001_SM_1000_NS6detail15normal_iteratorINS9_10device_ptrIdEEEEPdyS5_diN4cuda3std3__410__identityEEEvT0_T1_T2_T3_T4_T6__param_2];
	ld.param.f64 	%fd1, [_ZN3cub18CUB_300001_SM_10006detail6reduce28DeviceReduceSingleTileKernelINS2_10policy_hubIiy12soma_imparesE10Policy1000EN6thrust24THRUST_300001_SM_1000_NS6detail15normal_iteratorINS9_10device_ptrIdEEEEPdyS5_diN4cuda3std3__410__identityEEEvT0_T1_T2_T3_T4_T6__param_4];
	cvta.to.global.u64 	%rd1, %rd20;
	setp.ne.s64 	%p1, %rd19, 0;
	@%p1 bra 	$L__BB6_3;
	mov.u32 	%r368, %tid.x;
	setp.ne.s32 	%p59, %r368, 0;
	@%p59 bra 	$L__BB6_57;
	st.global.f64 	[%rd1], %fd1;
	bra.uni 	$L__BB6_57;
$L__BB6_3:
	cvta.to.global.u64 	%rd2, %rd18;
	setp.gt.u64 	%p2, %rd19, 4095;
	@%p2 bra 	$L__BB6_34;
	cvt.u32.u64 	%r1, %rd19;
	mov.u32 	%r2, %tid.x;
	setp.ge.u32 	%p24, %r2, %r1;
	mov.b32 	%r386, 0;
	mov.u32 	%r375, %r2;
	@%p24 bra 	$L__BB6_6;
	mul.wide.u32 	%rd41, %r2, 8;
	add.s64 	%rd42, %rd2, %rd41;
	ld.global.f64 	%fd250, [%rd42];
	cvt.rzi.s32.f64 	%r386, %fd250;
	add.s32 	%r375, %r2, 256;
$L__BB6_6:
	setp.ge.u32 	%p25, %r375, %r1;
	@%p25 bra 	$L__BB6_19;
	not.b32 	%r238, %r375;
	add.s32 	%r239, %r238, %r1;
	shr.u32 	%r240, %r239, 8;
	add.s32 	%r7, %r240, 1;
	and.b32  	%r8, %r7, 15;
	setp.lt.u32 	%p26, %r239, 3840;
	@%p26 bra 	$L__BB6_10;
	and.b32  	%r241, %r7, 33554416;
	neg.s32 	%r371, %r241;
	mul.wide.u32 	%rd43, %r375, 8;
	add.s64 	%rd44, %rd43, %rd2;
	add.s64 	%rd51, %rd44, 16384;
$L__BB6_9:
	.pragma "nounroll";
	ld.global.f64 	%fd251, [%rd51+-16384];
	cvt.rn.f64.s32 	%fd252, %r386;
	add.f64 	%fd253, %fd251, %fd252;
	cvt.rzi.s32.f64 	%r242, %fd253;
	ld.global.f64 	%fd254, [%rd51+-14336];
	cvt.rn.f64.s32 	%fd255, %r242;
	add.f64 	%fd256, %fd254, %fd255;
	cvt.rzi.s32.f64 	%r243, %fd256;
	ld.global.f64 	%fd257, [%rd51+-12288];
	cvt.rn.f64.s32 	%fd258, %r243;
	add.f64 	%fd259, %fd257, %fd258;
	cvt.rzi.s32.f64 	%r244, %fd259;
	ld.global.f64 	%fd260, [%rd51+-10240];
	cvt.rn.f64.s32 	%fd261, %r244;
	add.f64 	%fd262, %fd260, %fd261;
	cvt.rzi.s32.f64 	%r245, %fd262;
	ld.global.f64 	%fd263, [%rd51+-8192];
	cvt.rn.f64.s32 	%fd264, %r245;
	add.f64 	%fd265, %fd263, %fd264;
	cvt.rzi.s32.f64 	%r246, %fd265;
	ld.global.f64 	%fd266, [%rd51+-6144];
	cvt.rn.f64.s32 	%fd267, %r246;
	add.f64 	%fd268, %fd266, %fd267;
	cvt.rzi.s32.f64 	%r247, %fd268;
	ld.global.f64 	%fd269, [%rd51+-4096];
	cvt.rn.f64.s32 	%fd270, %r247;
	add.f64 	%fd271, %fd269, %fd270;
	cvt.rzi.s32.f64 	%r248, %fd271;
	ld.global.f64 	%fd272, [%rd51+-2048];
	cvt.rn.f64.s32 	%fd273, %r248;
	add.f64 	%fd274, %fd272, %fd273;
	cvt.rzi.s32.f64 	%r249, %fd274;
	ld.global.f64 	%fd275, [%rd51];
	cvt.rn.f64.s32 	%fd276, %r249;
	add.f64 	%fd277, %fd275, %fd276;
	cvt.rzi.s32.f64 	%r250, %fd277;
	ld.global.f64 	%fd278, [%rd51+2048];
	cvt.rn.f64.s32 	%fd279, %r250;
	add.f64 	%fd280, %fd278, %fd279;
	cvt.rzi.s32.f64 	%r251, %fd280;
	ld.global.f64 	%fd281, [%rd51+4096];
	cvt.rn.f64.s32 	%fd282, %r251;
	add.f64 	%fd283, %fd281, %fd282;
	cvt.rzi.s32.f64 	%r252, %fd283;
	ld.global.f64 	%fd284, [%rd51+6144];
	cvt.rn.f64.s32 	%fd285, %r252;
	add.f64 	%fd286, %fd284, %fd285;
	cvt.rzi.s32.f64 	%r253, %fd286;
	ld.global.f64 	%fd287, [%rd51+8192];
	cvt.rn.f64.s32 	%fd288, %r253;
	add.f64 	%fd289, %fd287, %fd288;
	cvt.rzi.s32.f64 	%r254, %fd289;
	ld.global.f64 	%fd290, [%rd51+10240];
	cvt.rn.f64.s32 	%fd291, %r254;
	add.f64 	%fd292, %fd290, %fd291;
	cvt.rzi.s32.f64 	%r255, %fd292;
	ld.global.f64 	%fd293, [%rd51+12288];
	cvt.rn.f64.s32 	%fd294, %r255;
	add.f64 	%fd295, %fd293, %fd294;
	cvt.rzi.s32.f64 	%r256, %fd295;
	ld.global.f64 	%fd296, [%rd51+14336];
	cvt.rn.f64.s32 	%fd297, %r256;
	add.f64 	%fd298, %fd296, %fd297;
	cvt.rzi.s32.f64 	%r386, %fd298;
	add.s32 	%r375, %r375, 4096;
	add.s32 	%r371, %r371, 16;
	add.s64 	%rd51, %rd51, 32768;
	setp.ne.s32 	%p27, %r371, 0;
	@%p27 bra 	$L__BB6_9;
$L__BB6_10:
	setp.eq.s32 	%p28, %r8, 0;
	@%p28 bra 	$L__BB6_19;
	and.b32  	%r19, %r7, 7;
	setp.lt.u32 	%p29, %r8, 8;
	@%p29 bra 	$L__BB6_13;
	mul.wide.s32 	%rd45, %r375, 8;
	add.s64 	%rd46, %rd2, %rd45;
	ld.global.f64 	%fd299, [%rd46];
	cvt.rn.f64.s32 	%fd300, %r386;
	add.f64 	%fd301, %fd299, %fd300;
	cvt.rzi.s32.f64 	%r258, %fd301;
	ld.global.f64 	%fd302, [%rd46+2048];
	cvt.rn.f64.s32 	%fd303, %r258;
	add.f64 	%fd304, %fd302, %fd303;
	cvt.rzi.s32.f64 	%r259, %fd304;
	ld.global.f64 	%fd305, [%rd46+4096];
	cvt.rn.f64.s32 	%fd306, %r259;
	add.f64 	%fd307, %fd305, %fd306;
	cvt.rzi.s32.f64 	%r260, %fd307;
	ld.global.f64 	%fd308, [%rd46+6144];
	cvt.rn.f64.s32 	%fd309, %r260;
	add.f64 	%fd310, %fd308, %fd309;
	cvt.rzi.s32.f64 	%r261, %fd310;
	ld.global.f64 	%fd311, [%rd46+8192];
	cvt.rn.f64.s32 	%fd312, %r261;
	add.f64 	%fd313, %fd311, %fd312;
	cvt.rzi.s32.f64 	%r262, %fd313;
	ld.global.f64 	%fd314, [%rd46+10240];
	cvt.rn.f64.s32 	%fd315, %r262;
	add.f64 	%fd316, %fd314, %fd315;
	cvt.rzi.s32.f64 	%r263, %fd316;
	ld.global.f64 	%fd317, [%rd46+12288];
	cvt.rn.f64.s32 	%fd318, %r263;
	add.f64 	%fd319, %fd317, %fd318;
	cvt.rzi.s32.f64 	%r264, %fd319;
	ld.global.f64 	%fd320, [%rd46+14336];
	cvt.rn.f64.s32 	%fd321, %r264;
	add.f64 	%fd322, %fd320, %fd321;
	cvt.rzi.s32.f64 	%r386, %fd322;
	add.s32 	%r375, %r375, 2048;
$L__BB6_13:
	setp.eq.s32 	%p30, %r19, 0;
	@%p30 bra 	$L__BB6_19;
	and.b32  	%r25, %r7, 3;
	setp.lt.u32 	%p31, %r19, 4;
	@%p31 bra 	$L__BB6_16;
	mul.wide.s32 	%rd47, %r375, 8;
	add.s64 	%rd48, %rd2, %rd47;
	ld.global.f64 	%fd323, [%rd48];
	cvt.rn.f64.s32 	%fd324, %r386;
	add.f64 	%fd325, %fd323, %fd324;
	cvt.rzi.s32.f64 	%r266, %fd325;
	ld.global.f64 	%fd326, [%rd48+2048];
	cvt.rn.f64.s32 	%fd327, %r266;
	add.f64 	%fd328, %fd326, %fd327;
	cvt.rzi.s32.f64 	%r267, %fd328;
	ld.global.f64 	%fd329, [%rd48+4096];
	cvt.rn.f64.s32 	%fd330, %r267;
	add.f64 	%fd331, %fd329, %fd330;
	cvt.rzi.s32.f64 	%r268, %fd331;
	ld.global.f64 	%fd332, [%rd48+6144];
	cvt.rn.f64.s32 	%fd333, %r268;
	add.f64 	%fd334, %fd332, %fd333;
	cvt.rzi.s32.f64 	%r386, %fd334;
	add.s32 	%r375, %r375, 1024;
$L__BB6_16:
	setp.eq.s32 	%p32, %r25, 0;
	@%p32 bra 	$L__BB6_19;
	neg.s32 	%r383, %r25;
$L__BB6_18:
	.pragma "nounroll";
	mul.wide.s32 	%rd49, %r375, 8;
	add.s64 	%rd50, %rd2, %rd49;
	ld.global.f64 	%fd335, [%rd50];
	cvt.rn.f64.s32 	%fd336, %r386;
	add.f64 	%fd337, %fd335, %fd336;
	cvt.rzi.s32.f64 	%r386, %fd337;
	add.s32 	%r375, %r375, 256;
	add.s32 	%r383, %r383, 1;
	setp.ne.s32 	%p33, %r383, 0;
	@%p33 bra 	$L__BB6_18;
$L__BB6_19:
	setp.lt.u64 	%p34, %rd19, 256;
	@%p34 bra 	$L__BB6_24;
	// begin inline asm
	mov.u32 %r319, %laneid;
	// end inline asm
	mov.b32 	%r322, 1;
	mov.b32 	%r343, 31;
	mov.b32 	%r344, -1;
	// begin inline asm
	shfl.sync.down.b32 %r320, %r386, %r322, %r343, %r344;
	// end inline asm
	setp.gt.s32 	%p51, %r319, 30;
	cvt.rn.f64.s32 	%fd374, %r386;
	cvt.rn.f64.s32 	%fd375, %r320;
	add.f64 	%fd376, %fd374, %fd375;
	cvt.rzi.s32.f64 	%r345, %fd376;
	selp.b32 	%r326, %r386, %r345, %p51;
	mov.b32 	%r327, 2;
	// begin inline asm
	shfl.sync.down.b32 %r325, %r326, %r327, %r343, %r344;
	// end inline asm
	setp.gt.s32 	%p52, %r319, 29;
	cvt.rn.f64.s32 	%fd377, %r326;
	cvt.rn.f64.s32 	%fd378, %r325;
	add.f64 	%fd379, %fd378, %fd377;
	cvt.rzi.s32.f64 	%r346, %fd379;
	selp.b32 	%r331, %r326, %r346, %p52;
	mov.b32 	%r332, 4;
	// begin inline asm
	shfl.sync.down.b32 %r330, %r331, %r332, %r343, %r344;
	// end inline asm
	setp.gt.s32 	%p53, %r319, 27;
	cvt.rn.f64.s32 	%fd380, %r331;
	cvt.rn.f64.s32 	%fd381, %r330;
	add.f64 	%fd382, %fd381, %fd380;
	cvt.rzi.s32.f64 	%r347, %fd382;
	selp.b32 	%r336, %r331, %r347, %p53;
	mov.b32 	%r337, 8;
	// begin inline asm
	shfl.sync.down.b32 %r335, %r336, %r337, %r343, %r344;
	// end inline asm
	setp.gt.s32 	%p54, %r319, 23;
	cvt.rn.f64.s32 	%fd383, %r336;
	cvt.rn.f64.s32 	%fd384, %r335;
	add.f64 	%fd385, %fd384, %fd383;
	cvt.rzi.s32.f64 	%r348, %fd385;
	selp.b32 	%r341, %r336, %r348, %p54;
	mov.b32 	%r342, 16;
	// begin inline asm
	shfl.sync.down.b32 %r340, %r341, %r342, %r343, %r344;
	// end inline asm
	setp.gt.s32 	%p55, %r319, 15;
	cvt.rn.f64.s32 	%fd386, %r341;
	cvt.rn.f64.s32 	%fd387, %r340;
	add.f64 	%fd388, %fd387, %fd386;
	cvt.rzi.s32.f64 	%r39, %fd388;
	selp.b32 	%r404, %r341, %r39, %p55;
	setp.ne.s32 	%p56, %r319, 0;
	@%p56 bra 	$L__BB6_22;
	shr.u32 	%r349, %r2, 3;
	and.b32  	%r350, %r349, 124;
	mov.u32 	%r351, _ZZN3cub18CUB_300001_SM_10006detail6reduce28DeviceReduceSingleTileKernelINS2_10policy_hubIiy12soma_imparesE10Policy1000EN6thrust24THRUST_300001_SM_1000_NS6detail15normal_iteratorINS9_10device_ptrIdEEEEPdyS5_diN4cuda3std3__410__identityEEEvT0_T1_T2_T3_T4_T6_E12temp_storage;
	add.s32 	%r352, %r351, %r350;
	st.shared.u32 	[%r352+8], %r39;
$L__BB6_22:
	bar.sync 	0;
	setp.ne.s32 	%p57, %r2, 0;
	@%p57 bra 	$L__BB6_55;
	ld.shared.u32 	%r353, [_ZZN3cub18CUB_300001_SM_10006detail6reduce28DeviceReduceSingleTileKernelINS2_10policy_hubIiy12soma_imparesE10Policy1000EN6thrust24THRUST_300001_SM_1000_NS6detail15normal_iteratorINS9_10device_ptrIdEEEEPdyS5_diN4cuda3std3__410__identityEEEvT0_T1_T2_T3_T4_T6_E12temp_storage+12];
	cvt.rn.f64.s32 	%fd389, %r404;
	cvt.rn.f64.s32 	%fd390, %r353;
	add.f64 	%fd391, %fd389, %fd390;
	cvt.rzi.s32.f64 	%r354, %fd391;
	ld.shared.u32 	%r355, [_ZZN3cub18CUB_300001_SM_10006detail6reduce28DeviceReduceSingleTileKernelINS2_10policy_hubIiy12soma_imparesE10Policy1000EN6thrust24THRUST_300001_SM_1000_NS6detail15normal_iteratorINS9_10device_ptrIdEEEEPdyS5_diN4cuda3std3__410__identityEEEvT0_T1_T2_T3_T4_T6_E12temp_storage+16];
	cvt.rn.f64.s32 	%fd392, %r354;
	cvt.rn.f64.s32 	%fd393, %r355;
	add.f64 	%fd394, %fd393, %fd392;
	cvt.rzi.s32.f64 	%r356, %fd394;
	ld.shared.u32 	%r357, [_ZZN3cub18CUB_300001_SM_10006detail6reduce28DeviceReduceSingleTileKernelINS2_10policy_hubIiy12soma_imparesE10Policy1000EN6thrust24THRUST_300001_SM_1000_NS6detail15normal_iteratorINS9_10device_ptrIdEEEEPdyS5_diN4cuda3std3__410__identityEEEvT0_T1_T2_T3_T4_T6_E12temp_storage+20];
	cvt.rn.f64.s32 	%fd395, %r356;
	cvt.rn.f64.s32 	%fd396, %r357;
	add.f64 	%fd397, %fd396, %fd395;
	cvt.rzi.s32.f64 	%r358, %fd397;
	ld.shared.u32 	%r359, [_ZZN3cub18CUB_300001_SM_10006detail6reduce28DeviceReduceSingleTileKernelINS2_10policy_hubIiy12soma_imparesE10Policy1000EN6thrust24THRUST_300001_SM_1000_NS6detail15normal_iteratorINS9_10device_ptrIdEEEEPdyS5_diN4cuda3std3__410__identityEEEvT0_T1_T2_T3_T4_T6_E12temp_storage+24];
	cvt.rn.f64.s32 	%fd398, %r358;
	cvt.rn.f64.s32 	%fd399, %r359;
	add.f64 	%fd400, %fd399, %fd398;
	cvt.rzi.s32.f64 	%r360, %fd400;
	ld.shared.u32 	%r361, [_ZZN3cub18CUB_300001_SM_10006detail6reduce28DeviceReduceSingleTileKernelINS2_10policy_hubIiy12soma_imparesE10Policy1000EN6thrust24THRUST_300001_SM_1000_NS6detail15normal_iteratorINS9_10device_ptrIdEEEEPdyS5_diN4cuda3std3__410__identityEEEvT0_T1_T2_T3_T4_T6_E12temp_storage+28];
	cvt.rn.f64.s32 	%fd401, %r360;
	cvt.rn.f64.s32 	%fd402, %r361;
	add.f64 	%fd403, %fd402, %fd401;
	cvt.rzi.s32.f64 	%r362, %fd403;
	ld.shared.u32 	%r363, [_ZZN3cub18CUB_300001_SM_10006detail6reduce28DeviceReduceSingleTileKernelINS2_10policy_hubIiy12soma_imparesE10Policy1000EN6thrust24THRUST_300001_SM_1000_NS6detail15normal_iteratorINS9_10device_ptrIdEEEEPdyS5_diN4cuda3std3__410__identityEEEvT0_T1_T2_T3_T4_T6_E12temp_storage+32];
	cvt.rn.f64.s32 	%fd404, %r362;
	cvt.rn.f64.s32 	%fd405, %r363;
	add.f64 	%fd406, %fd405, %fd404;
	cvt.rzi.s32.f64 	%r364, %fd406;
	ld.shared.u32 	%r365, [_ZZN3cub18CUB_300001_SM_10006detail6reduce28DeviceReduceSingleTileKernelINS2_10policy_hubIiy12soma_imparesE10Policy1000EN6thrust24THRUST_300001_SM_1000_NS6detail15normal_iteratorINS9_10device_ptrIdEEEEPdyS5_diN4cuda3std3__410__identityEEEvT0_T1_T2_T3_T4_T6_E12temp_storage+36];
	cvt.rn.f64.s32 	%fd407, %r364;
	cvt.rn.f64.s32 	%fd408, %r365;
	add.f64 	%fd409, %fd408, %fd407;
	cvt.rzi.s32.f64 	%r404, %fd409;
	bra.uni 	$L__BB6_55;
$L__BB6_24:
	// begin inline asm
	mov.u32 %r269, %laneid;
	// end inline asm
	and.b32  	%r295, %r2, 992;
	add.s32 	%r296, %r295, 32;
	setp.gt.u32 	%p35, %r296, %r1;
	not.b32 	%r297, %r295;
	add.s32 	%r298, %r1, %r297;
	selp.b32 	%r293, %r298, 31, %p35;
	mov.b32 	%r272, 1;
	mov.b32 	%r294, -1;
	// begin inline asm
	shfl.sync.down.b32 %r270, %r386, %r272, %r293, %r294;
	// end inline asm
	setp.lt.s32 	%p36, %r269, %r293;
	cvt.rn.f64.s32 	%fd338, %r386;
	cvt.rn.f64.s32 	%fd339, %r270;
	add.f64 	%fd340, %fd338, %fd339;
	cvt.rzi.s32.f64 	%r299, %fd340;
	selp.b32 	%r276, %r299, %r386, %p36;
	mov.b32 	%r277, 2;
	// begin inline asm
	shfl.sync.down.b32 %r275, %r276, %r277, %r293, %r294;
	// end inline asm
	add.s32 	%r300, %r269, 2;
	setp.gt.s32 	%p37, %r300, %r293;
	cvt.rn.f64.s32 	%fd341, %r276;
	cvt.rn.f64.s32 	%fd342, %r275;
	add.f64 	%fd343, %fd342, %fd341;
	cvt.rzi.s32.f64 	%r301, %fd343;
	selp.b32 	%r281, %r276, %r301, %p37;
	mov.b32 	%r282, 4;
	// begin inline asm
	shfl.sync.down.b32 %r280, %r281, %r282, %r293, %r294;
	// end inline asm
	add.s32 	%r302, %r269, 4;
	setp.gt.s32 	%p38, %r302, %r293;
	cvt.rn.f64.s32 	%fd344, %r281;
	cvt.rn.f64.s32 	%fd345, %r280;
	add.f64 	%fd346, %fd345, %fd344;
	cvt.rzi.s32.f64 	%r303, %fd346;
	selp.b32 	%r286, %r281, %r303, %p38;
	mov.b32 	%r287, 8;
	// begin inline asm
	shfl.sync.down.b32 %r285, %r286, %r287, %r293, %r294;
	// end inline asm
	add.s32 	%r304, %r269, 8;
	setp.gt.s32 	%p39, %r304, %r293;
	cvt.rn.f64.s32 	%fd347, %r286;
	cvt.rn.f64.s32 	%fd348, %r285;
	add.f64 	%fd349, %fd348, %fd347;
	cvt.rzi.s32.f64 	%r305, %fd349;
	selp.b32 	%r291, %r286, %r305, %p39;
	mov.b32 	%r292, 16;
	// begin inline asm
	shfl.sync.down.b32 %r290, %r291, %r292, %r293, %r294;
	// end inline asm
	add.s32 	%r306, %r269, 16;
	setp.gt.s32 	%p40, %r306, %r293;
	cvt.rn.f64.s32 	%fd350, %r291;
	cvt.rn.f64.s32 	%fd351, %r290;
	add.f64 	%fd352, %fd351, %fd350;
	cvt.rzi.s32.f64 	%r307, %fd352;
	selp.b32 	%r404, %r291, %r307, %p40;
	setp.ne.s32 	%p41, %r269, 0;
	@%p41 bra 	$L__BB6_26;
	shr.u32 	%r308, %r2, 3;
	and.b32  	%r309, %r308, 124;
	mov.u32 	%r310, _ZZN3cub18CUB_300001_SM_10006detail6reduce28DeviceReduceSingleTileKernelINS2_10policy_hubIiy12soma_imparesE10Policy1000EN6thrust24THRUST_300001_SM_1000_NS6detail15normal_iteratorINS9_10device_ptrIdEEEEPdyS5_diN4cuda3std3__410__identityEEEvT0_T1_T2_T3_T4_T6_E12temp_storage;
	add.s32 	%r311, %r310, %r309;
	st.shared.u32 	[%r311+8], %r404;
$L__BB6_26:
	bar.sync 	0;
	setp.ne.s32 	%p42, %r2, 0;
	setp.lt.u64 	%p43, %rd19, 33;
	or.pred  	%p44, %p42, %p43;
	@%p44 bra 	$L__BB6_55;
	ld.shared.u32 	%r312, [_ZZN3cub18CUB_300001_SM_10006detail6reduce28DeviceReduceSingleTileKernelINS2_10policy_hubIiy12soma_imparesE10Policy1000EN6thrust24THRUST_300001_SM_1000_NS6detail15normal_iteratorINS9_10device_ptrIdEEEEPdyS5_diN4cuda3std3__410__identityEEEvT0_T1_T2_T3_T4_T6_E12temp_storage+12];
	cvt.rn.f64.s32 	%fd353, %r404;
	cvt.rn.f64.s32 	%fd354, %r312;
	add.f64 	%fd355, %fd353, %fd354;
	cvt.rzi.s32.f64 	%r404, %fd355;
	setp.lt.u64 	%p45, %rd19, 65;
	@%p45 bra 	$L__BB6_55;
	ld.shared.u32 	%r313, [_ZZN3cub18CUB_300001_SM_10006detail6reduce28DeviceReduceSingleTileKernelINS2_10policy_hubIiy12soma_imparesE10Policy1000EN6thrust24THRUST_300001_SM_1000_NS6detail15normal_iteratorINS9_10device_ptrIdEEEEPdyS5_diN4cuda3std3__410__identityEEEvT0_T1_T2_T3_T4_T6_E12temp_storage+16];
	cvt.rn.f64.s32 	%fd356, %r404;
	cvt.rn.f64.s32 	%fd357, %r313;
	add.f64 	%fd358, %fd356, %fd357;
	cvt.rzi.s32.f64 	%r404, %fd358;
	setp.lt.u64 	%p46, %rd19, 97;
	@%p46 bra 	$L__BB6_55;
	ld.shared.u32 	%r314, [_ZZN3cub18CUB_300001_SM_10006detail6reduce28DeviceReduceSingleTileKernelINS2_10policy_hubIiy12soma_imparesE10Policy1000EN6thrust24THRUST_300001_SM_1000_NS6detail15normal_iteratorINS9_10device_ptrIdEEEEPdyS5_diN4cuda3std3__410__identityEEEvT0_T1_T2_T3_T4_T6_E12temp_storage+20];
	cvt.rn.f64.s32 	%fd359, %r404;
	cvt.rn.f64.s32 	%fd360, %r314;
	add.f64 	%fd361, %fd359, %fd360;
	cvt.rzi.s32.f64 	%r404, %fd361;
	setp.lt.u64 	%p47, %rd19, 129;
	@%p47 bra 	$L__BB6_55;
	ld.shared.u32 	%r315, [_ZZN3cub18CUB_300001_SM_10006detail6reduce28DeviceReduceSingleTileKernelINS2_10policy_hubIiy12soma_imparesE10Policy1000EN6thrust24THRUST_300001_SM_1000_NS6detail15normal_iteratorINS9_10device_ptrIdEEEEPdyS5_diN4cuda3std3__410__identityEEEvT0_T1_T2_T3_T4_T6_E12temp_storage+24];
	cvt.rn.f64.s32 	%fd362, %r404;
	cvt.rn.f64.s32 	%fd363, %r315;
	add.f64 	%fd364, %fd362, %fd363;
	cvt.rzi.s32.f64 	%r404, %fd364;
	setp.lt.u64 	%p48, %rd19, 161;
	@%p48 bra 	$L__BB6_55;
	ld.shared.u32 	%r316, [_ZZN3cub18CUB_300001_SM_10006detail6reduce28DeviceReduceSingleTileKernelINS2_10policy_hubIiy12soma_imparesE10Policy1000EN6thrust24THRUST_300001_SM_1000_NS6detail15normal_iteratorINS9_10device_ptrIdEEEEPdyS5_diN4cuda3std3__410__identityEEEvT0_T1_T2_T3_T4_T6_E12temp_storage+28];
	cvt.rn.f64.s32 	%fd365, %r404;
	cvt.rn.f64.s32 	%fd366, %r316;
	add.f64 	%fd367, %fd365, %fd366;
	cvt.rzi.s32.f64 	%r404, %fd367;
	setp.lt.u64 	%p49, %rd19, 193;
	@%p49 bra 	$L__BB6_55;
	ld.shared.u32 	%r317, [_ZZN3cub18CUB_300001_SM_10006detail6reduce28DeviceReduceSingleTileKernelINS2_10policy_hubIiy12soma_imparesE10Policy1000EN6thrust24THRUST_300001_SM_1000_NS6detail15normal_iteratorINS9_10device_ptrIdEEEEPdyS5_diN4cuda3std3__410__identityEEEvT0_T1_T2_T3_T4_T6_E12temp_storage+32];
	cvt.rn.f64.s32 	%fd368, %r404;
	cvt.rn.f64.s32 	%fd369, %r317;
	add.f64 	%fd370, %fd368, %fd369;
	cvt.rzi.s32.f64 	%r404, %fd370;
	setp.lt.u64 	%p50, %rd19, 225;
	@%p50 bra 	$L__BB6_55;
	ld.shared.u32 	%r318, [_ZZN3cub18CUB_300001_SM_10006detail6reduce28DeviceReduceSingleTileKernelINS2_10policy_hubIiy12soma_imparesE10Policy1000EN6thrust24THRUST_300001_SM_1000_NS6detail15normal_iteratorINS9_10device_ptrIdEEEEPdyS5_diN4cuda3std3__410__identityEEEvT0_T1_T2_T3_T4_T6_E12temp_storage+36];
	cvt.rn.f64.s32 	%fd371, %r404;
	cvt.rn.f64.s32 	%fd372, %r318;
	add.f64 	%fd373, %fd371, %fd372;
	cvt.rzi.s32.f64 	%r404, %fd373;
	bra.uni 	$L__BB6_55;
$L__BB6_34:
	mov.u32 	%r50, %tid.x;
	cvt.u64.u32 	%rd6, %r50;
	mul.wide.u32 	%rd22, %r50, 8;
	add.s64 	%rd7, %rd2, %rd22;
	ld.global.f64 	%fd2, [%rd7];
	cvt.rzi.s32.f64 	%r89, %fd2;
	ld.global.f64 	%fd3, [%rd7+2048];
	cvt.rzi.s32.f64 	%r90, %fd3;
	ld.global.f64 	%fd4, [%rd7+4096];
	cvt.rzi.s32.f64 	%r91, %fd4;
	ld.global.f64 	%fd5, [%rd7+6144];
	cvt.rzi.s32.f64 	%r92, %fd5;
	ld.global.f64 	%fd6, [%rd7+8192];
	cvt.rzi.s32.f64 	%r93, %fd6;
	ld.global.f64 	%fd7, [%rd7+10240];
	cvt.rzi.s32.f64 	%r94, %fd7;
	ld.global.f64 	%fd8, [%rd7+12288];
	cvt.rzi.s32.f64 	%r95, %fd8;
	ld.global.f64 	%fd9, [%rd7+14336];
	cvt.rzi.s32.f64 	%r96, %fd9;
	ld.global.f64 	%fd10, [%rd7+16384];
	cvt.rzi.s32.f64 	%r97, %fd10;
	ld.global.f64 	%fd11, [%rd7+18432];
	cvt.rzi.s32.f64 	%r98, %fd11;
	ld.global.f64 	%fd12, [%rd7+20480];
	cvt.rzi.s32.f64 	%r99, %fd12;
	ld.global.f64 	%fd13, [%rd7+22528];
	cvt.rzi.s32.f64 	%r100, %fd13;
	ld.global.f64 	%fd14, [%rd7+24576];
	cvt.rzi.s32.f64 	%r101, %fd14;
	ld.global.f64 	%fd15, [%rd7+26624];
	cvt.rzi.s32.f64 	%r102, %fd15;
	ld.global.f64 	%fd16, [%rd7+28672];
	cvt.rzi.s32.f64 	%r103, %fd16;
	ld.global.f64 	%fd17, [%rd7+30720];
	cvt.rzi.s32.f64 	%r104, %fd17;
	cvt.rn.f64.s32 	%fd18, %r89;
	cvt.rn.f64.s32 	%fd19, %r90;
	add.f64 	%fd20, %fd18, %fd19;
	cvt.rzi.s32.f64 	%r105, %fd20;
	cvt.rn.f64.s32 	%fd21, %r105;
	cvt.rn.f64.s32 	%fd22, %r91;
	add.f64 	%fd23, %fd21, %fd22;
	cvt.rzi.s32.f64 	%r106, %fd23;
	cvt.rn.f64.s32 	%fd24, %r106;
	cvt.rn.f64.s32 	%fd25, %r92;
	add.f64 	%fd26, %fd24, %fd25;
	cvt.rzi.s32.f64 	%r107, %fd26;
	cvt.rn.f64.s32 	%fd27, %r107;
	cvt.rn.f64.s32 	%fd28, %r93;
	add.f64 	%fd29, %fd27, %fd28;
	cvt.rzi.s32.f64 	%r108, %fd29;
	cvt.rn.f64.s32 	%fd30, %r108;
	cvt.rn.f64.s32 	%fd31, %r94;
	add.f64 	%fd32, %fd30, %fd31;
	cvt.rzi.s32.f64 	%r109, %fd32;
	cvt.rn.f64.s32 	%fd33, %r109;
	cvt.rn.f64.s32 	%fd34, %r95;
	add.f64 	%fd35, %fd33, %fd34;
	cvt.rzi.s32.f64 	%r110, %fd35;
	cvt.rn.f64.s32 	%fd36, %r110;
	cvt.rn.f64.s32 	%fd37, %r96;
	add.f64 	%fd38, %fd36, %fd37;
	cvt.rzi.s32.f64 	%r111, %fd38;
	cvt.rn.f64.s32 	%fd39, %r111;
	cvt.rn.f64.s32 	%fd40, %r97;
	add.f64 	%fd41, %fd39, %fd40;
	cvt.rzi.s32.f64 	%r112, %fd41;
	cvt.rn.f64.s32 	%fd42, %r112;
	cvt.rn.f64.s32 	%fd43, %r98;
	add.f64 	%fd44, %fd42, %fd43;
	cvt.rzi.s32.f64 	%r113, %fd44;
	cvt.rn.f64.s32 	%fd45, %r113;
	cvt.rn.f64.s32 	%fd46, %r99;
	add.f64 	%fd47, %fd45, %fd46;
	cvt.rzi.s32.f64 	%r114, %fd47;
	cvt.rn.f64.s32 	%fd48, %r114;
	cvt.rn.f64.s32 	%fd49, %r100;
	add.f64 	%fd50, %fd48, %fd49;
	cvt.rzi.s32.f64 	%r115, %fd50;
	cvt.rn.f64.s32 	%fd51, %r115;
	cvt.rn.f64.s32 	%fd52, %r101;
	add.f64 	%fd53, %fd51, %fd52;
	cvt.rzi.s32.f64 	%r116, %fd53;
	cvt.rn.f64.s32 	%fd54, %r116;
	cvt.rn.f64.s32 	%fd55, %r102;
	add.f64 	%fd56, %fd54, %fd55;
	cvt.rzi.s32.f64 	%r117, %fd56;
	cvt.rn.f64.s32 	%fd57, %r117;
	cvt.rn.f64.s32 	%fd58, %r103;
	add.f64 	%fd59, %fd57, %fd58;
	cvt.rzi.s32.f64 	%r118, %fd59;
	cvt.rn.f64.s32 	%fd60, %r118;
	cvt.rn.f64.s32 	%fd61, %r104;
	add.f64 	%fd62, %fd60, %fd61;
	cvt.rzi.s32.f64 	%r403, %fd62;
	add.s64 	%rd8, %rd19, -4096;
	setp.lt.u64 	%p3, %rd8, 4096;
	mov.b64 	%rd53, 4096;
	@%p3 bra 	$L__BB6_38;
	mov.b64 	%rd53, 4096;
$L__BB6_36:
	shl.b64 	%rd24, %rd53, 3;
	add.s64 	%rd25, %rd7, %rd24;
	ld.global.f64 	%fd63, [%rd25];
	cvt.rzi.s32.f64 	%r119, %fd63;
	ld.global.f64 	%fd64, [%rd25+2048];
	cvt.rzi.s32.f64 	%r120, %fd64;
	ld.global.f64 	%fd65, [%rd25+4096];
	cvt.rzi.s32.f64 	%r121, %fd65;
	ld.global.f64 	%fd66, [%rd25+6144];
	cvt.rzi.s32.f64 	%r122, %fd66;
	ld.global.f64 	%fd67, [%rd25+8192];
	cvt.rzi.s32.f64 	%r123, %fd67;
	ld.global.f64 	%fd68, [%rd25+10240];
	cvt.rzi.s32.f64 	%r124, %fd68;
	ld.global.f64 	%fd69, [%rd25+12288];
	cvt.rzi.s32.f64 	%r125, %fd69;
	ld.global.f64 	%fd70, [%rd25+14336];
	cvt.rzi.s32.f64 	%r126, %fd70;
	ld.global.f64 	%fd71, [%rd25+16384];
	cvt.rzi.s32.f64 	%r127, %fd71;
	ld.global.f64 	%fd72, [%rd25+18432];
	cvt.rzi.s32.f64 	%r128, %fd72;
	ld.global.f64 	%fd73, [%rd25+20480];
	cvt.rzi.s32.f64 	%r129, %fd73;
	ld.global.f64 	%fd74, [%rd25+22528];
	cvt.rzi.s32.f64 	%r130, %fd74;
	ld.global.f64 	%fd75, [%rd25+24576];
	cvt.rzi.s32.f64 	%r131, %fd75;
	ld.global.f64 	%fd76, [%rd25+26624];
	cvt.rzi.s32.f64 	%r132, %fd76;
	ld.global.f64 	%fd77, [%rd25+28672];
	cvt.rzi.s32.f64 	%r133, %fd77;
	ld.global.f64 	%fd78, [%rd25+30720];
	cvt.rzi.s32.f64 	%r134, %fd78;
	cvt.rn.f64.s32 	%fd79, %r403;
	cvt.rn.f64.s32 	%fd80, %r119;
	add.f64 	%fd81, %fd79, %fd80;
	cvt.rzi.s32.f64 	%r135, %fd81;
	cvt.rn.f64.s32 	%fd82, %r135;
	cvt.rn.f64.s32 	%fd83, %r120;
	add.f64 	%fd84, %fd82, %fd83;
	cvt.rzi.s32.f64 	%r136, %fd84;
	cvt.rn.f64.s32 	%fd85, %r136;
	cvt.rn.f64.s32 	%fd86, %r121;
	add.f64 	%fd87, %fd85, %fd86;
	cvt.rzi.s32.f64 	%r137, %fd87;
	cvt.rn.f64.s32 	%fd88, %r137;
	cvt.rn.f64.s32 	%fd89, %r122;
	add.f64 	%fd90, %fd88, %fd89;
	cvt.rzi.s32.f64 	%r138, %fd90;
	cvt.rn.f64.s32 	%fd91, %r138;
	cvt.rn.f64.s32 	%fd92, %r123;
	add.f64 	%fd93, %fd91, %fd92;
	cvt.rzi.s32.f64 	%r139, %fd93;
	cvt.rn.f64.s32 	%fd94, %r139;
	cvt.rn.f64.s32 	%fd95, %r124;
	add.f64 	%fd96, %fd94, %fd95;
	cvt.rzi.s32.f64 	%r140, %fd96;
	cvt.rn.f64.s32 	%fd97, %r140;
	cvt.rn.f64.s32 	%fd98, %r125;
	add.f64 	%fd99, %fd97, %fd98;
	cvt.rzi.s32.f64 	%r141, %fd99;
	cvt.rn.f64.s32 	%fd100, %r141;
	cvt.rn.f64.s32 	%fd101, %r126;
	add.f64 	%fd102, %fd100, %fd101;
	cvt.rzi.s32.f64 	%r142, %fd102;
	cvt.rn.f64.s32 	%fd103, %r142;
	cvt.rn.f64.s32 	%fd104, %r127;
	add.f64 	%fd105, %fd103, %fd104;
	cvt.rzi.s32.f64 	%r143, %fd105;
	cvt.rn.f64.s32 	%fd106, %r143;
	cvt.rn.f64.s32 	%fd107, %r128;
	add.f64 	%fd108, %fd106, %fd107;
	cvt.rzi.s32.f64 	%r144, %fd108;
	cvt.rn.f64.s32 	%fd109, %r144;
	cvt.rn.f64.s32 	%fd110, %r129;
	add.f64 	%fd111, %fd109, %fd110;
	cvt.rzi.s32.f64 	%r145, %fd111;
	cvt.rn.f64.s32 	%fd112, %r145;
	cvt.rn.f64.s32 	%fd113, %r130;
	add.f64 	%fd114, %fd112, %fd113;
	cvt.rzi.s32.f64 	%r146, %fd114;
	cvt.rn.f64.s32 	%fd115, %r146;
	cvt.rn.f64.s32 	%fd116, %r131;
	add.f64 	%fd117, %fd115, %fd116;
	cvt.rzi.s32.f64 	%r147, %fd117;
	cvt.rn.f64.s32 	%fd118, %r147;
	cvt.rn.f64.s32 	%fd119, %r132;
	add.f64 	%fd120, %fd118, %fd119;
	cvt.rzi.s32.f64 	%r148, %fd120;
	cvt.rn.f64.s32 	%fd121, %r148;
	cvt.rn.f64.s32 	%fd122, %r133;
	add.f64 	%fd123, %fd121, %fd122;
	cvt.rzi.s32.f64 	%r149, %fd123;
	cvt.rn.f64.s32 	%fd124, %r149;
	cvt.rn.f64.s32 	%fd125, %r134;
	add.f64 	%fd126, %fd124, %fd125;
	cvt.rzi.s32.f64 	%r403, %fd126;
	sub.s64 	%rd26, %rd19, %rd53;
	setp.lt.u64 	%p4, %rd26, 4096;
	@%p4 bra 	$L__BB6_51;
	add.s64 	%rd53, %rd53, 4096;
	setp.le.u64 	%p5, %rd53, %rd8;
	@%p5 bra 	$L__BB6_36;
$L__BB6_38:
	setp.le.u64 	%p6, %rd19, %rd53;
	cvt.u32.u64 	%r150, %rd53;
	cvt.u32.u64 	%r151, %rd19;
	sub.s32 	%r152, %r151, %r150;
	setp.ge.s32 	%p7, %r50, %r152;
	or.pred  	%p8, %p6, %p7;
	@%p8 bra 	$L__BB6_51;
	not.b32 	%r156, %r50;
	add.s32 	%r157, %r156, %r151;
	sub.s32 	%r159, %r157, %r150;
	shr.u32 	%r160, %r159, 8;
	add.s32 	%r55, %r160, 1;
	and.b32  	%r56, %r55, 15;
	setp.lt.u32 	%p9, %r159, 3840;
	mov.u32 	%r393, %r50;
	@%p9 bra 	$L__BB6_42;
	and.b32  	%r161, %r55, 33554416;
	neg.s32 	%r389, %r161;
	add.s64 	%rd27, %rd53, %rd6;
	shl.b64 	%rd28, %rd27, 3;
	add.s64 	%rd29, %rd28, %rd2;
	add.s64 	%rd54, %rd29, 16384;
	mov.u32 	%r393, %r50;
$L__BB6_41:
	.pragma "nounroll";
	ld.global.f64 	%fd127, [%rd54+-16384];
	cvt.rn.f64.s32 	%fd128, %r403;
	add.f64 	%fd129, %fd127, %fd128;
	cvt.rzi.s32.f64 	%r162, %fd129;
	ld.global.f64 	%fd130, [%rd54+-14336];
	cvt.rn.f64.s32 	%fd131, %r162;
	add.f64 	%fd132, %fd130, %fd131;
	cvt.rzi.s32.f64 	%r163, %fd132;
	ld.global.f64 	%fd133, [%rd54+-12288];
	cvt.rn.f64.s32 	%fd134, %r163;
	add.f64 	%fd135, %fd133, %fd134;
	cvt.rzi.s32.f64 	%r164, %fd135;
	ld.global.f64 	%fd136, [%rd54+-10240];
	cvt.rn.f64.s32 	%fd137, %r164;
	add.f64 	%fd138, %fd136, %fd137;
	cvt.rzi.s32.f64 	%r165, %fd138;
	ld.global.f64 	%fd139, [%rd54+-8192];
	cvt.rn.f64.s32 	%fd140, %r165;
	add.f64 	%fd141, %fd139, %fd140;
	cvt.rzi.s32.f64 	%r166, %fd141;
	ld.global.f64 	%fd142, [%rd54+-6144];
	cvt.rn.f64.s32 	%fd143, %r166;
	add.f64 	%fd144, %fd142, %fd143;
	cvt.rzi.s32.f64 	%r167, %fd144;
	ld.global.f64 	%fd145, [%rd54+-4096];
	cvt.rn.f64.s32 	%fd146, %r167;
	add.f64 	%fd147, %fd145, %fd146;
	cvt.rzi.s32.f64 	%r168, %fd147;
	ld.global.f64 	%fd148, [%rd54+-2048];
	cvt.rn.f64.s32 	%fd149, %r168;
	add.f64 	%fd150, %fd148, %fd149;
	cvt.rzi.s32.f64 	%r169, %fd150;
	ld.global.f64 	%fd151, [%rd54];
	cvt.rn.f64.s32 	%fd152, %r169;
	add.f64 	%fd153, %fd151, %fd152;
	cvt.rzi.s32.f64 	%r170, %fd153;
	ld.global.f64 	%fd154, [%rd54+2048];
	cvt.rn.f64.s32 	%fd155, %r170;
	add.f64 	%fd156, %fd154, %fd155;
	cvt.rzi.s32.f64 	%r171, %fd156;
	ld.global.f64 	%fd157, [%rd54+4096];
	cvt.rn.f64.s32 	%fd158, %r171;
	add.f64 	%fd159, %fd157, %fd158;
	cvt.rzi.s32.f64 	%r172, %fd159;
	ld.global.f64 	%fd160, [%rd54+6144];
	cvt.rn.f64.s32 	%fd161, %r172;
	add.f64 	%fd162, %fd160, %fd161;
	cvt.rzi.s32.f64 	%r173, %fd162;
	ld.global.f64 	%fd163, [%rd54+8192];
	cvt.rn.f64.s32 	%fd164, %r173;
	add.f64 	%fd165, %fd163, %fd164;
	cvt.rzi.s32.f64 	%r174, %fd165;
	ld.global.f64 	%fd166, [%rd54+10240];
	cvt.rn.f64.s32 	%fd167, %r174;
	add.f64 	%fd168, %fd166, %fd167;
	cvt.rzi.s32.f64 	%r175, %fd168;
	ld.global.f64 	%fd169, [%rd54+12288];
	cvt.rn.f64.s32 	%fd170, %r175;
	add.f64 	%fd171, %fd169, %fd170;
	cvt.rzi.s32.f64 	%r176, %fd171;
	ld.global.f64 	%fd172, [%rd54+14336];
	cvt.rn.f64.s32 	%fd173, %r176;
	add.f64 	%fd174, %fd172, %fd173;
	cvt.rzi.s32.f64 	%r403, %fd174;
	add.s32 	%r393, %r393, 4096;
	add.s32 	%r389, %r389, 16;
	add.s64 	%rd54, %rd54, 32768;
	setp.ne.s32 	%p10, %r389, 0;
	@%p10 bra 	$L__BB6_41;
$L__BB6_42:
	setp.eq.s32 	%p11, %r56, 0;
	@%p11 bra 	$L__BB6_51;
	and.b32  	%r67, %r55, 7;
	setp.lt.u32 	%p12, %r56, 8;
	@%p12 bra 	$L__BB6_45;
	cvt.u64.u32 	%rd30, %r393;
	add.s64 	%rd31, %rd53, %rd30;
	shl.b64 	%rd32, %rd31, 3;
	add.s64 	%rd33, %rd2, %rd32;
	ld.global.f64 	%fd175, [%rd33];
	cvt.rn.f64.s32 	%fd176, %r403;
	add.f64 	%fd177, %fd175, %fd176;
	cvt.rzi.s32.f64 	%r178, %fd177;
	ld.global.f64 	%fd178, [%rd33+2048];
	cvt.rn.f64.s32 	%fd179, %r178;
	add.f64 	%fd180, %fd178, %fd179;
	cvt.rzi.s32.f64 	%r179, %fd180;
	ld.global.f64 	%fd181, [%rd33+4096];
	cvt.rn.f64.s32 	%fd182, %r179;
	add.f64 	%fd183, %fd181, %fd182;
	cvt.rzi.s32.f64 	%r180, %fd183;
	ld.global.f64 	%fd184, [%rd33+6144];
	cvt.rn.f64.s32 	%fd185, %r180;
	add.f64 	%fd186, %fd184, %fd185;
	cvt.rzi.s32.f64 	%r181, %fd186;
	ld.global.f64 	%fd187, [%rd33+8192];
	cvt.rn.f64.s32 	%fd188, %r181;
	add.f64 	%fd189, %fd187, %fd188;
	cvt.rzi.s32.f64 	%r182, %fd189;
	ld.global.f64 	%fd190, [%rd33+10240];
	cvt.rn.f64.s32 	%fd191, %r182;
	add.f64 	%fd192, %fd190, %fd191;
	cvt.rzi.s32.f64 	%r183, %fd192;
	ld.global.f64 	%fd193, [%rd33+12288];
	cvt.rn.f64.s32 	%fd194, %r183;
	add.f64 	%fd195, %fd193, %fd194;
	cvt.rzi.s32.f64 	%r184, %fd195;
	ld.global.f64 	%fd196, [%rd33+14336];
	cvt.rn.f64.s32 	%fd197, %r184;
	add.f64 	%fd198, %fd196, %fd197;
	cvt.rzi.s32.f64 	%r403, %fd198;
	add.s32 	%r393, %r393, 2048;
$L__BB6_45:
	setp.eq.s32 	%p13, %r67, 0;
	@%p13 bra 	$L__BB6_51;
	and.b32  	%r73, %r55, 3;
	setp.lt.u32 	%p14, %r67, 4;
	@%p14 bra 	$L__BB6_48;
	cvt.u64.u32 	%rd34, %r393;
	add.s64 	%rd35, %rd53, %rd34;
	shl.b64 	%rd36, %rd35, 3;
	add.s64 	%rd37, %rd2, %rd36;
	ld.global.f64 	%fd199, [%rd37];
	cvt.rn.f64.s32 	%fd200, %r403;
	add.f64 	%fd201, %fd199, %fd200;
	cvt.rzi.s32.f64 	%r186, %fd201;
	ld.global.f64 	%fd202, [%rd37+2048];
	cvt.rn.f64.s32 	%fd203, %r186;
	add.f64 	%fd204, %fd202, %fd203;
	cvt.rzi.s32.f64 	%r187, %fd204;
	ld.global.f64 	%fd205, [%rd37+4096];
	cvt.rn.f64.s32 	%fd206, %r187;
	add.f64 	%fd207, %fd205, %fd206;
	cvt.rzi.s32.f64 	%r188, %fd207;
	ld.global.f64 	%fd208, [%rd37+6144];
	cvt.rn.f64.s32 	%fd209, %r188;
	add.f64 	%fd210, %fd208, %fd209;
	cvt.rzi.s32.f64 	%r403, %fd210;
	add.s32 	%r393, %r393, 1024;
$L__BB6_48:
	setp.eq.s32 	%p15, %r73, 0;
	@%p15 bra 	$L__BB6_51;
	cvt.u64.u32 	%rd38, %r393;
	add.s64 	%rd39, %rd53, %rd38;
	shl.b64 	%rd40, %rd39, 3;
	add.s64 	%rd55, %rd2, %rd40;
	neg.s32 	%r401, %r73;
$L__BB6_50:
	.pragma "nounroll";
	ld.global.f64 	%fd211, [%rd55];
	cvt.rn.f64.s32 	%fd212, %r403;
	add.f64 	%fd213, %fd211, %fd212;
	cvt.rzi.s32.f64 	%r403, %fd213;
	add.s64 	%rd55, %rd55, 2048;
	add.s32 	%r401, %r401, 1;
	setp.ne.s32 	%p16, %r401, 0;
	@%p16 bra 	$L__BB6_50;
$L__BB6_51:
	// begin inline asm
	mov.u32 %r189, %laneid;
	// end inline asm
	mov.b32 	%r192, 1;
	mov.b32 	%r213, 31;
	mov.b32 	%r214, -1;
	// begin inline asm
	shfl.sync.down.b32 %r190, %r403, %r192, %r213, %r214;
	// end inline asm
	setp.gt.s32 	%p17, %r189, 30;
	cvt.rn.f64.s32 	%fd214, %r403;
	cvt.rn.f64.s32 	%fd215, %r190;
	add.f64 	%fd216, %fd214, %fd215;
	cvt.rzi.s32.f64 	%r215, %fd216;
	selp.b32 	%r196, %r403, %r215, %p17;
	mov.b32 	%r197, 2;
	// begin inline asm
	shfl.sync.down.b32 %r195, %r196, %r197, %r213, %r214;
	// end inline asm
	setp.gt.s32 	%p18, %r189, 29;
	cvt.rn.f64.s32 	%fd217, %r196;
	cvt.rn.f64.s32 	%fd218, %r195;
	add.f64 	%fd219, %fd218, %fd217;
	cvt.rzi.s32.f64 	%r216, %fd219;
	selp.b32 	%r201, %r196, %r216, %p18;
	mov.b32 	%r202, 4;
	// begin inline asm
	shfl.sync.down.b32 %r200, %r201, %r202, %r213, %r214;
	// end inline asm
	setp.gt.s32 	%p19, %r189, 27;
	cvt.rn.f64.s32 	%fd220, %r201;
	cvt.rn.f64.s32 	%fd221, %r200;
	add.f64 	%fd222, %fd221, %fd220;
	cvt.rzi.s32.f64 	%r217, %fd222;
	selp.b32 	%r206, %r201, %r217, %p19;
	mov.b32 	%r207, 8;
	// begin inline asm
	shfl.sync.down.b32 %r205, %r206, %r207, %r213, %r214;
	// end inline asm
	setp.gt.s32 	%p20, %r189, 23;
	cvt.rn.f64.s32 	%fd223, %r206;
	cvt.rn.f64.s32 	%fd224, %r205;
	add.f64 	%fd225, %fd224, %fd223;
	cvt.rzi.s32.f64 	%r218, %fd225;
	selp.b32 	%r211, %r206, %r218, %p20;
	mov.b32 	%r212, 16;
	// begin inline asm
	shfl.sync.down.b32 %r210, %r211, %r212, %r213, %r214;
	// end inline asm
	setp.gt.s32 	%p21, %r189, 15;
	cvt.rn.f64.s32 	%fd226, %r211;
	cvt.rn.f64.s32 	%fd227, %r210;
	add.f64 	%fd228, %fd227, %fd226;
	cvt.rzi.s32.f64 	%r85, %fd228;
	selp.b32 	%r404, %r211, %r85, %p21;
	setp.ne.s32 	%p22, %r189, 0;
	@%p22 bra 	$L__BB6_53;
	shr.u32 	%r219, %r50, 3;
	and.b32  	%r220, %r219, 124;
	mov.u32 	%r221, _ZZN3cub18CUB_300001_SM_10006detail6reduce28DeviceReduceSingleTileKernelINS2_10policy_hubIiy12soma_imparesE10Policy1000EN6thrust24THRUST_300001_SM_1000_NS6detail15normal_iteratorINS9_10device_ptrIdEEEEPdyS5_diN4cuda3std3__410__identityEEEvT0_T1_T2_T3_T4_T6_E12temp_storage;
	add.s32 	%r222, %r221, %r220;
	st.shared.u32 	[%r222+8], %r85;
$L__BB6_53:
	bar.sync 	0;
	setp.ne.s32 	%p23, %r50, 0;
	@%p23 bra 	$L__BB6_55;
	ld.shared.u32 	%r223, [_ZZN3cub18CUB_300001_SM_10006detail6reduce28DeviceReduceSingleTileKernelINS2_10policy_hubIiy12soma_imparesE10Policy1000EN6thrust24THRUST_300001_SM_1000_NS6detail15normal_iteratorINS9_10device_ptrIdEEEEPdyS5_diN4cuda3std3__410__identityEEEvT0_T1_T2_T3_T4_T6_E12temp_storage+12];
	cvt.rn.f64.s32 	%fd229, %r404;
	cvt.rn.f64.s32 	%fd230, %r223;
	add.f64 	%fd231, %fd229, %fd230;
	cvt.rzi.s32.f64 	%r224, %fd231;
	ld.shared.u32 	%r225, [_ZZN3cub18CUB_300001_SM_10006detail6reduce28DeviceReduceSingleTileKernelINS2_10policy_hubIiy12soma_imparesE10Policy1000EN6thrust24THRUST_300001_SM_1000_NS6detail15normal_iteratorINS9_10device_ptrIdEEEEPdyS5_diN4cuda3std3__410__identityEEEvT0_T1_T2_T3_T4_T6_E12temp_storage+16];
	cvt.rn.f64.s32 	%fd232, %r224;
	cvt.rn.f64.s32 	%fd233, %r225;
	add.f64 	%fd234, %fd233, %fd232;
	cvt.rzi.s32.f64 	%r226, %fd234;
	ld.shared.u32 	%r227, [_ZZN3cub18CUB_300001_SM_10006detail6reduce28DeviceReduceSingleTileKernelINS2_10policy_hubIiy12soma_imparesE10Policy1000EN6thrust24THRUST_300001_SM_1000_NS6detail15normal_iteratorINS9_10device_ptrIdEEEEPdyS5_diN4cuda3std3__410__identityEEEvT0_T1_T2_T3_T4_T6_E12temp_storage+20];
	cvt.rn.f64.s32 	%fd235, %r226;
	cvt.rn.f64.s32 	%fd236, %r227;
	add.f64 	%fd237, %fd236, %fd235;
	cvt.rzi.s32.f64 	%r228, %fd237;
	ld.shared.u32 	%r229, [_ZZN3cub18CUB_300001_SM_10006detail6reduce28DeviceReduceSingleTileKernelINS2_10policy_hubIiy12soma_imparesE10Policy1000EN6thrust24THRUST_300001_SM_1000_NS6detail15normal_iteratorINS9_10device_ptrIdEEEEPdyS5_diN4cuda3std3__410__identityEEEvT0_T1_T2_T3_T4_T6_E12temp_storage+24];
	cvt.rn.f64.s32 	%fd238, %r228;
	cvt.rn.f64.s32 	%fd239, %r229;
	add.f64 	%fd240, %fd239, %fd238;
	cvt.rzi.s32.f64 	%r230, %fd240;
	ld.shared.u32 	%r231, [_ZZN3cub18CUB_300001_SM_10006detail6reduce28DeviceReduceSingleTileKernelINS2_10policy_hubIiy12soma_imparesE10Policy1000EN6thrust24THRUST_300001_SM_1000_NS6detail15normal_iteratorINS9_10device_ptrIdEEEEPdyS5_diN4cuda3std3__410__identityEEEvT0_T1_T2_T3_T4_T6_E12temp_storage+28];
	cvt.rn.f64.s32 	%fd241, %r230;
	cvt.rn.f64.s32 	%fd242, %r231;
	add.f64 	%fd243, %fd242, %fd241;
	cvt.rzi.s32.f64 	%r232, %fd243;
	ld.shared.u32 	%r233, [_ZZN3cub18CUB_300001_SM_10006detail6reduce28DeviceReduceSingleTileKernelINS2_10policy_hubIiy12soma_imparesE10Policy1000EN6thrust24THRUST_300001_SM_1000_NS6detail15normal_iteratorINS9_10device_ptrIdEEEEPdyS5_diN4cuda3std3__410__identityEEEvT0_T1_T2_T3_T4_T6_E12temp_storage+32];
	cvt.rn.f64.s32 	%fd244, %r232;
	cvt.rn.f64.s32 	%fd245, %r233;
	add.f64 	%fd246, %fd245, %fd244;
	cvt.rzi.s32.f64 	%r234, %fd246;
	ld.shared.u32 	%r235, [_ZZN3cub18CUB_300001_SM_10006detail6reduce28DeviceReduceSingleTileKernelINS2_10policy_hubIiy12soma_imparesE10Policy1000EN6thrust24THRUST_300001_SM_1000_NS6detail15normal_iteratorINS9_10device_ptrIdEEEEPdyS5_diN4cuda3std3__410__identityEEEvT0_T1_T2_T3_T4_T6_E12temp_storage+36];
	cvt.rn.f64.s32 	%fd247, %r234;
	cvt.rn.f64.s32 	%fd248, %r235;
	add.f64 	%fd249, %fd248, %fd247;
	cvt.rzi.s32.f64 	%r404, %fd249;
$L__BB6_55:
	mov.u32 	%r366, %tid.x;
	setp.ne.s32 	%p58, %r366, 0;
	@%p58 bra 	$L__BB6_57;
	cvt.rn.f64.s32 	%fd410, %r404;
	add.f64 	%fd411, %fd1, %fd410;
	cvt.rzi.s32.f64 	%r367, %fd411;
	cvt.rn.f64.s32 	%fd412, %r367;
	st.global.f64 	[%rd1], %fd412;
$L__BB6_57:
	ret;

}
	// .globl	_ZN3cub18CUB_300001_SM_10006detail6reduce18DeviceReduceKernelINS2_10policy_hubIiy12soma_imparesE10Policy1000EN6thrust24THRUST_300001_SM_1000_NS6detail15normal_iteratorINS9_10device_ptrIdEEEEyS5_iN4cuda3std3__410__identityEEEvT0_PT3_T1_NS0_13GridEvenShareISM_EET2_T4_
.visible .entry _ZN3cub18CUB_300001_SM_10006detail6reduce18DeviceReduceKernelINS2_10policy_hubIiy12soma_imparesE10Policy1000EN6thrust24THRUST_300001_SM_1000_NS6detail15normal_iteratorINS9_10device_ptrIdEEEEyS5_iN4cuda3std3__410__identityEEEvT0_PT3_T1_NS0_13GridEvenShareISM_EET2_T4_(
	.param .align 8 .b8 _ZN3cub18CUB_300001_SM_10006detail6reduce18DeviceReduceKernelINS2_10policy_hubIiy12soma_imparesE10Policy1000EN6thrust24THRUST_300001_SM_1000_NS6detail15normal_iteratorINS9_10device_ptrIdEEEEyS5_iN4cuda3std3__410__identityEEEvT0_PT3_T1_NS0_13GridEvenShareISM_EET2_T4__param_0[8],
	.param .u64 .ptr .align 1 _ZN3cub18CUB_300001_SM_10006detail6reduce18DeviceReduceKernelINS2_10policy_hubIiy12soma_imparesE10Policy1000EN6thrust24THRUST_300001_SM_1000_NS6detail15normal_iteratorINS9_10device_ptrIdEEEEyS5_iN4cuda3std3__410__identityEEEvT0_PT3_T1_NS0_13GridEvenShareISM_EET2_T4__param_1,
	.param .u64 _ZN3cub18CUB_300001_SM_10006detail6reduce18DeviceReduceKernelINS2_10policy_hubIiy12soma_imparesE10Policy1000EN6thrust24THRUST_300001_SM_1000_NS6detail15normal_iteratorINS9_10device_ptrIdEEEEyS5_iN4cuda3std3__410__identityEEEvT0_PT3_T1_NS0_13GridEvenShareISM_EET2_T4__param_2,
	.param .align 8 .b8 _ZN3cub18CUB_300001_SM_10006detail6reduce18DeviceReduceKernelINS2_10policy_hubIiy12soma_imparesE10Policy1000EN6thrust24THRUST_300001_SM_1000_NS6detail15normal_iteratorINS9_10device_ptrIdEEEEyS5_iN4cuda3std3__410__identityEEEvT0_PT3_T1_NS0_13GridEvenShareISM_EET2_T4__param_3[72],
	.param .align 1 .b8 _ZN3cub18CUB_300001_SM_10006detail6reduce18DeviceReduceKernelINS2_10policy_hubIiy12soma_imparesE10Policy1000EN6thrust24THRUST_300001_SM_1000_NS6detail15normal_iteratorINS9_10device_ptrIdEEEEyS5_iN4cuda3std3__410__identityEEEvT0_PT3_T1_NS0_13GridEvenShareISM_EET2_T4__param_4[1],
	.param .align 1 .b8 _ZN3cub18CUB_300001_SM_10006detail6reduce18DeviceReduceKernelINS2_10policy_hubIiy12soma_imparesE10Policy1000EN6thrust24THRUST_300001_SM_1000_NS6detail15normal_iteratorINS9_10device_ptrIdEEEEyS5_iN4cuda3std3__410__identityEEEvT0_PT3_T1_NS0_13GridEvenShareISM_EET2_T4__param_5[1]
)
.maxntid 256
{
	.reg .pred 	%p<58>;
	.reg .b16 	%rs<4>;
	.reg .b32 	%r<436>;
	.reg .b64 	%rd<74>;
	.reg .b64 	%fd<409>;
	// demoted variable
	.shared .align 4 .b8 _ZZN3cub18CUB_300001_SM_10006detail6reduce18DeviceReduceKernelINS2_10policy_hubIiy12soma_imparesE10Policy1000EN6thrust24THRUST_300001_SM_1000_NS6detail15normal_iteratorINS9_10device_ptrIdEEEEyS5_iN4cuda3std3__410__identityEEEvT0_PT3_T1_NS0_13GridEvenShareISM_EET2_T4_E12temp_storage[44];
	ld.param.u64 	%rd1, [_ZN3cub18CUB_300001_SM_10006detail6reduce18DeviceReduceKernelINS2_10policy_hubIiy12soma_imparesE10Policy1000EN6thrust24THRUST_300001_SM_1000_NS6detail15normal_iteratorINS9_10device_ptrIdEEEEyS5_iN4cuda3std3__410__identityEEEvT0_PT3_T1_NS0_13GridEvenShareISM_EET2_T4__param_3+32];
	ld.param.u32 	%r1, [_ZN3cub18CUB_300001_SM_10006detail6reduce18DeviceReduceKernelINS2_10policy_hubIiy12soma_imparesE10Policy1000EN6thrust24THRUST_300001_SM_1000_NS6detail15normal_iteratorINS9_10device_ptrIdEEEEyS5_iN4cuda3std3__410__identityEEEvT0_PT3_T1_NS0_13GridEvenShareISM_EET2_T4__param_3+40];
	ld.param.u64 	%rd26, [_ZN3cub18CUB_300001_SM_10006detail6reduce18DeviceReduceKernelINS2_10policy_hubIiy12soma_imparesE10Policy1000EN6thrust24THRUST_300001_SM_1000_NS6detail15normal_iteratorINS9_10device_ptrIdEEEEyS5_iN4cuda3std3__410__identityEEEvT0_PT3_T1_NS0_13GridEvenShareISM_EET2_T4__param_0];
	ld.param.u64 	%rd25, [_ZN3cub18CUB_300001_SM_10006detail6reduce18DeviceReduceKernelINS2_10policy_hubIiy12soma_imparesE10Policy1000EN6thrust24THRUST_300001_SM_1000_NS6detail15normal_iteratorINS9_10device_ptrIdEEEEyS5_iN4cuda3std3__410__identityEEEvT0_PT3_T1_NS0_13GridEvenShareISM_EET2_T4__param_1];
	cvta.to.global.u64 	%rd2, %rd26;
	mov.u32 	%r2, %ctaid.x;
	shl.b32 	%r96, %r1, 12;
	cvt.s64.s32 	%rd3, %r96;
	shl.b32 	%r97, %r2, 12;
	cvt.u64.u32 	%rd4, %r97;
	sub.s64 	%rd5, %rd1, %rd4;
	setp.gt.u64 	%p1, %rd5, 4095;
	@%p1 bra 	$L__BB7_31;
	cvt.u32.u64 	%r264, %rd4;
	cvt.u32.u64 	%r3, %rd1;
	sub.s32 	%r4, %r3, %r264;
	mov.u32 	%r5, %tid.x;
	setp.ge.s32 	%p23, %r5, %r4;
	mov.b32 	%r416, 0;
	mov.u32 	%r405, %r5;
	@%p23 bra 	$L__BB7_3;
	add.s32 	%r266, %r264, %r5;
	mul.wide.u32 	%rd48, %r266, 8;
	add.s64 	%rd49, %rd2, %rd48;
	ld.global.f64 	%fd249, [%rd49];
	cvt.rzi.s32.f64 	%r416, %fd249;
	add.s32 	%r405, %r5, 256;
$L__BB7_3:
	setp.ge.s32 	%p24, %r405, %r4;
	@%p24 bra 	$L__BB7_16;
	not.b32 	%r269, %r405;
	add.s32 	%r270, %r269, %r3;
	sub.s32 	%r271, %r270, %r264;
	shr.u32 	%r272, %r271, 8;
	add.s32 	%r10, %r272, 1;
	and.b32  	%r11, %r10, 15;
	setp.lt.u32 	%p25, %r271, 3840;
	@%p25 bra 	$L__BB7_7;
	and.b32  	%r273, %r10, 33554416;
	neg.s32 	%r401, %r273;
	mul.wide.u32 	%rd50, %r2, 32768;
	mul.wide.u32 	%rd51, %r405, 8;
	or.b64  	%rd52, %rd50, %rd51;
	add.s64 	%rd53, %rd52, %rd2;
	add.s64 	%rd68, %rd53, 16384;
$L__BB7_6:
	.pragma "nounroll";
	ld.global.f64 	%fd250, [%rd68+-16384];
	cvt.rn.f64.s32 	%fd251, %r416;
	add.f64 	%fd252, %fd250, %fd251;
	cvt.rzi.s32.f64 	%r274, %fd252;
	ld.global.f64 	%fd253, [%rd68+-14336];
	cvt.rn.f64.s32 	%fd254, %r274;
	add.f64 	%fd255, %fd253, %fd254;
	cvt.rzi.s32.f64 	%r275, %fd255;
	ld.global.f64 	%fd256, [%rd68+-12288];
	cvt.rn.f64.s32 	%fd257, %r275;
	add.f64 	%fd258, %fd256, %fd257;
	cvt.rzi.s32.f64 	%r276, %fd258;
	ld.global.f64 	%fd259, [%rd68+-10240];
	cvt.rn.f64.s32 	%fd260, %r276;
	add.f64 	%fd261, %fd259, %fd260;
	cvt.rzi.s32.f64 	%r277, %fd261;
	ld.global.f64 	%fd262, [%rd68+-8192];
	cvt.rn.f64.s32 	%fd263, %r277;
	add.f64 	%fd264, %fd262, %fd263;
	cvt.rzi.s32.f64 	%r278, %fd264;
	ld.global.f64 	%fd265, [%rd68+-6144];
	cvt.rn.f64.s32 	%fd266, %r278;
	add.f64 	%fd267, %fd265, %fd266;
	cvt.rzi.s32.f64 	%r279, %fd267;
	ld.global.f64 	%fd268, [%rd68+-4096];
	cvt.rn.f64.s32 	%fd269, %r279;
	add.f64 	%fd270, %fd268, %fd269;
	cvt.rzi.s32.f64 	%r280, %fd270;
	ld.global.f64 	%fd271, [%rd68+-2048];
	cvt.rn.f64.s32 	%fd272, %r280;
	add.f64 	%fd273, %fd271, %fd272;
	cvt.rzi.s32.f64 	%r281, %fd273;
	ld.global.f64 	%fd274, [%rd68];
	cvt.rn.f64.s32 	%fd275, %r281;
	add.f64 	%fd276, %fd274, %fd275;
	cvt.rzi.s32.f64 	%r282, %fd276;
	ld.global.f64 	%fd277, [%rd68+2048];
	cvt.rn.f64.s32 	%fd278, %r282;
	add.f64 	%fd279, %fd277, %fd278;
	cvt.rzi.s32.f64 	%r283, %fd279;
	ld.global.f64 	%fd280, [%rd68+4096];
	cvt.rn.f64.s32 	%fd281, %r283;
	add.f64 	%fd282, %fd280, %fd281;
	cvt.rzi.s32.f64 	%r284, %fd282;
	ld.global.f64 	%fd283, [%rd68+6144];
	cvt.rn.f64.s32 	%fd284, %r284;
	add.f64 	%fd285, %fd283, %fd284;
	cvt.rzi.s32.f64 	%r285, %fd285;
	ld.global.f64 	%fd286, [%rd68+8192];
	cvt.rn.f64.s32 	%fd287, %r285;
	add.f64 	%fd288, %fd286, %fd287;
	cvt.rzi.s32.f64 	%r286, %fd288;
	ld.global.f64 	%fd289, [%rd68+10240];
	cvt.rn.f64.s32 	%fd290, %r286;
	add.f64 	%fd291, %fd289, %fd290;
	cvt.rzi.s32.f64 	%r287, %fd291;
	ld.global.f64 	%fd292, [%rd68+12288];
	cvt.rn.f64.s32 	%fd293, %r287;
	add.f64 	%fd294, %fd292, %fd293;
	cvt.rzi.s32.f64 	%r288, %fd294;
	ld.global.f64 	%fd295, [%rd68+14336];
	cvt.rn.f64.s32 	%fd296, %r288;
	add.f64 	%fd297, %fd295, %fd296;
	cvt.rzi.s32.f64 	%r416, %fd297;
	add.s32 	%r405, %r405, 4096;
	add.s32 	%r401, %r401, 16;
	add.s64 	%rd68, %rd68, 32768;
	setp.ne.s32 	%p26, %r401, 0;
	@%p26 bra 	$L__BB7_6;
$L__BB7_7:
	setp.eq.s32 	%p27, %r11, 0;
	@%p27 bra 	$L__BB7_16;
	and.b32  	%r22, %r10, 7;
	setp.lt.u32 	%p28, %r11, 8;
	@%p28 bra 	$L__BB7_10;
	cvt.s64.s32 	%rd54, %r405;
	add.s64 	%rd55, %rd54, %rd4;
	shl.b64 	%rd56, %rd55, 3;
	add.s64 	%rd57, %rd2, %rd56;
	ld.global.f64 	%fd298, [%rd57];
	cvt.rn.f64.s32 	%fd299, %r416;
	add.f64 	%fd300, %fd298, %fd299;
	cvt.rzi.s32.f64 	%r290, %fd300;
	ld.global.f64 	%fd301, [%rd57+2048];
	cvt.rn.f64.s32 	%fd302, %r290;
	add.f64 	%fd303, %fd301, %fd302;
	cvt.rzi.s32.f64 	%r291, %fd303;
	ld.global.f64 	%fd304, [%rd57+4096];
	cvt.rn.f64.s32 	%fd305, %r291;
	add.f64 	%fd306, %fd304, %fd305;
	cvt.rzi.s32.f64 	%r292, %fd306;
	ld.global.f64 	%fd307, [%rd57+6144];
	cvt.rn.f64.s32 	%fd308, %r292;
	add.f64 	%fd309, %fd307, %fd308;
	cvt.rzi.s32.f64 	%r293, %fd309;
	ld.global.f64 	%fd310, [%rd57+8192];
	cvt.rn.f64.s32 	%fd311, %r293;
	add.f64 	%fd312, %fd310, %fd311;
	cvt.rzi.s32.f64 	%r294, %fd312;
	ld.global.f64 	%fd313, [%rd57+10240];
	cvt.rn.f64.s32 	%fd314, %r294;
	add.f64 	%fd315, %fd313, %fd314;
	cvt.rzi.s32.f64 	%r295, %fd315;
	ld.global.f64 	%fd316, [%rd57+12288];
	cvt.rn.f64.s32 	%fd317, %r295;
	add.f64 	%fd318, %fd316, %fd317;
	cvt.rzi.s32.f64 	%r296, %fd318;
	ld.global.f64 	%fd319, [%rd57+14336];
	cvt.rn.f64.s32 	%fd320, %r296;
	add.f64 	%fd321, %fd319, %fd320;
	cvt.rzi.s32.f64 	%r416, %fd321;
	add.s32 	%r405, %r405, 2048;
$L__BB7_10:
	setp.eq.s32 	%p29, %r22, 0;
	@%p29 bra 	$L__BB7_16;
	and.b32  	%r28, %r10, 3;
	setp.lt.u32 	%p30, %r22, 4;
	@%p30 bra 	$L__BB7_13;
	cvt.s64.s32 	%rd58, %r405;
	add.s64 	%rd59, %rd58, %rd4;
	shl.b64 	%rd60, %rd59, 3;
	add.s64 	%rd61, %rd2, %rd60;
	ld.global.f64 	%fd322, [%rd61];
	cvt.rn.f64.s32 	%fd323, %r416;
	add.f64 	%fd324, %fd322, %fd323;
	cvt.rzi.s32.f64 	%r298, %fd324;
	ld.global.f64 	%fd325, [%rd61+2048];
	cvt.rn.f64.s32 	%fd326, %r298;
	add.f64 	%fd327, %fd325, %fd326;
	cvt.rzi.s32.f64 	%r299, %fd327;
	ld.global.f64 	%fd328, [%rd61+4096];
	cvt.rn.f64.s32 	%fd329, %r299;
	add.f64 	%fd330, %fd328, %fd329;
	cvt.rzi.s32.f64 	%r300, %fd330;
	ld.global.f64 	%fd331, [%rd61+6144];
	cvt.rn.f64.s32 	%fd332, %r300;
	add.f64 	%fd333, %fd331, %fd332;
	cvt.rzi.s32.f64 	%r416, %fd333;
	add.s32 	%r405, %r405, 1024;
$L__BB7_13:
	setp.eq.s32 	%p31, %r28, 0;
	@%p31 bra 	$L__BB7_16;
	mul.wide.u32 	%rd62, %r2, 32768;
	add.s64 	%rd9, %rd2, %rd62;
	neg.s32 	%r413, %r28;
$L__BB7_15:
	.pragma "nounroll";
	mul.wide.s32 	%rd63, %r405, 8;
	add.s64 	%rd64, %rd9, %rd63;
	ld.global.f64 	%fd334, [%rd64];
	cvt.rn.f64.s32 	%fd335, %r416;
	add.f64 	%fd336, %fd334, %fd335;
	cvt.rzi.s32.f64 	%r416, %fd336;
	add.s32 	%r405, %r405, 256;
	add.s32 	%r413, %r413, 1;
	setp.ne.s32 	%p32, %r413, 0;
	@%p32 bra 	$L__BB7_15;
$L__BB7_16:
	setp.lt.s32 	%p33, %r4, 256;
	@%p33 bra 	$L__BB7_21;
	// begin inline asm
	mov.u32 %r351, %laneid;
	// end inline asm
	mov.b32 	%r354, 1;
	mov.b32 	%r375, 31;
	mov.b32 	%r376, -1;
	// begin inline asm
	shfl.sync.down.b32 %r352, %r416, %r354, %r375, %r376;
	// end inline asm
	setp.gt.s32 	%p50, %r351, 30;
	cvt.rn.f64.s32 	%fd373, %r416;
	cvt.rn.f64.s32 	%fd374, %r352;
	add.f64 	%fd375, %fd373, %fd374;
	cvt.rzi.s32.f64 	%r377, %fd375;
	selp.b32 	%r358, %r416, %r377, %p50;
	mov.b32 	%r359, 2;
	// begin inline asm
	shfl.sync.down.b32 %r357, %r358, %r359, %r375, %r376;
	// end inline asm
	setp.gt.s32 	%p51, %r351, 29;
	cvt.rn.f64.s32 	%fd376, %r358;
	cvt.rn.f64.s32 	%fd377, %r357;
	add.f64 	%fd378, %fd377, %fd376;
	cvt.rzi.s32.f64 	%r378, %fd378;
	selp.b32 	%r363, %r358, %r378, %p51;
	mov.b32 	%r364, 4;
	// begin inline asm
	shfl.sync.down.b32 %r362, %r363, %r364, %r375, %r376;
	// end inline asm
	setp.gt.s32 	%p52, %r351, 27;
	cvt.rn.f64.s32 	%fd379, %r363;
	cvt.rn.f64.s32 	%fd380, %r362;
	add.f64 	%fd381, %fd380, %fd379;
	cvt.rzi.s32.f64 	%r379, %fd381;
	selp.b32 	%r368, %r363, %r379, %p52;
	mov.b32 	%r369, 8;
	// begin inline asm
	shfl.sync.down.b32 %r367, %r368, %r369, %r375, %r376;
	// end inline asm
	setp.gt.s32 	%p53, %r351, 23;
	cvt.rn.f64.s32 	%fd382, %r368;
	cvt.rn.f64.s32 	%fd383, %r367;
	add.f64 	%fd384, %fd383, %fd382;
	cvt.rzi.s32.f64 	%r380, %fd384;
	selp.b32 	%r373, %r368, %r380, %p53;
	mov.b32 	%r374, 16;
	// begin inline asm
	shfl.sync.down.b32 %r372, %r373, %r374, %r375, %r376;
	// end inline asm
	setp.gt.s32 	%p54, %r351, 15;
	cvt.rn.f64.s32 	%fd385, %r373;
	cvt.rn.f64.s32 	%fd386, %r372;
	add.f64 	%fd387, %fd386, %fd385;
	cvt.rzi.s32.f64 	%r42, %fd387;
	selp.b32 	%r435, %r373, %r42, %p54;
	setp.ne.s32 	%p55, %r351, 0;
	@%p55 bra 	$L__BB7_19;
	shr.u32 	%r381, %r5, 3;
	and.b32  	%r382, %r381, 124;
	mov.u32 	%r383, _ZZN3cub18CUB_300001_SM_10006detail6reduce18DeviceReduceKernelINS2_10policy_hubIiy12soma_imparesE10Policy1000EN6thrust24THRUST_300001_SM_1000_NS6detail15normal_iteratorINS9_10device_ptrIdEEEEyS5_iN4cuda3std3__410__identityEEEvT0_PT3_T1_NS0_13GridEvenShareISM_EET2_T4_E12temp_storage;
	add.s32 	%r384, %r383, %r382;
	st.shared.u32 	[%r384+8], %r42;
$L__BB7_19:
	bar.sync 	0;
	setp.ne.s32 	%p56, %r5, 0;
	@%p56 bra 	$L__BB7_52;
	ld.shared.u32 	%r385, [_ZZN3cub18CUB_300001_SM_10006detail6reduce18DeviceReduceKernelINS2_10policy_hubIiy12soma_imparesE10Policy1000EN6thrust24THRUST_300001_SM_1000_NS6detail15normal_iteratorINS9_10device_ptrIdEEEEyS5_iN4cuda3std3__410__identityEEEvT0_PT3_T1_NS0_13GridEvenShareISM_EET2_T4_E12temp_storage+12];
	cvt.rn.f64.s32 	%fd388, %r435;
	cvt.rn.f64.s32 	%fd389, %r385;
	add.f64 	%fd390, %fd388, %fd389;
	cvt.rzi.s32.f64 	%r386, %fd390;
	ld.shared.u32 	%r387, [_ZZN3cub18CUB_300001_SM_10006detail6reduce18DeviceReduceKernelINS2_10policy_hubIiy12soma_imparesE10Policy1000EN6thrust24THRUST_300001_SM_1000_NS6detail15normal_iteratorINS9_10device_ptrIdEEEEyS5_iN4cuda3std3__410__identityEEEvT0_PT3_T1_NS0_13GridEvenShareISM_EET2_T4_E12temp_storage+16];
	cvt.rn.f64.s32 	%fd391, %r386;
	cvt.rn.f64.s32 	%fd392, %r387;
	add.f64 	%fd393, %fd392, %fd391;
	cvt.rzi.s32.f64 	%r388, %fd393;
	ld.shared.u32 	%r389, [_ZZN3cub18CUB_300001_SM_10006detail6reduce18DeviceReduceKernelINS2_10policy_hubIiy12soma_imparesE10Policy1000EN6thrust24THRUST_300001_SM_1000_NS6detail15normal_iteratorINS9_10device_ptrIdEEEEyS5_iN4cuda3std3__410__identityEEEvT0_PT3_T1_NS0_13GridEvenShareISM_EET2_T4_E12temp_storage+20];
	cvt.rn.f64.s32 	%fd394, %r388;
	cvt.rn.f64.s32 	%fd395, %r389;
	add.f64 	%fd396, %fd395, %fd394;
	cvt.rzi.s32.f64 	%r390, %fd396;
	ld.shared.u32 	%r391, [_ZZN3cub18CUB_300001_SM_10006detail6reduce18DeviceReduceKernelINS2_10policy_hubIiy12soma_imparesE10Policy1000EN6thrust24THRUST_300001_SM_1000_NS6detail15normal_iteratorINS9_10device_ptrIdEEEEyS5_iN4cuda3std3__410__identityEEEvT0_PT3_T1_NS0_13GridEvenShareISM_EET2_T4_E12temp_storage+24];
	cvt.rn.f64.s32 	%fd397, %r390;
	cvt.rn.f64.s32 	%fd398, %r391;
	add.f64 	%fd399, %fd398, %fd397;
	cvt.rzi.s32.f64 	%r392, %fd399;
	ld.shared.u32 	%r393, [_ZZN3cub18CUB_300001_SM_10006detail6reduce18DeviceReduceKernelINS2_10policy_hubIiy12soma_imparesE10Policy1000EN6thrust24THRUST_300001_SM_1000_NS6detail15normal_iteratorINS9_10device_ptrIdEEEEyS5_iN4cuda3std3__410__identityEEEvT0_PT3_T1_NS0_13GridEvenShareISM_EET2_T4_E12temp_storage+28];
	cvt.rn.f64.s32 	%fd400, %r392;
	cvt.rn.f64.s32 	%fd401, %r393;
	add.f64 	%fd402, %fd401, %fd400;
	cvt.rzi.s32.f64 	%r394, %fd402;
	ld.shared.u32 	%r395, [_ZZN3cub18CUB_300001_SM_10006detail6reduce18DeviceReduceKernelINS2_10policy_hubIiy12soma_imparesE10Policy1000EN6thrust24THRUST_300001_SM_1000_NS6detail15normal_iteratorINS9_10device_ptrIdEEEEyS5_iN4cuda3std3__410__identityEEEvT0_PT3_T1_NS0_13GridEvenShareISM_EET2_T4_E12temp_storage+32];
	cvt.rn.f64.s32 	%fd403, %r394;
	cvt.rn.f64.s32 	%fd404, %r395;
	add.f64 	%fd405, %fd404, %fd403;
	cvt.rzi.s32.f64 	%r396, %fd405;
	ld.shared.u32 	%r397, [_ZZN3cub18CUB_300001_SM_10006detail6reduce18DeviceReduceKernelINS2_10policy_hubIiy12soma_imparesE10Policy1000EN6thrust24THRUST_300001_SM_1000_NS6detail15normal_iteratorINS9_10device_ptrIdEEEEyS5_iN4cuda3std3__410__identityEEEvT0_PT3_T1_NS0_13GridEvenShareISM_EET2_T4_E12temp_storage+36];
	cvt.rn.f64.s32 	%fd406, %r396;
	cvt.rn.f64.s32 	%fd407, %r397;
	add.f64 	%fd408, %fd407, %fd406;
	cvt.rzi.s32.f64 	%r435, %fd408;
	bra.uni 	$L__BB7_52;
$L__BB7_21:
	// begin inline asm
	mov.u32 %r301, %laneid;
	// end inline asm
	and.b32  	%r327, %r5, 992;
	add.s32 	%r328, %r327, 32;
	setp.gt.s32 	%p34, %r328, %r4;
	not.b32 	%r329, %r327;
	add.s32 	%r330, %r4, %r329;
	selp.b32 	%r325, %r330, 31, %p34;
	mov.b32 	%r304, 1;
	mov.b32 	%r326, -1;
	// begin inline asm
	shfl.sync.down.b32 %r302, %r416, %r304, %r325, %r326;
	// end inline asm
	setp.lt.s32 	%p35, %r301, %r325;
	cvt.rn.f64.s32 	%fd337, %r416;
	cvt.rn.f64.s32 	%fd338, %r302;
	add.f64 	%fd339, %fd337, %fd338;
	cvt.rzi.s32.f64 	%r331, %fd339;
	selp.b32 	%r308, %r331, %r416, %p35;
	mov.b32 	%r309, 2;
	// begin inline asm
	shfl.sync.down.b32 %r307, %r308, %r309, %r325, %r326;
	// end inline asm
	add.s32 	%r332, %r301, 2;
	setp.gt.s32 	%p36, %r332, %r325;
	cvt.rn.f64.s32 	%fd340, %r308;
	cvt.rn.f64.s32 	%fd341, %r307;
	add.f64 	%fd342, %fd341, %fd340;
	cvt.rzi.s32.f64 	%r333, %fd342;
	selp.b32 	%r313, %r308, %r333, %p36;
	mov.b32 	%r314, 4;
	// begin inline asm
	shfl.sync.down.b32 %r312, %r313, %r314, %r325, %r326;
	// end inline asm
	add.s32 	%r334, %r301, 4;
	setp.gt.s32 	%p37, %r334, %r325;
	cvt.rn.f64.s32 	%fd343, %r313;
	cvt.rn.f64.s32 	%fd344, %r312;
	add.f64 	%fd345, %fd344, %fd343;
	cvt.rzi.s32.f64 	%r335, %fd345;
	selp.b32 	%r318, %r313, %r335, %p37;
	mov.b32 	%r319, 8;
	// begin inline asm
	shfl.sync.down.b32 %r317, %r318, %r319, %r325, %r326;
	// end inline asm
	add.s32 	%r336, %r301, 8;
	setp.gt.s32 	%p38, %r336, %r325;
	cvt.rn.f64.s32 	%fd346, %r318;
	cvt.rn.f64.s32 	%fd347, %r317;
	add.f64 	%fd348, %fd347, %fd346;
	cvt.rzi.s32.f64 	%r337, %fd348;
	selp.b32 	%r323, %r318, %r337, %p38;
	mov.b32 	%r324, 16;
	// begin inline asm
	shfl.sync.down.b32 %r322, %r323, %r324, %r325, %r326;
	// end inline asm
	add.s32 	%r338, %r301, 16;
	setp.gt.s32 	%p39, %r338, %r325;
	cvt.rn.f64.s32 	%fd349, %r323;
	cvt.rn.f64.s32 	%fd350, %r322;
	add.f64 	%fd351, %fd350, %fd349;
	cvt.rzi.s32.f64 	%r339, %fd351;
	selp.b32 	%r435, %r323, %r339, %p39;
	setp.ne.s32 	%p40, %r301, 0;
	@%p40 bra 	$L__BB7_23;
	shr.u32 	%r340, %r5, 3;
	and.b32  	%r341, %r340, 124;
	mov.u32 	%r342, _ZZN3cub18CUB_300001_SM_10006detail6reduce18DeviceReduceKernelINS2_10policy_hubIiy12soma_imparesE10Policy1000EN6thrust24THRUST_300001_SM_1000_NS6detail15normal_iteratorINS9_10device_ptrIdEEEEyS5_iN4cuda3std3__410__identityEEEvT0_PT3_T1_NS0_13GridEvenShareISM_EET2_T4_E12temp_storage;
	add.s32 	%r343, %r342, %r341;
	st.shared.u32 	[%r343+8], %r435;
$L__BB7_23:
	bar.sync 	0;
	setp.ne.s32 	%p41, %r5, 0;
	setp.lt.s32 	%p42, %r4, 33;
	or.pred  	%p43, %p41, %p42;
	@%p43 bra 	$L__BB7_52;
	ld.shared.u32 	%r344, [_ZZN3cub18CUB_300001_SM_10006detail6reduce18DeviceReduceKernelINS2_10policy_hubIiy12soma_imparesE10Policy1000EN6thrust24THRUST_300001_SM_1000_NS6detail15normal_iteratorINS9_10device_ptrIdEEEEyS5_iN4cuda3std3__410__identityEEEvT0_PT3_T1_NS0_13GridEvenShareISM_EET2_T4_E12temp_storage+12];
	cvt.rn.f64.s32 	%fd352, %r435;
	cvt.rn.f64.s32 	%fd353, %r344;
	add.f64 	%fd354, %fd352, %fd353;
	cvt.rzi.s32.f64 	%r435, %fd354;
	setp.lt.u32 	%p44, %r4, 65;
	@%p44 bra 	$L__BB7_52;
	ld.shared.u32 	%r345, [_ZZN3cub18CUB_300001_SM_10006detail6reduce18DeviceReduceKernelINS2_10policy_hubIiy12soma_imparesE10Policy1000EN6thrust24THRUST_300001_SM_1000_NS6detail15normal_iteratorINS9_10device_ptrIdEEEEyS5_iN4cuda3std3__410__identityEEEvT0_PT3_T1_NS0_13GridEvenShareISM_EET2_T4_E12temp_storage+16];
	cvt.rn.f64.s32 	%fd355, %r435;
	cvt.rn.f64.s32 	%fd356, %r345;
	add.f64 	%fd357, %fd355, %fd356;
	cvt.rzi.s32.f64 	%r435, %fd357;
	setp.lt.u32 	%p45, %r4, 97;
	@%p45 bra 	$L__BB7_52;
	ld.shared.u32 	%r346, [_ZZN3cub18CUB_300001_SM_10006detail6reduce18DeviceReduceKernelINS2_10policy_hubIiy12soma_imparesE10Policy1000EN6thrust24THRUST_300001_SM_1000_NS6detail15normal_iteratorINS9_10device_ptrIdEEEEyS5_iN4cuda3std3__410__identityEEEvT0_PT3_T1_NS0_13GridEvenShareISM_EET2_T4_E12temp_storage+20];
	cvt.rn.f64.s32 	%fd358, %r435;
	cvt.rn.f64.s32 	%fd359, %r346;
	add.f64 	%fd360, %fd358, %fd359;
	cvt.rzi.s32.f64 	%r435, %fd360;
	setp.lt.u32 	%p46, %r4, 129;
	@%p46 bra 	$L__BB7_52;
	ld.shared.u32 	%r347, [_ZZN3cub18CUB_300001_SM_10006detail6reduce18DeviceReduceKernelINS2_10policy_hubIiy12soma_imparesE10Policy1000EN6thrust24THRUST_300001_SM_1000_NS6detail15normal_iteratorINS9_10device_ptrIdEEEEyS5_iN4cuda3std3__410__identityEEEvT0_PT3_T1_NS0_13GridEvenShareISM_EET2_T4_E12temp_storage+24];
	cvt.rn.f64.s32 	%fd361, %r435;
	cvt.rn.f64.s32 	%fd362, %r347;
	add.f64 	%fd363, %fd361, %fd362;
	cvt.rzi.s32.f64 	%r435, %fd363;
	setp.lt.u32 	%p47, %r4, 161;
	@%p47 bra 	$L__BB7_52;
	ld.shared.u32 	%r348, [_ZZN3cub18CUB_300001_SM_10006detail6reduce18DeviceReduceKernelINS2_10policy_hubIiy12soma_imparesE10Policy1000EN6thrust24THRUST_300001_SM_1000_NS6detail15normal_iteratorINS9_10device_ptrIdEEEEyS5_iN4cuda3std3__410__identityEEEvT0_PT3_T1_NS0_13GridEvenShareISM_EET2_T4_E12temp_storage+28];
	cvt.rn.f64.s32 	%fd364, %r435;
	cvt.rn.f64.s32 	%fd365, %r348;
	add.f64 	%fd366, %fd364, %fd365;
	cvt.rzi.s32.f64 	%r435, %fd366;
	setp.lt.u32 	%p48, %r4, 193;
	@%p48 bra 	$L__BB7_52;
	ld.shared.u32 	%r349, [_ZZN3cub18CUB_300001_SM_10006detail6reduce18DeviceReduceKernelINS2_10policy_hubIiy12soma_imparesE10Policy1000EN6thrust24THRUST_300001_SM_1000_NS6detail15normal_iteratorINS9_10device_ptrIdEEEEyS5_iN4cuda3std3__410__identityEEEvT0_PT3_T1_NS0_13GridEvenShareISM_EET2_T4_E12temp_storage+32];
	cvt.rn.f64.s32 	%fd367, %r435;
	cvt.rn.f64.s32 	%fd368, %r349;
	add.f64 	%fd369, %fd367, %fd368;
	cvt.rzi.s32.f64 	%r435, %fd369;
	setp.lt.u32 	%p49, %r4, 225;
	@%p49 bra 	$L__BB7_52;
	ld.shared.u32 	%r350, [_ZZN3cub18CUB_300001_SM_10006detail6reduce18DeviceReduceKernelINS2_10policy_hubIiy12soma_imparesE10Policy1000EN6thrust24THRUST_300001_SM_1000_NS6detail15normal_iteratorINS9_10device_ptrIdEEEEyS5_iN4cuda3std3__410__identityEEEvT0_PT3_T1_NS0_13GridEvenShareISM_EET2_T4_E12temp_storage+36];
	cvt.rn.f64.s32 	%fd370, %r435;
	cvt.rn.f64.s32 	%fd371, %r350;
	add.f64 	%fd372, %fd370, %fd371;
	cvt.rzi.s32.f64 	%r435, %fd372;
	bra.uni 	$L__BB7_52;
$L__BB7_31:
	cvt.u32.u64 	%r98, %rd4;
	mov.u32 	%r53, %tid.x;
	add.s32 	%r99, %r53, %r98;
	mul.wide.u32 	%rd27, %r99, 8;
	add.s64 	%rd28, %rd2, %rd27;
	ld.global.f64 	%fd1, [%rd28];
	cvt.rzi.s32.f64 	%r100, %fd1;
	ld.global.f64 	%fd2, [%rd28+2048];
	cvt.rzi.s32.f64 	%r101, %fd2;
	ld.global.f64 	%fd3, [%rd28+4096];
	cvt.rzi.s32.f64 	%r102, %fd3;
	ld.global.f64 	%fd4, [%rd28+6144];
	cvt.rzi.s32.f64 	%r103, %fd4;
	ld.global.f64 	%fd5, [%rd28+8192];
	cvt.rzi.s32.f64 	%r104, %fd5;
	ld.global.f64 	%fd6, [%rd28+10240];
	cvt.rzi.s32.f64 	%r105, %fd6;
	ld.global.f64 	%fd7, [%rd28+12288];
	cvt.rzi.s32.f64 	%r106, %fd7;
	ld.global.f64 	%fd8, [%rd28+14336];
	cvt.rzi.s32.f64 	%r107, %fd8;
	ld.global.f64 	%fd9, [%rd28+16384];
	cvt.rzi.s32.f64 	%r108, %fd9;
	ld.global.f64 	%fd10, [%rd28+18432];
	cvt.rzi.s32.f64 	%r109, %fd10;
	ld.global.f64 	%fd11, [%rd28+20480];
	cvt.rzi.s32.f64 	%r110, %fd11;
	ld.global.f64 	%fd12, [%rd28+22528];
	cvt.rzi.s32.f64 	%r111, %fd12;
	ld.global.f64 	%fd13, [%rd28+24576];
	cvt.rzi.s32.f64 	%r112, %fd13;
	ld.global.f64 	%fd14, [%rd28+26624];
	cvt.rzi.s32.f64 	%r113, %fd14;
	ld.global.f64 	%fd15, [%rd28+28672];
	cvt.rzi.s32.f64 	%r114, %fd15;
	ld.global.f64 	%fd16, [%rd28+30720];
	cvt.rzi.s32.f64 	%r115, %fd16;
	cvt.rn.f64.s32 	%fd17, %r100;
	cvt.rn.f64.s32 	%fd18, %r101;
	add.f64 	%fd19, %fd17, %fd18;
	cvt.rzi.s32.f64 	%r116, %fd19;
	cvt.rn.f64.s32 	%fd20, %r116;
	cvt.rn.f64.s32 	%fd21, %r102;
	add.f64 	%fd22, %fd20, %fd21;
	cvt.rzi.s32.f64 	%r117, %fd22;
	cvt.rn.f64.s32 	%fd23, %r117;
	cvt.rn.f64.s32 	%fd24, %r103;
	add.f64 	%fd25, %fd23, %fd24;
	cvt.rzi.s32.f64 	%r118, %fd25;
	cvt.rn.f64.s32 	%fd26, %r118;
	cvt.rn.f64.s32 	%fd27, %r104;
	add.f64 	%fd28, %fd26, %fd27;
	cvt.rzi.s32.f64 	%r119, %fd28;
	cvt.rn.f64.s32 	%fd29, %r119;
	cvt.rn.f64.s32 	%fd30, %r105;
	add.f64 	%fd31, %fd29, %fd30;
	cvt.rzi.s32.f64 	%r120, %fd31;
	cvt.rn.f64.s32 	%fd32, %r120;
	cvt.rn.f64.s32 	%fd33, %r106;
	add.f64 	%fd34, %fd32, %fd33;
	cvt.rzi.s32.f64 	%r121, %fd34;
	cvt.rn.f64.s32 	%fd35, %r121;
	cvt.rn.f64.s32 	%fd36, %r107;
	add.f64 	%fd37, %fd35, %fd36;
	cvt.rzi.s32.f64 	%r122, %fd37;
	cvt.rn.f64.s32 	%fd38, %r122;
	cvt.rn.f64.s32 	%fd39, %r108;
	add.f64 	%fd40, %fd38, %fd39;
	cvt.rzi.s32.f64 	%r123, %fd40;
	cvt.rn.f64.s32 	%fd41, %r123;
	cvt.rn.f64.s32 	%fd42, %r109;
	add.f64 	%fd43, %fd41, %fd42;
	cvt.rzi.s32.f64 	%r124, %fd43;
	cvt.rn.f64.s32 	%fd44, %r124;
	cvt.rn.f64.s32 	%fd45, %r110;
	add.f64 	%fd46, %fd44, %fd45;
	cvt.rzi.s32.f64 	%r125, %fd46;
	cvt.rn.f64.s32 	%fd47, %r125;
	cvt.rn.f64.s32 	%fd48, %r111;
	add.f64 	%fd49, %fd47, %fd48;
	cvt.rzi.s32.f64 	%r126, %fd49;
	cvt.rn.f64.s32 	%fd50, %r126;
	cvt.rn.f64.s32 	%fd51, %r112;
	add.f64 	%fd52, %fd50, %fd51;
	cvt.rzi.s32.f64 	%r127, %fd52;
	cvt.rn.f64.s32 	%fd53, %r127;
	cvt.rn.f64.s32 	%fd54, %r113;
	add.f64 	%fd55, %fd53, %fd54;
	cvt.rzi.s32.f64 	%r128, %fd55;
	cvt.rn.f64.s32 	%fd56, %r128;
	cvt.rn.f64.s32 	%fd57, %r114;
	add.f64 	%fd58, %fd56, %fd57;
	cvt.rzi.s32.f64 	%r129, %fd58;
	cvt.rn.f64.s32 	%fd59, %r129;
	cvt.rn.f64.s32 	%fd60, %r115;
	add.f64 	%fd61, %fd59, %fd60;
	cvt.rzi.s32.f64 	%r434, %fd61;
	setp.lt.u64 	%p2, %rd5, %rd3;
	@%p2 bra 	$L__BB7_48;
	cvt.u32.u64 	%r131, %rd3;
	cvt.u64.u32 	%rd10, %r53;
	add.s64 	%rd70, %rd4, %rd3;
	cvt.u32.u64 	%r55, %rd1;
	not.b32 	%r133, %r53;
	add.s32 	%r134, %r133, %r55;
	sub.s32 	%r135, %r134, %r131;
	sub.s32 	%r417, %r135, %r98;
	add.s64 	%rd29, %rd70, %rd10;
	shl.b64 	%rd30, %rd29, 3;
	add.s64 	%rd31, %rd30, %rd2;
	add.s64 	%rd69, %rd31, 16384;
	shl.b64 	%rd13, %rd3, 3;
	mov.b32 	%r418, 0;
	mov.u64 	%rd71, %rd4;
$L__BB7_33:
	add.s64 	%rd71, %rd71, %rd3;
	add.s64 	%rd32, %rd1, -4096;
	setp.gt.u64 	%p3, %rd71, %rd32;
	@%p3 bra 	$L__BB7_35;
	cvt.u32.u64 	%r136, %rd3;
	add.s64 	%rd33, %rd71, %rd10;
	shl.b64 	%rd34, %rd33, 3;
	add.s64 	%rd35, %rd2, %rd34;
	ld.global.f64 	%fd62, [%rd35];
	cvt.rzi.s32.f64 	%r137, %fd62;
	ld.global.f64 	%fd63, [%rd35+2048];
	cvt.rzi.s32.f64 	%r138, %fd63;
	ld.global.f64 	%fd64, [%rd35+4096];
	cvt.rzi.s32.f64 	%r139, %fd64;
	ld.global.f64 	%fd65, [%rd35+6144];
	cvt.rzi.s32.f64 	%r140, %fd65;
	ld.global.f64 	%fd66, [%rd35+8192];
	cvt.rzi.s32.f64 	%r141, %fd66;
	ld.global.f64 	%fd67, [%rd35+10240];
	cvt.rzi.s32.f64 	%r142, %fd67;
	ld.global.f64 	%fd68, [%rd35+12288];
	cvt.rzi.s32.f64 	%r143, %fd68;
	ld.global.f64 	%fd69, [%rd35+14336];
	cvt.rzi.s32.f64 	%r144, %fd69;
	ld.global.f64 	%fd70, [%rd35+16384];
	cvt.rzi.s32.f64 	%r145, %fd70;
	ld.global.f64 	%fd71, [%rd35+18432];
	cvt.rzi.s32.f64 	%r146, %fd71;
	ld.global.f64 	%fd72, [%rd35+20480];
	cvt.rzi.s32.f64 	%r147, %fd72;
	ld.global.f64 	%fd73, [%rd35+22528];
	cvt.rzi.s32.f64 	%r148, %fd73;
	ld.global.f64 	%fd74, [%rd35+24576];
	cvt.rzi.s32.f64 	%r149, %fd74;
	ld.global.f64 	%fd75, [%rd35+26624];
	cvt.rzi.s32.f64 	%r150, %fd75;
	ld.global.f64 	%fd76, [%rd35+28672];
	cvt.rzi.s32.f64 	%r151, %fd76;
	ld.global.f64 	%fd77, [%rd35+30720];
	cvt.rzi.s32.f64 	%r152, %fd77;
	cvt.rn.f64.s32 	%fd78, %r434;
	cvt.rn.f64.s32 	%fd79, %r137;
	add.f64 	%fd80, %fd78, %fd79;
	cvt.rzi.s32.f64 	%r153, %fd80;
	cvt.rn.f64.s32 	%fd81, %r153;
	cvt.rn.f64.s32 	%fd82, %r138;
	add.f64 	%fd83, %fd81, %fd82;
	cvt.rzi.s32.f64 	%r154, %fd83;
	cvt.rn.f64.s32 	%fd84, %r154;
	cvt.rn.f64.s32 	%fd85, %r139;
	add.f64 	%fd86, %fd84, %fd85;
	cvt.rzi.s32.f64 	%r155, %fd86;
	cvt.rn.f64.s32 	%fd87, %r155;
	cvt.rn.f64.s32 	%fd88, %r140;
	add.f64 	%fd89, %fd87, %fd88;
	cvt.rzi.s32.f64 	%r156, %fd89;
	cvt.rn.f64.s32 	%fd90, %r156;
	cvt.rn.f64.s32 	%fd91, %r141;
	add.f64 	%fd92, %fd90, %fd91;
	cvt.rzi.s32.f64 	%r157, %fd92;
	cvt.rn.f64.s32 	%fd93, %r157;
	cvt.rn.f64.s32 	%fd94, %r142;
	add.f64 	%fd95, %fd93, %fd94;
	cvt.rzi.s32.f64 	%r158, %fd95;
	cvt.rn.f64.s32 	%fd96, %r158;
	cvt.rn.f64.s32 	%fd97, %r143;
	add.f64 	%fd98, %fd96, %fd97;
	cvt.rzi.s32.f64 	%r159, %fd98;
	cvt.rn.f64.s32 	%fd99, %r159;
	cvt.rn.f64.s32 	%fd100, %r144;
	add.f64 	%fd101, %fd99, %fd100;
	cvt.rzi.s32.f64 	%r160, %fd101;
	cvt.rn.f64.s32 	%fd102, %r160;
	cvt.rn.f64.s32 	%fd103, %r145;
	add.f64 	%fd104, %fd102, %fd103;
	cvt.rzi.s32.f64 	%r161, %fd104;
	cvt.rn.f64.s32 	%fd105, %r161;
	cvt.rn.f64.s32 	%fd106, %r146;
	add.f64 	%fd107, %fd105, %fd106;
	cvt.rzi.s32.f64 	%r162, %fd107;
	cvt.rn.f64.s32 	%fd108, %r162;
	cvt.rn.f64.s32 	%fd109, %r147;
	add.f64 	%fd110, %fd108, %fd109;
	cvt.rzi.s32.f64 	%r163, %fd110;
	cvt.rn.f64.s32 	%fd111, %r163;
	cvt.rn.f64.s32 	%fd112, %r148;
	add.f64 	%fd113, %fd111, %fd112;
	cvt.rzi.s32.f64 	%r164, %fd113;
	cvt.rn.f64.s32 	%fd114, %r164;
	cvt.rn.f64.s32 	%fd115, %r149;
	add.f64 	%fd116, %fd114, %fd115;
	cvt.rzi.s32.f64 	%r165, %fd116;
	cvt.rn.f64.s32 	%fd117, %r165;
	cvt.rn.f64.s32 	%fd118, %r150;
	add.f64 	%fd119, %fd117, %fd118;
	cvt.rzi.s32.f64 	%r166, %fd119;
	cvt.rn.f64.s32 	%fd120, %r166;
	cvt.rn.f64.s32 	%fd121, %r151;
	add.f64 	%fd122, %fd120, %fd121;
	cvt.rzi.s32.f64 	%r167, %fd122;
	cvt.rn.f64.s32 	%fd123, %r167;
	cvt.rn.f64.s32 	%fd124, %r152;
	add.f64 	%fd125, %fd123, %fd124;
	cvt.rzi.s32.f64 	%r434, %fd125;
	sub.s64 	%rd36, %rd1, %rd71;
	setp.lt.u64 	%p4, %rd36, %rd3;
	add.s32 	%r418, %r418, 1;
	add.s64 	%rd70, %rd70, %rd3;
	sub.s32 	%r417, %r417, %r136;
	add.s64 	%rd69, %rd69, %rd13;
	@%p4 bra 	$L__BB7_48;
	bra.uni 	$L__BB7_33;
$L__BB7_35:
	setp.le.u64 	%p5, %rd1, %rd71;
	cvt.u32.u64 	%r168, %rd71;
	cvt.u32.u64 	%r169, %rd1;
	sub.s32 	%r170, %r169, %r168;
	setp.ge.s32 	%p6, %r53, %r170;
	or.pred  	%p7, %p5, %p6;
	@%p7 bra 	$L__BB7_48;
	cvt.u32.u64 	%r173, %rd3;
	cvt.u32.u64 	%r174, %rd4;
	not.b32 	%r175, %r53;
	add.s32 	%r176, %r175, %r55;
	add.s32 	%r177, %r173, %r174;
	sub.s32 	%r178, %r176, %r177;
	mul.lo.s32 	%r179, %r1, %r418;
	shl.b32 	%r180, %r179, 12;
	sub.s32 	%r181, %r178, %r180;
	shr.u32 	%r182, %r181, 8;
	add.s32 	%r63, %r182, 1;
	and.b32  	%r64, %r63, 15;
	setp.lt.u32 	%p8, %r181, 3840;
	mov.u32 	%r424, %r53;
	@%p8 bra 	$L__BB7_39;
	shr.u32 	%r183, %r417, 8;
	add.s32 	%r184, %r183, 1;
	and.b32  	%r185, %r184, 33554416;
	neg.s32 	%r420, %r185;
	mov.u32 	%r424, %r53;
$L__BB7_38:
	.pragma "nounroll";
	ld.global.f64 	%fd126, [%rd69+-16384];
	cvt.rn.f64.s32 	%fd127, %r434;
	add.f64 	%fd128, %fd126, %fd127;
	cvt.rzi.s32.f64 	%r186, %fd128;
	ld.global.f64 	%fd129, [%rd69+-14336];
	cvt.rn.f64.s32 	%fd130, %r186;
	add.f64 	%fd131, %fd129, %fd130;
	cvt.rzi.s32.f64 	%r187, %fd131;
	ld.global.f64 	%fd132, [%rd69+-12288];
	cvt.rn.f64.s32 	%fd133, %r187;
	add.f64 	%fd134, %fd132, %fd133;
	cvt.rzi.s32.f64 	%r188, %fd134;
	ld.global.f64 	%fd135, [%rd69+-10240];
	cvt.rn.f64.s32 	%fd136, %r188;
	add.f64 	%fd137, %fd135, %fd136;
	cvt.rzi.s32.f64 	%r189, %fd137;
	ld.global.f64 	%fd138, [%rd69+-8192];
	cvt.rn.f64.s32 	%fd139, %r189;
	add.f64 	%fd140, %fd138, %fd139;
	cvt.rzi.s32.f64 	%r190, %fd140;
	ld.global.f64 	%fd141, [%rd69+-6144];
	cvt.rn.f64.s32 	%fd142, %r190;
	add.f64 	%fd143, %fd141, %fd142;
	cvt.rzi.s32.f64 	%r191, %fd143;
	ld.global.f64 	%fd144, [%rd69+-4096];
	cvt.rn.f64.s32 	%fd145, %r191;
	add.f64 	%fd146, %fd144, %fd145;
	cvt.rzi.s32.f64 	%r192, %fd146;
	ld.global.f64 	%fd147, [%rd69+-2048];
	cvt.rn.f64.s32 	%fd148, %r192;
	add.f64 	%fd149, %fd147, %fd148;
	cvt.rzi.s32.f64 	%r193, %fd149;
	ld.global.f64 	%fd150, [%rd69];
	cvt.rn.f64.s32 	%fd151, %r193;
	add.f64 	%fd152, %fd150, %fd151;
	cvt.rzi.s32.f64 	%r194, %fd152;
	ld.global.f64 	%fd153, [%rd69+2048];
	cvt.rn.f64.s32 	%fd154, %r194;
	add.f64 	%fd155, %fd153, %fd154;
	cvt.rzi.s32.f64 	%r195, %fd155;
	ld.global.f64 	%fd156, [%rd69+4096];
	cvt.rn.f64.s32 	%fd157, %r195;
	add.f64 	%fd158, %fd156, %fd157;
	cvt.rzi.s32.f64 	%r196, %fd158;
	ld.global.f64 	%fd159, [%rd69+6144];
	cvt.rn.f64.s32 	%fd160, %r196;
	add.f64 	%fd161, %fd159, %fd160;
	cvt.rzi.s32.f64 	%r197, %fd161;
	ld.global.f64 	%fd162, [%rd69+8192];
	cvt.rn.f64.s32 	%fd163, %r197;
	add.f64 	%fd164, %fd162, %fd163;
	cvt.rzi.s32.f64 	%r198, %fd164;
	ld.global.f64 	%fd165, [%rd69+10240];
	cvt.rn.f64.s32 	%fd166, %r198;
	add.f64 	%fd167, %fd165, %fd166;
	cvt.rzi.s32.f64 	%r199, %fd167;
	ld.global.f64 	%fd168, [%rd69+12288];
	cvt.rn.f64.s32 	%fd169, %r199;
	add.f64 	%fd170, %fd168, %fd169;
	cvt.rzi.s32.f64 	%r200, %fd170;
	ld.global.f64 	%fd171, [%rd69+14336];
	cvt.rn.f64.s32 	%fd172, %r200;
	add.f64 	%fd173, %fd171, %fd172;
	cvt.rzi.s32.f64 	%r434, %fd173;
	add.s32 	%r424, %r424, 4096;
	add.s32 	%r420, %r420, 16;
	add.s64 	%rd69, %rd69, 32768;
	setp.ne.s32 	%p9, %r420, 0;
	@%p9 bra 	$L__BB7_38;
$L__BB7_39:
	setp.eq.s32 	%p10, %r64, 0;
	@%p10 bra 	$L__BB7_48;
	and.b32  	%r75, %r63, 7;
	setp.lt.u32 	%p11, %r64, 8;
	@%p11 bra 	$L__BB7_42;
	cvt.u64.u32 	%rd37, %r424;
	add.s64 	%rd38, %rd71, %rd37;
	shl.b64 	%rd39, %rd38, 3;
	add.s64 	%rd40, %rd2, %rd39;
	ld.global.f64 	%fd174, [%rd40];
	cvt.rn.f64.s32 	%fd175, %r434;
	add.f64 	%fd176, %fd174, %fd175;
	cvt.rzi.s32.f64 	%r202, %fd176;
	ld.global.f64 	%fd177, [%rd40+2048];
	cvt.rn.f64.s32 	%fd178, %r202;
	add.f64 	%fd179, %fd177, %fd178;
	cvt.rzi.s32.f64 	%r203, %fd179;
	ld.global.f64 	%fd180, [%rd40+4096];
	cvt.rn.f64.s32 	%fd181, %r203;
	add.f64 	%fd182, %fd180, %fd181;
	cvt.rzi.s32.f64 	%r204, %fd182;
	ld.global.f64 	%fd183, [%rd40+6144];
	cvt.rn.f64.s32 	%fd184, %r204;
	add.f64 	%fd185, %fd183, %fd184;
	cvt.rzi.s32.f64 	%r205, %fd185;
	ld.global.f64 	%fd186, [%rd40+8192];
	cvt.rn.f64.s32 	%fd187, %r205;
	add.f64 	%fd188, %fd186, %fd187;
	cvt.rzi.s32.f64 	%r206, %fd188;
	ld.global.f64 	%fd189, [%rd40+10240];
	cvt.rn.f64.s32 	%fd190, %r206;
	add.f64 	%fd191, %fd189, %fd190;
	cvt.rzi.s32.f64 	%r207, %fd191;
	ld.global.f64 	%fd192, [%rd40+12288];
	cvt.rn.f64.s32 	%fd193, %r207;
	add.f64 	%fd194, %fd192, %fd193;
	cvt.rzi.s32.f64 	%r208, %fd194;
	ld.global.f64 	%fd195, [%rd40+14336];
	cvt.rn.f64.s32 	%fd196, %r208;
	add.f64 	%fd197, %fd195, %fd196;
	cvt.rzi.s32.f64 	%r434, %fd197;
	add.s32 	%r424, %r424, 2048;
$L__BB7_42:
	setp.eq.s32 	%p12, %r75, 0;
	@%p12 bra 	$L__BB7_48;
	setp.lt.u32 	%p13, %r75, 4;
	@%p13 bra 	$L__BB7_45;
	cvt.u64.u32 	%rd41, %r424;
	add.s64 	%rd42, %rd71, %rd41;
	shl.b64 	%rd43, %rd42, 3;
	add.s64 	%rd44, %rd2, %rd43;
	ld.global.f64 	%fd198, [%rd44];
	cvt.rn.f64.s32 	%fd199, %r434;
	add.f64 	%fd200, %fd198, %fd199;
	cvt.rzi.s32.f64 	%r210, %fd200;
	ld.global.f64 	%fd201, [%rd44+2048];
	cvt.rn.f64.s32 	%fd202, %r210;
	add.f64 	%fd203, %fd201, %fd202;
	cvt.rzi.s32.f64 	%r211, %fd203;
	ld.global.f64 	%fd204, [%rd44+4096];
	cvt.rn.f64.s32 	%fd205, %r211;
	add.f64 	%fd206, %fd204, %fd205;
	cvt.rzi.s32.f64 	%r212, %fd206;
	ld.global.f64 	%fd207, [%rd44+6144];
	cvt.rn.f64.s32 	%fd208, %r212;
	add.f64 	%fd209, %fd207, %fd208;
	cvt.rzi.s32.f64 	%r434, %fd209;
	add.s32 	%r424, %r424, 1024;
$L__BB7_45:
	and.b32  	%r213, %r63, 3;
	setp.eq.s32 	%p14, %r213, 0;
	@%p14 bra 	$L__BB7_48;
	cvt.u64.u32 	%rd45, %r424;
	add.s64 	%rd46, %rd45, %rd70;
	shl.b64 	%rd47, %rd46, 3;
	add.s64 	%rd73, %rd2, %rd47;
	cvt.u16.u32 	%rs1, %r417;
	shr.u16 	%rs2, %rs1, 8;
	add.s16 	%rs3, %rs2, 1;
	cvt.u32.u16 	%r214, %rs3;
	and.b32  	%r215, %r214, 3;
	neg.s32 	%r432, %r215;
$L__BB7_47:
	.pragma "nounroll";
	ld.global.f64 	%fd210, [%rd73];
	cvt.rn.f64.s32 	%fd211, %r434;
	add.f64 	%fd212, %fd210, %fd211;
	cvt.rzi.s32.f64 	%r434, %fd212;
	add.s64 	%rd73, %rd73, 2048;
	add.s32 	%r432, %r432, 1;
	setp.ne.s32 	%p15, %r432, 0;
	@%p15 bra 	$L__BB7_47;
$L__BB7_48:
	// begin inline asm
	mov.u32 %r216, %laneid;
	// end inline asm
	mov.b32 	%r219, 1;
	mov.b32 	%r240, 31;
	mov.b32 	%r241, -1;
	// begin inline asm
	shfl.sync.down.b32 %r217, %r434, %r219, %r240, %r241;
	// end inline asm
	setp.gt.s32 	%p16, %r216, 30;
	cvt.rn.f64.s32 	%fd213, %r434;
	cvt.rn.f64.s32 	%fd214, %r217;
	add.f64 	%fd215, %fd213, %fd214;
	cvt.rzi.s32.f64 	%r242, %fd215;
	selp.b32 	%r223, %r434, %r242, %p16;
	mov.b32 	%r224, 2;
	// begin inline asm
	shfl.sync.down.b32 %r222, %r223, %r224, %r240, %r241;
	// end inline asm
	setp.gt.s32 	%p17, %r216, 29;
	cvt.rn.f64.s32 	%fd216, %r223;
	cvt.rn.f64.s32 	%fd217, %r222;
	add.f64 	%fd218, %fd217, %fd216;
	cvt.rzi.s32.f64 	%r243, %fd218;
	selp.b32 	%r228, %r223, %r243, %p17;
	mov.b32 	%r229, 4;
	// begin inline asm
	shfl.sync.down.b32 %r227, %r228, %r229, %r240, %r241;
	// end inline asm
	setp.gt.s32 	%p18, %r216, 27;
	cvt.rn.f64.s32 	%fd219, %r228;
	cvt.rn.f64.s32 	%fd220, %r227;
	add.f64 	%fd221, %fd220, %fd219;
	cvt.rzi.s32.f64 	%r244, %fd221;
	selp.b32 	%r233, %r228, %r244, %p18;
	mov.b32 	%r234, 8;
	// begin inline asm
	shfl.sync.down.b32 %r232, %r233, %r234, %r240, %r241;
	// end inline asm
	setp.gt.s32 	%p19, %r216, 23;
	cvt.rn.f64.s32 	%fd222, %r233;
	cvt.rn.f64.s32 	%fd223, %r232;
	add.f64 	%fd224, %fd223, %fd222;
	cvt.rzi.s32.f64 	%r245, %fd224;
	selp.b32 	%r238, %r233, %r245, %p19;
	mov.b32 	%r239, 16;
	// begin inline asm
	shfl.sync.down.b32 %r237, %r238, %r239, %r240, %r241;
	// end inline asm
	setp.gt.s32 	%p20, %r216, 15;
	cvt.rn.f64.s32 	%fd225, %r238;
	cvt.rn.f64.s32 	%fd226, %r237;
	add.f64 	%fd227, %fd226, %fd225;
	cvt.rzi.s32.f64 	%r92, %fd227;
	selp.b32 	%r435, %r238, %r92, %p20;
	setp.ne.s32 	%p21, %r216, 0;
	@%p21 bra 	$L__BB7_50;
	shr.u32 	%r246, %r53, 3;
	and.b32  	%r247, %r246, 124;
	mov.u32 	%r248, _ZZN3cub18CUB_300001_SM_10006detail6reduce18DeviceReduceKernelINS2_10policy_hubIiy12soma_imparesE10Policy1000EN6thrust24THRUST_300001_SM_1000_NS6detail15normal_iteratorINS9_10device_ptrIdEEEEyS5_iN4cuda3std3__410__identityEEEvT0_PT3_T1_NS0_13GridEvenShareISM_EET2_T4_E12temp_storage;
	add.s32 	%r249, %r248, %r247;
	st.shared.u32 	[%r249+8], %r92;
$L__BB7_50:
	bar.sync 	0;
	setp.ne.s32 	%p22, %r53, 0;
	@%p22 bra 	$L__BB7_52;
	ld.shared.u32 	%r250, [_ZZN3cub18CUB_300001_SM_10006detail6reduce18DeviceReduceKernelINS2_10policy_hubIiy12soma_imparesE10Policy1000EN6thrust24THRUST_300001_SM_1000_NS6detail15normal_iteratorINS9_10device_ptrIdEEEEyS5_iN4cuda3std3__410__identityEEEvT0_PT3_T1_NS0_13GridEvenShareISM_EET2_T4_E12temp_storage+12];
	cvt.rn.f64.s32 	%fd228, %r435;
	cvt.rn.f64.s32 	%fd229, %r250;
	add.f64 	%fd230, %fd228, %fd229;
	cvt.rzi.s32.f64 	%r251, %fd230;
	ld.shared.u32 	%r252, [_ZZN3cub18CUB_300001_SM_10006detail6reduce18DeviceReduceKernelINS2_10policy_hubIiy12soma_imparesE10Policy1000EN6thrust24THRUST_300001_SM_1000_NS6detail15normal_iteratorINS9_10device_ptrIdEEEEyS5_iN4cuda3std3__410__identityEEEvT0_PT3_T1_NS0_13GridEvenShareISM_EET2_T4_E12temp_storage+16];
	cvt.rn.f64.s32 	%fd231, %r251;
	cvt.rn.f64.s32 	%fd232, %r252;
	add.f64 	%fd233, %fd232, %fd231;
	cvt.rzi.s32.f64 	%r253, %fd233;
	ld.shared.u32 	%r254, [_ZZN3cub18CUB_300001_SM_10006detail6reduce18DeviceReduceKernelINS2_10policy_hubIiy12soma_imparesE10Policy1000EN6thrust24THRUST_300001_SM_1000_NS6detail15normal_iteratorINS9_10device_ptrIdEEEEyS5_iN4cuda3std3__410__identityEEEvT0_PT3_T1_NS0_13GridEvenShareISM_EET2_T4_E12temp_storage+20];
	cvt.rn.f64.s32 	%fd234, %r253;
	cvt.rn.f64.s32 	%fd235, %r254;
	add.f64 	%fd236, %fd235, %fd234;
	cvt.rzi.s32.f64 	%r255, %fd236;
	ld.shared.u32 	%r256, [_ZZN3cub18CUB_300001_SM_10006detail6reduce18DeviceReduceKernelINS2_10policy_hubIiy12soma_imparesE10Policy1000EN6thrust24THRUST_300001_SM_1000_NS6detail15normal_iteratorINS9_10device_ptrIdEEEEyS5_iN4cuda3std3__410__identityEEEvT0_PT3_T1_NS0_13GridEvenShareISM_EET2_T4_E12temp_storage+24];
	cvt.rn.f64.s32 	%fd237, %r255;
	cvt.rn.f64.s32 	%fd238, %r256;
	add.f64 	%fd239, %fd238, %fd237;
	cvt.rzi.s32.f64 	%r257, %fd239;
	ld.shared.u32 	%r258, [_ZZN3cub18CUB_300001_SM_10006detail6reduce18DeviceReduceKernelINS2_10policy_hubIiy12soma_imparesE10Policy1000EN6thrust24THRUST_300001_SM_1000_NS6detail15normal_iteratorINS9_10device_ptrIdEEEEyS5_iN4cuda3std3__410__identityEEEvT0_PT3_T1_NS0_13GridEvenShareISM_EET2_T4_E12temp_storage+28];
	cvt.rn.f64.s32 	%fd240, %r257;
	cvt.rn.f64.s32 	%fd241, %r258;
	add.f64 	%fd242, %fd241, %fd240;
	cvt.rzi.s32.f64 	%r259, %fd242;
	ld.shared.u32 	%r260, [_ZZN3cub18CUB_300001_SM_10006detail6reduce18DeviceReduceKernelINS2_10policy_hubIiy12soma_imparesE10Policy1000EN6thrust24THRUST_300001_SM_1000_NS6detail15normal_iteratorINS9_10device_ptrIdEEEEyS5_iN4cuda3std3__410__identityEEEvT0_PT3_T1_NS0_13GridEvenShareISM_EET2_T4_E12temp_storage+32];
	cvt.rn.f64.s32 	%fd243, %r259;
	cvt.rn.f64.s32 	%fd244, %r260;
	add.f64 	%fd245, %fd244, %fd243;
	cvt.rzi.s32.f64 	%r261, %fd245;
	ld.shared.u32 	%r262, [_ZZN3cub18CUB_300001_SM_10006detail6reduce18DeviceReduceKernelINS2_10policy_hubIiy12soma_imparesE10Policy1000EN6thrust24THRUST_300001_SM_1000_NS6detail15normal_iteratorINS9_10device_ptrIdEEEEyS5_iN4cuda3std3__410__identityEEEvT0_PT3_T1_NS0_13GridEvenShareISM_EET2_T4_E12temp_storage+36];
	cvt.rn.f64.s32 	%fd246, %r261;
	cvt.rn.f64.s32 	%fd247, %r262;
	add.f64 	%fd248, %fd247, %fd246;
	cvt.rzi.s32.f64 	%r435, %fd248;
$L__BB7_52:
	mov.u32 	%r398, %tid.x;
	setp.ne.s32 	%p57, %r398, 0;
	@%p57 bra 	$L__BB7_54;
	cvta.to.global.u64 	%rd65, %rd25;
	mul.wide.u32 	%rd66, %r2, 4;
	add.s64 	%rd67, %rd65, %rd66;
	st.global.u32 	[%rd67], %r435;
$L__BB7_54:
	ret;

}
	// .globl	_ZN3cub18CUB_300001_SM_10006detail6reduce28DeviceReduceSingleTileKernelINS2_10policy_hubIiy12soma_imparesE10Policy1000EPiPdiS5_diN4cuda3std3__410__identityEEEvT0_T1_T2_T3_T4_T6_
.visible .entry _ZN3cub18CUB_300001_SM_10006detail6reduce28DeviceReduceSingleTileKernelINS2_10policy_hubIiy12soma_imparesE10Policy1000EPiPdiS5_diN4cuda3std3__410__identityEEEvT0_T1_T2_T3_T4_T6_(
	.param .u64 .ptr .align 1 _ZN3cub18CUB_300001_SM_10006detail6reduce28DeviceReduceSingleTileKernelINS2_10policy_hubIiy12soma_imparesE10Policy1000EPiPdiS5_diN4cuda3std3__410__identityEEEvT0_T1_T2_T3_T4_T6__param_0,
	.param .u64 .ptr .align 1 _ZN3cub18CUB_300001_SM_10006detail6reduce28DeviceReduceSingleTileKernelINS2_10policy_hubIiy12soma_imparesE10Policy1000EPiPdiS5_diN4cuda3std3__410__identityEEEvT0_T1_T2_T3_T4_T6__param_1,
	.param .u32 _ZN3cub18CUB_300001_SM_10006detail6reduce28DeviceReduceSingleTileKernelINS2_10policy_hubIiy12soma_imparesE10Policy1000EPiPdiS5_diN4cuda3std3__410__identityEEEvT0_T1_T2_T3_T4_T6__param_2,
	.param .align 1 .b8 _ZN3cub18CUB_300001_SM_10006detail6reduce28DeviceReduceSingleTileKernelINS2_10policy_hubIiy12soma_imparesE10Policy1000EPiPdiS5_diN4cuda3std3__410__identityEEEvT0_T1_T2_T3_T4_T6__param_3[1],
	.param .f64 _ZN3cub18CUB_300001_SM_10006detail6reduce28DeviceReduceSingleTileKernelINS2_10policy_hubIiy12soma_imparesE10Policy1000EPiPdiS5_diN4cuda3std3__410__identityEEEvT0_T1_T2_T3_T4_T6__param_4,
	.param .align 1 .b8 _ZN3cub18CUB_300001_SM_10006detail6reduce28DeviceReduceSingleTileKernelINS2_10policy_hubIiy12soma_imparesE10Policy1000EPiPdiS5_diN4cuda3std3__410__identityEEEvT0_T1_T2_T3_T4_T6__param_5[1]
)
.maxntid 256
.minnctapersm 1
{
	.reg .pred 	%p<99>;
	.reg .b32 	%r<672>;
	.reg .b64 	%rd<125>;
	.reg .b64 	%fd<467>;
	// demoted variable
	.shared .align 4 .b8 _ZZN3cub18CUB_300001_SM_10006detail6reduce28DeviceReduceSingleTileKernelINS2_10policy_hubIiy12soma_imparesE10Policy1000EPiPdiS5_diN4cuda3std3__410__identityEEEvT0_T1_T2_T3_T4_T6_E12temp_storage[44];
	ld.param.u64 	%rd16, [_ZN3cub18CUB_300001_SM_10006detail6reduce28DeviceReduceSingleTileKernelINS2_10policy_hubIiy12soma_imparesE10Policy1000EPiPdiS5_diN4cuda3std3__410__identityEEEvT0_T1_T2_T3_T4_T6__param_0];
	ld.param.u64 	%rd17, [_ZN3cub18CUB_300001_SM_10006detail6reduce28DeviceReduceSingleTileKernelINS2_10policy_hubIiy12soma_imparesE10Policy1000EPiPdiS5_diN4cuda3std3__410__identityEEEvT0_T1_T2_T3_T4_T6__param_1];
	ld.param.u32 	%r136, [_ZN3cub18CUB_300001_SM_10006detail6reduce28DeviceReduceSingleTileKernelINS2_10policy_hubIiy12soma_imparesE10Policy1000EPiPdiS5_diN4cuda3std3__410__identityEEEvT0_T1_T2_T3_T4_T6__param_2];
	ld.param.f64 	%fd1, [_ZN3cub18CUB_300001_SM_10006detail6reduce28DeviceReduceSingleTileKernelINS2_10policy_hubIiy12soma_imparesE10Policy1000EPiPdiS5_diN4cuda3std3__410__identityEEEvT0_T1_T2_T3_T4_T6__param_4];
	cvta.to.global.u64 	%rd1, %rd17;
	setp.ne.s32 	%p1, %r136, 0;
	@%p1 bra 	$L__BB8_3;
	mov.u32 	%r618, %tid.x;
	setp.ne.s32 	%p98, %r618, 0;
	@%p98 bra 	$L__BB8_86;
	st.global.f64 	[%rd1], %fd1;
	bra.uni 	$L__BB8_86;
$L__BB8_3:
	and.b64  	%rd18, %rd16, 15;
	setp.ne.s64 	%p2, %rd18, 0;
	@%p2 bra 	$L__BB8_44;
	setp.gt.s32 	%p50, %r136, 4095;
	@%p50 bra 	$L__BB8_28;
	mov.u32 	%r1, %tid.x;
	setp.ge.s32 	%p67, %r1, %r136;
	mov.b32 	%r629, 0;
	mov.u32 	%r624, %r1;
	@%p67 bra 	$L__BB8_7;
	mul.wide.u32 	%rd113, %r1, 4;
	add.s64 	%rd112, %rd16, %rd113;
	// begin inline asm
	ld.global.nc.u32 %r629, [%rd112];
	// end inline asm
	add.s32 	%r624, %r1, 256;
$L__BB8_7:
	setp.ge.s32 	%p68, %r624, %r136;
	@%p68 bra 	$L__BB8_13;
	not.b32 	%r506, %r624;
	add.s32 	%r6, %r136, %r506;
	and.b32  	%r507, %r6, 768;
	setp.eq.s32 	%p69, %r507, 768;
	@%p69 bra 	$L__BB8_11;
	mul.wide.u32 	%rd114, %r624, 4;
	add.s64 	%rd121, %rd16, %rd114;
	shr.u32 	%r508, %r6, 8;
	add.s32 	%r509, %r508, 1;
	and.b32  	%r510, %r509, 3;
	neg.s32 	%r621, %r510;
$L__BB8_10:
	.pragma "nounroll";
	// begin inline asm
	ld.global.nc.u32 %r511, [%rd121];
	// end inline asm
	cvt.rn.f64.s32 	%fd377, %r629;
	cvt.rn.f64.s32 	%fd378, %r511;
	add.f64 	%fd379, %fd377, %fd378;
	cvt.rzi.s32.f64 	%r629, %fd379;
	add.s32 	%r624, %r624, 256;
	add.s64 	%rd121, %rd121, 1024;
	add.s32 	%r621, %r621, 1;
	setp.ne.s32 	%p70, %r621, 0;
	@%p70 bra 	$L__BB8_10;
$L__BB8_11:
	setp.lt.u32 	%p71, %r6, 768;
	@%p71 bra 	$L__BB8_13;
$L__BB8_12:
	mul.wide.s32 	%rd120, %r624, 4;
	add.s64 	%rd116, %rd16, %rd120;
	// begin inline asm
	ld.global.nc.u32 %r512, [%rd116];
	// end inline asm
	cvt.rn.f64.s32 	%fd380, %r629;
	cvt.rn.f64.s32 	%fd381, %r512;
	add.f64 	%fd382, %fd380, %fd381;
	cvt.rzi.s32.f64 	%r516, %fd382;
	add.s64 	%rd117, %rd116, 1024;
	// begin inline asm
	ld.global.nc.u32 %r513, [%rd117];
	// end inline asm
	cvt.rn.f64.s32 	%fd383, %r516;
	cvt.rn.f64.s32 	%fd384, %r513;
	add.f64 	%fd385, %fd383, %fd384;
	cvt.rzi.s32.f64 	%r517, %fd385;
	add.s64 	%rd118, %rd116, 2048;
	// begin inline asm
	ld.global.nc.u32 %r514, [%rd118];
	// end inline asm
	cvt.rn.f64.s32 	%fd386, %r517;
	cvt.rn.f64.s32 	%fd387, %r514;
	add.f64 	%fd388, %fd386, %fd387;
	cvt.rzi.s32.f64 	%r518, %fd388;
	add.s64 	%rd119, %rd116, 3072;
	// begin inline asm
	ld.global.nc.u32 %r515, [%rd119];
	// end inline asm
	cvt.rn.f64.s32 	%fd389, %r518;
	cvt.rn.f64.s32 	%fd390, %r515;
	add.f64 	%fd391, %fd389, %fd390;
	cvt.rzi.s32.f64 	%r629, %fd391;
	add.s32 	%r624, %r624, 1024;
	setp.lt.s32 	%p72, %r624, %r136;
	@%p72 bra 	$L__BB8_12;
$L__BB8_13:
	setp.lt.s32 	%p73, %r136, 256;
	@%p73 bra 	$L__BB8_18;
	// begin inline asm
	mov.u32 %r569, %laneid;
	// end inline asm
	mov.b32 	%r572, 1;
	mov.b32 	%r593, 31;
	mov.b32 	%r594, -1;
	// begin inline asm
	shfl.sync.down.b32 %r570, %r629, %r572, %r593, %r594;
	// end inline asm
	setp.gt.s32 	%p90, %r569, 30;
	cvt.rn.f64.s32 	%fd428, %r629;
	cvt.rn.f64.s32 	%fd429, %r570;
	add.f64 	%fd430, %fd428, %fd429;
	cvt.rzi.s32.f64 	%r595, %fd430;
	selp.b32 	%r576, %r629, %r595, %p90;
	mov.b32 	%r577, 2;
	// begin inline asm
	shfl.sync.down.b32 %r575, %r576, %r577, %r593, %r594;
	// end inline asm
	setp.gt.s32 	%p91, %r569, 29;
	cvt.rn.f64.s32 	%fd431, %r576;
	cvt.rn.f64.s32 	%fd432, %r575;
	add.f64 	%fd433, %fd432, %fd431;
	cvt.rzi.s32.f64 	%r596, %fd433;
	selp.b32 	%r581, %r576, %r596, %p91;
	mov.b32 	%r582, 4;
	// begin inline asm
	shfl.sync.down.b32 %r580, %r581, %r582, %r593, %r594;
	// end inline asm
	setp.gt.s32 	%p92, %r569, 27;
	cvt.rn.f64.s32 	%fd434, %r581;
	cvt.rn.f64.s32 	%fd435, %r580;
	add.f64 	%fd436, %fd435, %fd434;
	cvt.rzi.s32.f64 	%r597, %fd436;
	selp.b32 	%r586, %r581, %r597, %p92;
	mov.b32 	%r587, 8;
	// begin inline asm
	shfl.sync.down.b32 %r585, %r586, %r587, %r593, %r594;
	// end inline asm
	setp.gt.s32 	%p93, %r569, 23;
	cvt.rn.f64.s32 	%fd437, %r586;
	cvt.rn.f64.s32 	%fd438, %r585;
	add.f64 	%fd439, %fd438, %fd437;
	cvt.rzi.s32.f64 	%r598, %fd439;
	selp.b32 	%r591, %r586, %r598, %p93;
	mov.b32 	%r592, 16;
	// begin inline asm
	shfl.sync.down.b32 %r590, %r591, %r592, %r593, %r594;
	// end inline asm
	setp.gt.s32 	%p94, %r569, 15;
	cvt.rn.f64.s32 	%fd440, %r591;
	cvt.rn.f64.s32 	%fd441, %r590;
	add.f64 	%fd442, %fd441, %fd440;
	cvt.rzi.s32.f64 	%r22, %fd442;
	selp.b32 	%r671, %r591, %r22, %p94;
	setp.ne.s32 	%p95, %r569, 0;
	@%p95 bra 	$L__BB8_16;
	shr.u32 	%r599, %r1, 3;
	and.b32  	%r600, %r599, 124;
	mov.u32 	%r601, _ZZN3cub18CUB_300001_SM_10006detail6reduce28DeviceReduceSingleTileKernelINS2_10policy_hubIiy12soma_imparesE10Policy1000EPiPdiS5_diN4cuda3std3__410__identityEEEvT0_T1_T2_T3_T4_T6_E12temp_storage;
	add.s32 	%r602, %r601, %r600;
	st.shared.u32 	[%r602+8], %r22;
$L__BB8_16:
	bar.sync 	0;
	setp.ne.s32 	%p96, %r1, 0;
	@%p96 bra 	$L__BB8_84;
	ld.shared.u32 	%r603, [_ZZN3cub18CUB_300001_SM_10006detail6reduce28DeviceReduceSingleTileKernelINS2_10policy_hubIiy12soma_imparesE10Policy1000EPiPdiS5_diN4cuda3std3__410__identityEEEvT0_T1_T2_T3_T4_T6_E12temp_storage+12];
	cvt.rn.f64.s32 	%fd443, %r671;
	cvt.rn.f64.s32 	%fd444, %r603;
	add.f64 	%fd445, %fd443, %fd444;
	cvt.rzi.s32.f64 	%r604, %fd445;
	ld.shared.u32 	%r605, [_ZZN3cub18CUB_300001_SM_10006detail6reduce28DeviceReduceSingleTileKernelINS2_10policy_hubIiy12soma_imparesE10Policy1000EPiPdiS5_diN4cuda3std3__410__identityEEEvT0_T1_T2_T3_T4_T6_E12temp_storage+16];
	cvt.rn.f64.s32 	%fd446, %r604;
	cvt.rn.f64.s32 	%fd447, %r605;
	add.f64 	%fd448, %fd447, %fd446;
	cvt.rzi.s32.f64 	%r606, %fd448;
	ld.shared.u32 	%r607, [_ZZN3cub18CUB_300001_SM_10006detail6reduce28DeviceReduceSingleTileKernelINS2_10policy_hubIiy12soma_imparesE10Policy1000EPiPdiS5_diN4cuda3std3__410__identityEEEvT0_T1_T2_T3_T4_T6_E12temp_storage+20];
	cvt.rn.f64.s32 	%fd449, %r606;
	cvt.rn.f64.s32 	%fd450, %r607;
	add.f64 	%fd451, %fd450, %fd449;
	cvt.rzi.s32.f64 	%r608, %fd451;
	ld.shared.u32 	%r609, [_ZZN3cub18CUB_300001_SM_10006detail6reduce28DeviceReduceSingleTileKernelINS2_10policy_hubIiy12soma_imparesE10Policy1000EPiPdiS5_diN4cuda3std3__410__identityEEEvT0_T1_T2_T3_T4_T6_E12temp_storage+24];
	cvt.rn.f64.s32 	%fd452, %r608;
	cvt.rn.f64.s32 	%fd453, %r609;
	add.f64 	%fd454, %fd453, %fd452;
	cvt.rzi.s32.f64 	%r610, %fd454;
	ld.shared.u32 	%r611, [_ZZN3cub18CUB_300001_SM_10006detail6reduce28DeviceReduceSingleTileKernelINS2_10policy_hubIiy12soma_imparesE10Policy1000EPiPdiS5_diN4cuda3std3__410__identityEEEvT0_T1_T2_T3_T4_T6_E12temp_storage+28];
	cvt.rn.f64.s32 	%fd455, %r610;
	cvt.rn.f64.s32 	%fd456, %r611;
	add.f64 	%fd457, %fd456, %fd455;
	cvt.rzi.s32.f64 	%r612, %fd457;
	ld.shared.u32 	%r613, [_ZZN3cub18CUB_300001_SM_10006detail6reduce28DeviceReduceSingleTileKernelINS2_10policy_hubIiy12soma_imparesE10Policy1000EPiPdiS5_diN4cuda3std3__410__identityEEEvT0_T1_T2_T3_T4_T6_E12temp_storage+32];
	cvt.rn.f64.s32 	%fd458, %r612;
	cvt.rn.f64.s32 	%fd459, %r613;
	add.f64 	%fd460, %fd459, %fd458;
	cvt.rzi.s32.f64 	%r614, %fd460;
	ld.shared.u32 	%r615, [_ZZN3cub18CUB_300001_SM_10006detail6reduce28DeviceReduceSingleTileKernelINS2_10policy_hubIiy12soma_imparesE10Policy1000EPiPdiS5_diN4cuda3std3__410__identityEEEvT0_T1_T2_T3_T4_T6_E12temp_storage+36];
	cvt.rn.f64.s32 	%fd461, %r614;
	cvt.rn.f64.s32 	%fd462, %r615;
	add.f64 	%fd463, %fd462, %fd461;
	cvt.rzi.s32.f64 	%r671, %fd463;
	bra.uni 	$L__BB8_84;
$L__BB8_18:
	// begin inline asm
	mov.u32 %r519, %laneid;
	// end inline asm
	and.b32  	%r545, %r1, 992;
	add.s32 	%r546, %r545, 32;
	setp.gt.s32 	%p74, %r546, %r136;
	not.b32 	%r547, %r545;
	add.s32 	%r548, %r136, %r547;
	selp.b32 	%r543, %r548, 31, %p74;
	mov.b32 	%r522, 1;
	mov.b32 	%r544, -1;
	// begin inline asm
	shfl.sync.down.b32 %r520, %r629, %r522, %r543, %r544;
	// end inline asm
	setp.lt.s32 	%p75, %r519, %r543;
	cvt.rn.f64.s32 	%fd392, %r629;
	cvt.rn.f64.s32 	%fd393, %r520;
	add.f64 	%fd394, %fd392, %fd393;
	cvt.rzi.s32.f64 	%r549, %fd394;
	selp.b32 	%r526, %r549, %r629, %p75;
	mov.b32 	%r527, 2;
	// begin inline asm
	shfl.sync.down.b32 %r525, %r526, %r527, %r543, %r544;
	// end inline asm
	add.s32 	%r550, %r519, 2;
	setp.gt.s32 	%p76, %r550, %r543;
	cvt.rn.f64.s32 	%fd395, %r526;
	cvt.rn.f64.s32 	%fd396, %r525;
	add.f64 	%fd397, %fd396, %fd395;
	cvt.rzi.s32.f64 	%r551, %fd397;
	selp.b32 	%r531, %r526, %r551, %p76;
	mov.b32 	%r532, 4;
	// begin inline asm
	shfl.sync.down.b32 %r530, %r531, %r532, %r543, %r544;
	// end inline asm
	add.s32 	%r552, %r519, 4;
	setp.gt.s32 	%p77, %r552, %r543;
	cvt.rn.f64.s32 	%fd398, %r531;
	cvt.rn.f64.s32 	%fd399, %r530;
	add.f64 	%fd400, %fd399, %fd398;
	cvt.rzi.s32.f64 	%r553, %fd400;
	selp.b32 	%r536, %r531, %r553, %p77;
	mov.b32 	%r537, 8;
	// begin inline asm
	shfl.sync.down.b32 %r535, %r536, %r537, %r543, %r544;
	// end inline asm
	add.s32 	%r554, %r519, 8;
	setp.gt.s32 	%p78, %r554, %r543;
	cvt.rn.f64.s32 	%fd401, %r536;
	cvt.rn.f64.s32 	%fd402, %r535;
	add.f64 	%fd403, %fd402, %fd401;
	cvt.rzi.s32.f64 	%r555, %fd403;
	selp.b32 	%r541, %r536, %r555, %p78;
	mov.b32 	%r542, 16;
	// begin inline asm
	shfl.sync.down.b32 %r540, %r541, %r542, %r543, %r544;
	// end inline asm
	add.s32 	%r556, %r519, 16;
	setp.gt.s32 	%p79, %r556, %r543;
	cvt.rn.f64.s32 	%fd404, %r541;
	cvt.rn.f64.s32 	%fd405, %r540;
	add.f64 	%fd406, %fd405, %fd404;
	cvt.rzi.s32.f64 	%r557, %fd406;
	selp.b32 	%r671, %r541, %r557, %p79;
	setp.ne.s32 	%p80, %r519, 0;
	@%p80 bra 	$L__BB8_20;
	shr.u32 	%r558, %r1, 3;
	and.b32  	%r559, %r558, 124;
	mov.u32 	%r560, _ZZN3cub18CUB_300001_SM_10006detail6reduce28DeviceReduceSingleTileKernelINS2_10policy_hubIiy12soma_imparesE10Policy1000EPiPdiS5_diN4cuda3std3__410__identityEEEvT0_T1_T2_T3_T4_T6_E12temp_storage;
	add.s32 	%r561, %r560, %r559;
	st.shared.u32 	[%r561+8], %r671;
$L__BB8_20:
	bar.sync 	0;
	setp.ne.s32 	%p81, %r1, 0;
	setp.lt.s32 	%p82, %r136, 33;
	or.pred  	%p83, %p81, %p82;
	@%p83 bra 	$L__BB8_84;
	ld.shared.u32 	%r562, [_ZZN3cub18CUB_300001_SM_10006detail6reduce28DeviceReduceSingleTileKernelINS2_10policy_hubIiy12soma_imparesE10Policy1000EPiPdiS5_diN4cuda3std3__410__identityEEEvT0_T1_T2_T3_T4_T6_E12temp_storage+12];
	cvt.rn.f64.s32 	%fd407, %r671;
	cvt.rn.f64.s32 	%fd408, %r562;
	add.f64 	%fd409, %fd407, %fd408;
	cvt.rzi.s32.f64 	%r671, %fd409;
	setp.lt.u32 	%p84, %r136, 65;
	@%p84 bra 	$L__BB8_84;
	ld.shared.u32 	%r563, [_ZZN3cub18CUB_300001_SM_10006detail6reduce28DeviceReduceSingleTileKernelINS2_10policy_hubIiy12soma_imparesE10Policy1000EPiPdiS5_diN4cuda3std3__410__identityEEEvT0_T1_T2_T3_T4_T6_E12temp_storage+16];
	cvt.rn.f64.s32 	%fd410, %r671;
	cvt.rn.f64.s32 	%fd411, %r563;
	add.f64 	%fd412, %fd410, %fd411;
	cvt.rzi.s32.f64 	%r671, %fd412;
	setp.lt.u32 	%p85, %r136, 97;
	@%p85 bra 	$L__BB8_84;
	ld.shared.u32 	%r564, [_ZZN3cub18CUB_300001_SM_10006detail6reduce28DeviceReduceSingleTileKernelINS2_10policy_hubIiy12soma_imparesE10Policy1000EPiPdiS5_diN4cuda3std3__410__identityEEEvT0_T1_T2_T3_T4_T6_E12temp_storage+20];
	cvt.rn.f64.s32 	%fd413, %r671;
	cvt.rn.f64.s32 	%fd414, %r564;
	add.f64 	%fd415, %fd413, %fd414;
	cvt.rzi.s32.f64 	%r671, %fd415;
	setp.lt.u32 	%p86, %r136, 129;
	@%p86 bra 	$L__BB8_84;
	ld.shared.u32 	%r565, [_ZZN3cub18CUB_300001_SM_10006detail6reduce28DeviceReduceSingleTileKernelINS2_10policy_hubIiy12soma_imparesE10Policy1000EPiPdiS5_diN4cuda3std3__410__identityEEEvT0_T1_T2_T3_T4_T6_E12temp_storage+24];
	cvt.rn.f64.s32 	%fd416, %r671;
	cvt.rn.f64.s32 	%fd417, %r565;
	add.f64 	%fd418, %fd416, %fd417;
	cvt.rzi.s32.f64 	%r671, %fd418;
	setp.lt.u32 	%p87, %r136, 161;
	@%p87 bra 	$L__BB8_84;
	ld.shared.u32 	%r566, [_ZZN3cub18CUB_300001_SM_10006detail6reduce28DeviceReduceSingleTileKernelINS2_10policy_hubIiy12soma_imparesE10Policy1000EPiPdiS5_diN4cuda3std3__410__identityEEEvT0_T1_T2_T3_T4_T6_E12temp_storage+28];
	cvt.rn.f64.s32 	%fd419, %r671;
	cvt.rn.f64.s32 	%fd420, %r566;
	add.f64 	%fd421, %fd419, %fd420;
	cvt.rzi.s32.f64 	%r671, %fd421;
	setp.lt.u32 	%p88, %r136, 193;
	@%p88 bra 	$L__BB8_84;
	ld.shared.u32 	%r567, [_ZZN3cub18CUB_300001_SM_10006detail6reduce28DeviceReduceSingleTileKernelINS2_10policy_hubIiy12soma_imparesE10Policy1000EPiPdiS5_diN4cuda3std3__410__identityEEEvT0_T1_T2_T3_T4_T6_E12temp_storage+32];
	cvt.rn.f64.s32 	%fd422, %r671;
	cvt.rn.f64.s32 	%fd423, %r567;
	add.f64 	%fd424, %fd422, %fd423;
	cvt.rzi.s32.f64 	%r671, %fd424;
	setp.lt.u32 	%p89, %r136, 225;
	@%p89 bra 	$L__BB8_84;
	ld.shared.u32 	%r568, [_ZZN3cub18CUB_300001_SM_10006detail6reduce28DeviceReduceSingleTileKernelINS2_10policy_hubIiy12soma_imparesE10Policy1000EPiPdiS5_diN4cuda3std3__410__identityEEEvT0_T1_T2_T3_T4_T6_E12temp_storage+36];
	cvt.rn.f64.s32 	%fd425, %r671;
	cvt.rn.f64.s32 	%fd426, %r568;
	add.f64 	%fd427, %fd425, %fd426;
	cvt.rzi.s32.f64 	%r671, %fd427;
	bra.uni 	$L__BB8_84;
$L__BB8_28:
	mov.u32 	%r33, %tid.x;
	shl.b32 	%r377, %r33, 2;
	mul.wide.u32 	%rd86, %r377, 4;
	add.s64 	%rd76, %rd16, %rd86;
	// begin inline asm
	ld.global.nc.v2.u64 {%rd74, %rd75}, [%rd76];
	// end inline asm
	mov.b64 	{%r378, %r379}, %rd75;
	mov.b64 	{%r380, %r381}, %rd74;
	add.s64 	%rd79, %rd76, 4096;
	// begin inline asm
	ld.global.nc.v2.u64 {%rd77, %rd78}, [%rd79];
	// end inline asm
	mov.b64 	{%r382, %r383}, %rd78;
	mov.b64 	{%r384, %r385}, %rd77;
	add.s64 	%rd82, %rd76, 8192;
	// begin inline asm
	ld.global.nc.v2.u64 {%rd80, %rd81}, [%rd82];
	// end inline asm
	mov.b64 	{%r386, %r387}, %rd81;
	mov.b64 	{%r388, %r389}, %rd80;
	add.s64 	%rd85, %rd76, 12288;
	// begin inline asm
	ld.global.nc.v2.u64 {%rd83, %rd84}, [%rd85];
	// end inline asm
	mov.b64 	{%r390, %r391}, %rd84;
	mov.b64 	{%r392, %r393}, %rd83;
	cvt.rn.f64.s32 	%fd233, %r380;
	cvt.rn.f64.s32 	%fd234, %r381;
	add.f64 	%fd235, %fd233, %fd234;
	cvt.rzi.s32.f64 	%r394, %fd235;
	cvt.rn.f64.s32 	%fd236, %r394;
	cvt.rn.f64.s32 	%fd237, %r378;
	add.f64 	%fd238, %fd236, %fd237;
	cvt.rzi.s32.f64 	%r395, %fd238;
	cvt.rn.f64.s32 	%fd239, %r395;
	cvt.rn.f64.s32 	%fd240, %r379;
	add.f64 	%fd241, %fd239, %fd240;
	cvt.rzi.s32.f64 	%r396, %fd241;
	cvt.rn.f64.s32 	%fd242, %r396;
	cvt.rn.f64.s32 	%fd243, %r384;
	add.f64 	%fd244, %fd242, %fd243;
	cvt.rzi.s32.f64 	%r397, %fd244;
	cvt.rn.f64.s32 	%fd245, %r397;
	cvt.rn.f64.s32 	%fd246, %r385;
	add.f64 	%fd247, %fd245, %fd246;
	cvt.rzi.s32.f64 	%r398, %fd247;
	cvt.rn.f64.s32 	%fd248, %r398;
	cvt.rn.f64.s32 	%fd249, %r382;
	add.f64 	%fd250, %fd248, %fd249;
	cvt.rzi.s32.f64 	%r399, %fd250;
	cvt.rn.f64.s32 	%fd251, %r399;
	cvt.rn.f64.s32 	%fd252, %r383;
	add.f64 	%fd253, %fd251, %fd252;
	cvt.rzi.s32.f64 	%r400, %fd253;
	cvt.rn.f64.s32 	%fd254, %r400;
	cvt.rn.f64.s32 	%fd255, %r388;
	add.f64 	%fd256, %fd254, %fd255;
	cvt.rzi.s32.f64 	%r401, %fd256;
	cvt.rn.f64.s32 	%fd257, %r401;
	cvt.rn.f64.s32 	%fd258, %r389;
	add.f64 	%fd259, %fd257, %fd258;
	cvt.rzi.s32.f64 	%r402, %fd259;
	cvt.rn.f64.s32 	%fd260, %r402;
	cvt.rn.f64.s32 	%fd261, %r386;
	add.f64 	%fd262, %fd260, %fd261;
	cvt.rzi.s32.f64 	%r403, %fd262;
	cvt.rn.f64.s32 	%fd263, %r403;
	cvt.rn.f64.s32 	%fd264, %r387;
	add.f64 	%fd265, %fd263, %fd264;
	cvt.rzi.s32.f64 	%r404, %fd265;
	cvt.rn.f64.s32 	%fd266, %r404;
	cvt.rn.f64.s32 	%fd267, %r392;
	add.f64 	%fd268, %fd266, %fd267;
	cvt.rzi.s32.f64 	%r405, %fd268;
	cvt.rn.f64.s32 	%fd269, %r405;
	cvt.rn.f64.s32 	%fd270, %r393;
	add.f64 	%fd271, %fd269, %fd270;
	cvt.rzi.s32.f64 	%r406, %fd271;
	cvt.rn.f64.s32 	%fd272, %r406;
	cvt.rn.f64.s32 	%fd273, %r390;
	add.f64 	%fd274, %fd272, %fd273;
	cvt.rzi.s32.f64 	%r407, %fd274;
	cvt.rn.f64.s32 	%fd275, %r407;
	cvt.rn.f64.s32 	%fd276, %r391;
	add.f64 	%fd277, %fd275, %fd276;
	cvt.rzi.s32.f64 	%r644, %fd277;
	setp.lt.u32 	%p51, %r136, 8192;
	mov.b32 	%r633, 4096;
	@%p51 bra 	$L__BB8_32;
	add.s32 	%r35, %r136, -4096;
	mov.b32 	%r633, 4096;
$L__BB8_30:
	mul.wide.s32 	%rd99, %r633, 4;
	add.s64 	%rd89, %rd76, %rd99;
	// begin inline asm
	ld.global.nc.v2.u64 {%rd87, %rd88}, [%rd89];
	// end inline asm
	mov.b64 	{%r409, %r410}, %rd88;
	mov.b64 	{%r411, %r412}, %rd87;
	add.s64 	%rd92, %rd89, 4096;
	// begin inline asm
	ld.global.nc.v2.u64 {%rd90, %rd91}, [%rd92];
	// end inline asm
	mov.b64 	{%r413, %r414}, %rd91;
	mov.b64 	{%r415, %r416}, %rd90;
	add.s64 	%rd95, %rd89, 8192;
	// begin inline asm
	ld.global.nc.v2.u64 {%rd93, %rd94}, [%rd95];
	// end inline asm
	mov.b64 	{%r417, %r418}, %rd94;
	mov.b64 	{%r419, %r420}, %rd93;
	add.s64 	%rd98, %rd89, 12288;
	// begin inline asm
	ld.global.nc.v2.u64 {%rd96, %rd97}, [%rd98];
	// end inline asm
	mov.b64 	{%r421, %r422}, %rd97;
	mov.b64 	{%r423, %r424}, %rd96;
	cvt.rn.f64.s32 	%fd278, %r644;
	cvt.rn.f64.s32 	%fd279, %r411;
	add.f64 	%fd280, %fd278, %fd279;
	cvt.rzi.s32.f64 	%r425, %fd280;
	cvt.rn.f64.s32 	%fd281, %r425;
	cvt.rn.f64.s32 	%fd282, %r412;
	add.f64 	%fd283, %fd281, %fd282;
	cvt.rzi.s32.f64 	%r426, %fd283;
	cvt.rn.f64.s32 	%fd284, %r426;
	cvt.rn.f64.s32 	%fd285, %r409;
	add.f64 	%fd286, %fd284, %fd285;
	cvt.rzi.s32.f64 	%r427, %fd286;
	cvt.rn.f64.s32 	%fd287, %r427;
	cvt.rn.f64.s32 	%fd288, %r410;
	add.f64 	%fd289, %fd287, %fd288;
	cvt.rzi.s32.f64 	%r428, %fd289;
	cvt.rn.f64.s32 	%fd290, %r428;
	cvt.rn.f64.s32 	%fd291, %r415;
	add.f64 	%fd292, %fd290, %fd291;
	cvt.rzi.s32.f64 	%r429, %fd292;
	cvt.rn.f64.s32 	%fd293, %r429;
	cvt.rn.f64.s32 	%fd294, %r416;
	add.f64 	%fd295, %fd293, %fd294;
	cvt.rzi.s32.f64 	%r430, %fd295;
	cvt.rn.f64.s32 	%fd296, %r430;
	cvt.rn.f64.s32 	%fd297, %r413;
	add.f64 	%fd298, %fd296, %fd297;
	cvt.rzi.s32.f64 	%r431, %fd298;
	cvt.rn.f64.s32 	%fd299, %r431;
	cvt.rn.f64.s32 	%fd300, %r414;
	add.f64 	%fd301, %fd299, %fd300;
	cvt.rzi.s32.f64 	%r432, %fd301;
	cvt.rn.f64.s32 	%fd302, %r432;
	cvt.rn.f64.s32 	%fd303, %r419;
	add.f64 	%fd304, %fd302, %fd303;
	cvt.rzi.s32.f64 	%r433, %fd304;
	cvt.rn.f64.s32 	%fd305, %r433;
	cvt.rn.f64.s32 	%fd306, %r420;
	add.f64 	%fd307, %fd305, %fd306;
	cvt.rzi.s32.f64 	%r434, %fd307;
	cvt.rn.f64.s32 	%fd308, %r434;
	cvt.rn.f64.s32 	%fd309, %r417;
	add.f64 	%fd310, %fd308, %fd309;
	cvt.rzi.s32.f64 	%r435, %fd310;
	cvt.rn.f64.s32 	%fd311, %r435;
	cvt.rn.f64.s32 	%fd312, %r418;
	add.f64 	%fd313, %fd311, %fd312;
	cvt.rzi.s32.f64 	%r436, %fd313;
	cvt.rn.f64.s32 	%fd314, %r436;
	cvt.rn.f64.s32 	%fd315, %r423;
	add.f64 	%fd316, %fd314, %fd315;
	cvt.rzi.s32.f64 	%r437, %fd316;
	cvt.rn.f64.s32 	%fd317, %r437;
	cvt.rn.f64.s32 	%fd318, %r424;
	add.f64 	%fd319, %fd317, %fd318;
	cvt.rzi.s32.f64 	%r438, %fd319;
	cvt.rn.f64.s32 	%fd320, %r438;
	cvt.rn.f64.s32 	%fd321, %r421;
	add.f64 	%fd322, %fd320, %fd321;
	cvt.rzi.s32.f64 	%r439, %fd322;
	cvt.rn.f64.s32 	%fd323, %r439;
	cvt.rn.f64.s32 	%fd324, %r422;
	add.f64 	%fd325, %fd323, %fd324;
	cvt.rzi.s32.f64 	%r644, %fd325;
	sub.s32 	%r440, %r136, %r633;
	setp.lt.s32 	%p52, %r440, 4096;
	@%p52 bra 	$L__BB8_40;
	add.s32 	%r633, %r633, 4096;
	setp.le.s32 	%p53, %r633, %r35;
	@%p53 bra 	$L__BB8_30;
$L__BB8_32:
	setp.le.s32 	%p54, %r136, %r633;
	@%p54 bra 	$L__BB8_40;
	sub.s32 	%r42, %r136, %r633;
	setp.ge.s32 	%p55, %r33, %r42;
	@%p55 bra 	$L__BB8_40;
	not.b32 	%r442, %r33;
	add.s32 	%r443, %r136, %r442;
	sub.s32 	%r43, %r443, %r633;
	and.b32  	%r444, %r43, 768;
	setp.eq.s32 	%p56, %r444, 768;
	mov.u32 	%r638, %r33;
	@%p56 bra 	$L__BB8_37;
	add.s32 	%r635, %r33, %r633;
	shr.u32 	%r445, %r43, 8;
	add.s32 	%r446, %r445, 1;
	and.b32  	%r447, %r446, 3;
	neg.s32 	%r634, %r447;
	mov.u32 	%r638, %r33;
$L__BB8_36:
	.pragma "nounroll";
	mul.wide.u32 	%rd101, %r635, 4;
	add.s64 	%rd100, %rd16, %rd101;
	// begin inline asm
	ld.global.nc.u32 %r448, [%rd100];
	// end inline asm
	cvt.rn.f64.s32 	%fd326, %r644;
	cvt.rn.f64.s32 	%fd327, %r448;
	add.f64 	%fd328, %fd326, %fd327;
	cvt.rzi.s32.f64 	%r644, %fd328;
	add.s32 	%r638, %r638, 256;
	add.s32 	%r635, %r635, 256;
	add.s32 	%r634, %r634, 1;
	setp.ne.s32 	%p57, %r634, 0;
	@%p57 bra 	$L__BB8_36;
$L__BB8_37:
	setp.lt.u32 	%p58, %r43, 768;
	@%p58 bra 	$L__BB8_40;
	cvt.u64.u32 	%rd102, %r638;
	cvt.u64.u32 	%rd103, %r633;
	add.s64 	%rd104, %rd102, %rd103;
	shl.b64 	%rd105, %rd104, 2;
	add.s64 	%rd106, %rd105, %rd16;
	add.s64 	%rd122, %rd106, 2048;
	add.s32 	%r641, %r638, %r633;
$L__BB8_39:
	mul.wide.u32 	%rd111, %r641, 4;
	add.s64 	%rd107, %rd16, %rd111;
	// begin inline asm
	ld.global.nc.u32 %r449, [%rd107];
	// end inline asm
	cvt.rn.f64.s32 	%fd329, %r644;
	cvt.rn.f64.s32 	%fd330, %r449;
	add.f64 	%fd331, %fd329, %fd330;
	cvt.rzi.s32.f64 	%r453, %fd331;
	add.s64 	%rd108, %rd122, -1024;
	// begin inline asm
	ld.global.nc.u32 %r450, [%rd108];
	// end inline asm
	cvt.rn.f64.s32 	%fd332, %r453;
	cvt.rn.f64.s32 	%fd333, %r450;
	add.f64 	%fd334, %fd332, %fd333;
	cvt.rzi.s32.f64 	%r454, %fd334;
	// begin inline asm
	ld.global.nc.u32 %r451, [%rd122];
	// end inline asm
	cvt.rn.f64.s32 	%fd335, %r454;
	cvt.rn.f64.s32 	%fd336, %r451;
	add.f64 	%fd337, %fd335, %fd336;
	cvt.rzi.s32.f64 	%r455, %fd337;
	add.s64 	%rd110, %rd122, 1024;
	// begin inline asm
	ld.global.nc.u32 %r452, [%rd110];
	// end inline asm
	cvt.rn.f64.s32 	%fd338, %r455;
	cvt.rn.f64.s32 	%fd339, %r452;
	add.f64 	%fd340, %fd338, %fd339;
	cvt.rzi.s32.f64 	%r644, %fd340;
	add.s32 	%r638, %r638, 1024;
	add.s64 	%rd122, %rd122, 4096;
	add.s32 	%r641, %r641, 1024;
	setp.lt.s32 	%p59, %r638, %r42;
	@%p59 bra 	$L__BB8_39;
$L__BB8_40:
	// begin inline asm
	mov.u32 %r456, %laneid;
	// end inline asm
	mov.b32 	%r459, 1;
	mov.b32 	%r480, 31;
	mov.b32 	%r481, -1;
	// begin inline asm
	shfl.sync.down.b32 %r457, %r644, %r459, %r480, %r481;
	// end inline asm
	setp.gt.s32 	%p60, %r456, 30;
	cvt.rn.f64.s32 	%fd341, %r644;
	cvt.rn.f64.s32 	%fd342, %r457;
	add.f64 	%fd343, %fd341, %fd342;
	cvt.rzi.s32.f64 	%r482, %fd343;
	selp.b32 	%r463, %r644, %r482, %p60;
	mov.b32 	%r464, 2;
	// begin inline asm
	shfl.sync.down.b32 %r462, %r463, %r464, %r480, %r481;
	// end inline asm
	setp.gt.s32 	%p61, %r456, 29;
	cvt.rn.f64.s32 	%fd344, %r463;
	cvt.rn.f64.s32 	%fd345, %r462;
	add.f64 	%fd346, %fd345, %fd344;
	cvt.rzi.s32.f64 	%r483, %fd346;
	selp.b32 	%r468, %r463, %r483, %p61;
	mov.b32 	%r469, 4;
	// begin inline asm
	shfl.sync.down.b32 %r467, %r468, %r469, %r480, %r481;
	// end inline asm
	setp.gt.s32 	%p62, %r456, 27;
	cvt.rn.f64.s32 	%fd347, %r468;
	cvt.rn.f64.s32 	%fd348, %r467;
	add.f64 	%fd349, %fd348, %fd347;
	cvt.rzi.s32.f64 	%r484, %fd349;
	selp.b32 	%r473, %r468, %r484, %p62;
	mov.b32 	%r474, 8;
	// begin inline asm
	shfl.sync.down.b32 %r472, %r473, %r474, %r480, %r481;
	// end inline asm
	setp.gt.s32 	%p63, %r456, 23;
	cvt.rn.f64.s32 	%fd350, %r473;
	cvt.rn.f64.s32 	%fd351, %r472;
	add.f64 	%fd352, %fd351, %fd350;
	cvt.rzi.s32.f64 	%r485, %fd352;
	selp.b32 	%r478, %r473, %r485, %p63;
	mov.b32 	%r479, 16;
	// begin inline asm
	shfl.sync.down.b32 %r477, %r478, %r479, %r480, %r481;
	// end inline asm
	setp.gt.s32 	%p64, %r456, 15;
	cvt.rn.f64.s32 	%fd353, %r478;
	cvt.rn.f64.s32 	%fd354, %r477;
	add.f64 	%fd355, %fd354, %fd353;
	cvt.rzi.s32.f64 	%r65, %fd355;
	selp.b32 	%r671, %r478, %r65, %p64;
	setp.ne.s32 	%p65, %r456, 0;
	@%p65 bra 	$L__BB8_42;
	shr.u32 	%r486, %r33, 3;
	and.b32  	%r487, %r486, 124;
	mov.u32 	%r488, _ZZN3cub18CUB_300001_SM_10006detail6reduce28DeviceReduceSingleTileKernelINS2_10policy_hubIiy12soma_imparesE10Policy1000EPiPdiS5_diN4cuda3std3__410__identityEEEvT0_T1_T2_T3_T4_T6_E12temp_storage;
	add.s32 	%r489, %r488, %r487;
	st.shared.u32 	[%r489+8], %r65;
$L__BB8_42:
	bar.sync 	0;
	setp.ne.s32 	%p66, %r33, 0;
	@%p66 bra 	$L__BB8_84;
	ld.shared.u32 	%r490, [_ZZN3cub18CUB_300001_SM_10006detail6reduce28DeviceReduceSingleTileKernelINS2_10policy_hubIiy12soma_imparesE10Policy1000EPiPdiS5_diN4cuda3std3__410__identityEEEvT0_T1_T2_T3_T4_T6_E12temp_storage+12];
	cvt.rn.f64.s32 	%fd356, %r671;
	cvt.rn.f64.s32 	%fd357, %r490;
	add.f64 	%fd358, %fd356, %fd357;
	cvt.rzi.s32.f64 	%r491, %fd358;
	ld.shared.u32 	%r492, [_ZZN3cub18CUB_300001_SM_10006detail6reduce28DeviceReduceSingleTileKernelINS2_10policy_hubIiy12soma_imparesE10Policy1000EPiPdiS5_diN4cuda3std3__410__identityEEEvT0_T1_T2_T3_T4_T6_E12temp_storage+16];
	cvt.rn.f64.s32 	%fd359, %r491;
	cvt.rn.f64.s32 	%fd360, %r492;
	add.f64 	%fd361, %fd360, %fd359;
	cvt.rzi.s32.f64 	%r493, %fd361;
	ld.shared.u32 	%r494, [_ZZN3cub18CUB_300001_SM_10006detail6reduce28DeviceReduceSingleTileKernelINS2_10policy_hubIiy12soma_imparesE10Policy1000EPiPdiS5_diN4cuda3std3__410__identityEEEvT0_T1_T2_T3_T4_T6_E12temp_storage+20];
	cvt.rn.f64.s32 	%fd362, %r493;
	cvt.rn.f64.s32 	%fd363, %r494;
	add.f64 	%fd364, %fd363, %fd362;
	cvt.rzi.s32.f64 	%r495, %fd364;
	ld.shared.u32 	%r496, [_ZZN3cub18CUB_300001_SM_10006detail6reduce28DeviceReduceSingleTileKernelINS2_10policy_hubIiy12soma_imparesE10Policy1000EPiPdiS5_diN4cuda3std3__410__identityEEEvT0_T1_T2_T3_T4_T6_E12temp_storage+24];
	cvt.rn.f64.s32 	%fd365, %r495;
	cvt.rn.f64.s32 	%fd366, %r496;
	add.f64 	%fd367, %fd366, %fd365;
	cvt.rzi.s32.f64 	%r497, %fd367;
	ld.shared.u32 	%r498, [_ZZN3cub18CUB_300001_SM_10006detail6reduce28DeviceReduceSingleTileKernelINS2_10policy_hubIiy12soma_imparesE10Policy1000EPiPdiS5_diN4cuda3std3__410__identityEEEvT0_T1_T2_T3_T4_T6_E12temp_storage+28];
	cvt.rn.f64.s32 	%fd368, %r497;
	cvt.rn.f64.s32 	%fd369, %r498;
	add.f64 	%fd370, %fd369, %fd368;
	cvt.rzi.s32.f64 	%r499, %fd370;
	ld.shared.u32 	%r500, [_ZZN3cub18CUB_300001_SM_10006detail6reduce28DeviceReduceSingleTileKernelINS2_10policy_hubIiy12soma_imparesE10Policy1000EPiPdiS5_diN4cuda3std3__410__identityEEEvT0_T1_T2_T3_T4_T6_E12temp_storage+32];
	cvt.rn.f64.s32 	%fd371, %r499;
	cvt.rn.f64.s32 	%fd372, %r500;
	add.f64 	%fd373, %fd372, %fd371;
	cvt.rzi.s32.f64 	%r501, %fd373;
	ld.shared.u32 	%r502, [_ZZN3cub18CUB_300001_SM_10006detail6reduce28DeviceReduceSingleTileKernelINS2_10policy_hubIiy12soma_imparesE10Policy1000EPiPdiS5_diN4cuda3std3__410__identityEEEvT0_T1_T2_T3_T4_T6_E12temp_storage+36];
	cvt.rn.f64.s32 	%fd374, %r501;
	cvt.rn.f64.s32 	%fd375, %r502;
	add.f64 	%fd376, %fd375, %fd374;
	cvt.rzi.s32.f64 	%r671, %fd376;
	bra.uni 	$L__BB8_84;
$L__BB8_44:
	setp.gt.s32 	%p3, %r136, 4095;
	@%p3 bra 	$L__BB8_68;
	mov.u32 	%r68, %tid.x;
	setp.ge.s32 	%p20, %r68, %r136;
	mov.b32 	%r655, 0;
	mov.u32 	%r650, %r68;
	@%p20 bra 	$L__BB8_47;
	mul.wide.u32 	%rd66, %r68, 4;
	add.s64 	%rd65, %rd16, %rd66;
	// begin inline asm
	ld.global.nc.u32 %r655, [%rd65];
	// end inline asm
	add.s32 	%r650, %r68, 256;
$L__BB8_47:
	setp.ge.s32 	%p21, %r650, %r136;
	@%p21 bra 	$L__BB8_53;
	not.b32 	%r266, %r650;
	add.s32 	%r73, %r136, %r266;
	and.b32  	%r267, %r73, 768;
	setp.eq.s32 	%p22, %r267, 768;
	@%p22 bra 	$L__BB8_51;
	mul.wide.u32 	%rd67, %r650, 4;
	add.s64 	%rd123, %rd16, %rd67;
	shr.u32 	%r268, %r73, 8;
	add.s32 	%r269, %r268, 1;
	and.b32  	%r270, %r269, 3;
	neg.s32 	%r647, %r270;
$L__BB8_50:
	.pragma "nounroll";
	// begin inline asm
	ld.global.nc.u32 %r271, [%rd123];
	// end inline asm
	cvt.rn.f64.s32 	%fd146, %r655;
	cvt.rn.f64.s32 	%fd147, %r271;
	add.f64 	%fd148, %fd146, %fd147;
	cvt.rzi.s32.f64 	%r655, %fd148;
	add.s32 	%r650, %r650, 256;
	add.s64 	%rd123, %rd123, 1024;
	add.s32 	%r647, %r647, 1;
	setp.ne.s32 	%p23, %r647, 0;
	@%p23 bra 	$L__BB8_50;
$L__BB8_51:
	setp.lt.u32 	%p24, %r73, 768;
	@%p24 bra 	$L__BB8_53;
$L__BB8_52:
	mul.wide.s32 	%rd73, %r650, 4;
	add.s64 	%rd69, %rd16, %rd73;
	// begin inline asm
	ld.global.nc.u32 %r272, [%rd69];
	// end inline asm
	cvt.rn.f64.s32 	%fd149, %r655;
	cvt.rn.f64.s32 	%fd150, %r272;
	add.f64 	%fd151, %fd149, %fd150;
	cvt.rzi.s32.f64 	%r276, %fd151;
	add.s64 	%rd70, %rd69, 1024;
	// begin inline asm
	ld.global.nc.u32 %r273, [%rd70];
	// end inline asm
	cvt.rn.f64.s32 	%fd152, %r276;
	cvt.rn.f64.s32 	%fd153, %r273;
	add.f64 	%fd154, %fd152, %fd153;
	cvt.rzi.s32.f64 	%r277, %fd154;
	add.s64 	%rd71, %rd69, 2048;
	// begin inline asm
	ld.global.nc.u32 %r274, [%rd71];
	// end inline asm
	cvt.rn.f64.s32 	%fd155, %r277;
	cvt.rn.f64.s32 	%fd156, %r274;
	add.f64 	%fd157, %fd155, %fd156;
	cvt.rzi.s32.f64 	%r278, %fd157;
	add.s64 	%rd72, %rd69, 3072;
	// begin inline asm
	ld.global.nc.u32 %r275, [%rd72];
	// end inline asm
	cvt.rn.f64.s32 	%fd158, %r278;
	cvt.rn.f64.s32 	%fd159, %r275;
	add.f64 	%fd160, %fd158, %fd159;
	cvt.rzi.s32.f64 	%r655, %fd160;
	add.s32 	%r650, %r650, 1024;
	setp.lt.s32 	%p25, %r650, %r136;
	@%p25 bra 	$L__BB8_52;
$L__BB8_53:
	setp.lt.s32 	%p26, %r136, 256;
	@%p26 bra 	$L__BB8_58;
	// begin inline asm
	mov.u32 %r329, %laneid;
	// end inline asm
	mov.b32 	%r332, 1;
	mov.b32 	%r353, 31;
	mov.b32 	%r354, -1;
	// begin inline asm
	shfl.sync.down.b32 %r330, %r655, %r332, %r353, %r354;
	// end inline asm
	setp.gt.s32 	%p43, %r329, 30;
	cvt.rn.f64.s32 	%fd197, %r655;
	cvt.rn.f64.s32 	%fd198, %r330;
	add.f64 	%fd199, %fd197, %fd198;
	cvt.rzi.s32.f64 	%r355, %fd199;
	selp.b32 	%r336, %r655, %r355, %p43;
	mov.b32 	%r337, 2;
	// begin inline asm
	shfl.sync.down.b32 %r335, %r336, %r337, %r353, %r354;
	// end inline asm
	setp.gt.s32 	%p44, %r329, 29;
	cvt.rn.f64.s32 	%fd200, %r336;
	cvt.rn.f64.s32 	%fd201, %r335;
	add.f64 	%fd202, %fd201, %fd200;
	cvt.rzi.s32.f64 	%r356, %fd202;
	selp.b32 	%r341, %r336, %r356, %p44;
	mov.b32 	%r342, 4;
	// begin inline asm
	shfl.sync.down.b32 %r340, %r341, %r342, %r353, %r354;
	// end inline asm
	setp.gt.s32 	%p45, %r329, 27;
	cvt.rn.f64.s32 	%fd203, %r341;
	cvt.rn.f64.s32 	%fd204, %r340;
	add.f64 	%fd205, %fd204, %fd203;
	cvt.rzi.s32.f64 	%r357, %fd205;
	selp.b32 	%r346, %r341, %r357, %p45;
	mov.b32 	%r347, 8;
	// begin inline asm
	shfl.sync.down.b32 %r345, %r346, %r347, %r353, %r354;
	// end inline asm
	setp.gt.s32 	%p46, %r329, 23;
	cvt.rn.f64.s32 	%fd206, %r346;
	cvt.rn.f64.s32 	%fd207, %r345;
	add.f64 	%fd208, %fd207, %fd206;
	cvt.rzi.s32.f64 	%r358, %fd208;
	selp.b32 	%r351, %r346, %r358, %p46;
	mov.b32 	%r352, 16;
	// begin inline asm
	shfl.sync.down.b32 %r350, %r351, %r352, %r353, %r354;
	// end inline asm
	setp.gt.s32 	%p47, %r329, 15;
	cvt.rn.f64.s32 	%fd209, %r351;
	cvt.rn.f64.s32 	%fd210, %r350;
	add.f64 	%fd211, %fd210, %fd209;
	cvt.rzi.s32.f64 	%r89, %fd211;
	selp.b32 	%r671, %r351, %r89, %p47;
	setp.ne.s32 	%p48, %r329, 0;
	@%p48 bra 	$L__BB8_56;
	shr.u32 	%r359, %r68, 3;
	and.b32  	%r360, %r359, 124;
	mov.u32 	%r361, _ZZN3cub18CUB_300001_SM_10006detail6reduce28DeviceReduceSingleTileKernelINS2_10policy_hubIiy12soma_imparesE10Policy1000EPiPdiS5_diN4cuda3std3__410__identityEEEvT0_T1_T2_T3_T4_T6_E12temp_storage;
	add.s32 	%r362, %r361, %r360;
	st.shared.u32 	[%r362+8], %r89;
$L__BB8_56:
	bar.sync 	0;
	setp.ne.s32 	%p49, %r68, 0;
	@%p49 bra 	$L__BB8_84;
	ld.shared.u32 	%r363, [_ZZN3cub18CUB_300001_SM_10006detail6reduce28DeviceReduceSingleTileKernelINS2_10policy_hubIiy12soma_imparesE10Policy1000EPiPdiS5_diN4cuda3std3__410__identityEEEvT0_T1_T2_T3_T4_T6_E12temp_storage+12];
	cvt.rn.f64.s32 	%fd212, %r671;
	cvt.rn.f64.s32 	%fd213, %r363;
	add.f64 	%fd214, %fd212, %fd213;
	cvt.rzi.s32.f64 	%r364, %fd214;
	ld.shared.u32 	%r365, [_ZZN3cub18CUB_300001_SM_10006detail6reduce28DeviceReduceSingleTileKernelINS2_10policy_hubIiy12soma_imparesE10Policy1000EPiPdiS5_diN4cuda3std3__410__identityEEEvT0_T1_T2_T3_T4_T6_E12temp_storage+16];
	cvt.rn.f64.s32 	%fd215, %r364;
	cvt.rn.f64.s32 	%fd216, %r365;
	add.f64 	%fd217, %fd216, %fd215;
	cvt.rzi.s32.f64 	%r366, %fd217;
	ld.shared.u32 	%r367, [_ZZN3cub18CUB_300001_SM_10006detail6reduce28DeviceReduceSingleTileKernelINS2_10policy_hubIiy12soma_imparesE10Policy1000EPiPdiS5_diN4cuda3std3__410__identityEEEvT0_T1_T2_T3_T4_T6_E12temp_storage+20];
	cvt.rn.f64.s32 	%fd218, %r366;
	cvt.rn.f64.s32 	%fd219, %r367;
	add.f64 	%fd220, %fd219, %fd218;
	cvt.rzi.s32.f64 	%r368, %fd220;
	ld.shared.u32 	%r369, [_ZZN3cub18CUB_300001_SM_10006detail6reduce28DeviceReduceSingleTileKernelINS2_10policy_hubIiy12soma_imparesE10Policy1000EPiPdiS5_diN4cuda3std3__410__identityEEEvT0_T1_T2_T3_T4_T6_E12temp_storage+24];
	cvt.rn.f64.s32 	%fd221, %r368;
	cvt.rn.f64.s32 	%fd222, %r369;
	add.f64 	%fd223, %fd222, %fd221;
	cvt.rzi.s32.f64 	%r370, %fd223;
	ld.shared.u32 	%r371, [_ZZN3cub18CUB_300001_SM_10006detail6reduce28DeviceReduceSingleTileKernelINS2_10policy_hubIiy12soma_imparesE10Policy1000EPiPdiS5_diN4cuda3std3__410__identityEEEvT0_T1_T2_T3_T4_T6_E12temp_storage+28];
	cvt.rn.f64.s32 	%fd224, %r370;
	cvt.rn.f64.s32 	%fd225, %r371;
	add.f64 	%fd226, %fd225, %fd224;
	cvt.rzi.s32.f64 	%r372, %fd226;
	ld.shared.u32 	%r373, [_ZZN3cub18CUB_300001_SM_10006detail6reduce28DeviceReduceSingleTileKernelINS2_10policy_hubIiy12soma_imparesE10Policy1000EPiPdiS5_diN4cuda3std3__410__identityEEEvT0_T1_T2_T3_T4_T6_E12temp_storage+32];
	cvt.rn.f64.s32 	%fd227, %r372;
	cvt.rn.f64.s32 	%fd228, %r373;
	add.f64 	%fd229, %fd228, %fd227;
	cvt.rzi.s32.f64 	%r374, %fd229;
	ld.shared.u32 	%r375, [_ZZN3cub18CUB_300001_SM_10006detail6reduce28DeviceReduceSingleTileKernelINS2_10policy_hubIiy12soma_imparesE10Policy1000EPiPdiS5_diN4cuda3std3__410__identityEEEvT0_T1_T2_T3_T4_T6_E12temp_storage+36];
	cvt.rn.f64.s32 	%fd230, %r374;
	cvt.rn.f64.s32 	%fd231, %r375;
	add.f64 	%fd232, %fd231, %fd230;
	cvt.rzi.s32.f64 	%r671, %fd232;
	bra.uni 	$L__BB8_84;
$L__BB8_58:
	// begin inline asm
	mov.u32 %r279, %laneid;
	// end inline asm
	and.b32  	%r305, %r68, 992;
	add.s32 	%r306, %r305, 32;
	setp.gt.s32 	%p27, %r306, %r136;
	not.b32 	%r307, %r305;
	add.s32 	%r308, %r136, %r307;
	selp.b32 	%r303, %r308, 31, %p27;
	mov.b32 	%r282, 1;
	mov.b32 	%r304, -1;
	// begin inline asm
	shfl.sync.down.b32 %r280, %r655, %r282, %r303, %r304;
	// end inline asm
	setp.lt.s32 	%p28, %r279, %r303;
	cvt.rn.f64.s32 	%fd161, %r655;
	cvt.rn.f64.s32 	%fd162, %r280;
	add.f64 	%fd163, %fd161, %fd162;
	cvt.rzi.s32.f64 	%r309, %fd163;
	selp.b32 	%r286, %r309, %r655, %p28;
	mov.b32 	%r287, 2;
	// begin inline asm
	shfl.sync.down.b32 %r285, %r286, %r287, %r303, %r304;
	// end inline asm
	add.s32 	%r310, %r279, 2;
	setp.gt.s32 	%p29, %r310, %r303;
	cvt.rn.f64.s32 	%fd164, %r286;
	cvt.rn.f64.s32 	%fd165, %r285;
	add.f64 	%fd166, %fd165, %fd164;
	cvt.rzi.s32.f64 	%r311, %fd166;
	selp.b32 	%r291, %r286, %r311, %p29;
	mov.b32 	%r292, 4;
	// begin inline asm
	shfl.sync.down.b32 %r290, %r291, %r292, %r303, %r304;
	// end inline asm
	add.s32 	%r312, %r279, 4;
	setp.gt.s32 	%p30, %r312, %r303;
	cvt.rn.f64.s32 	%fd167, %r291;
	cvt.rn.f64.s32 	%fd168, %r290;
	add.f64 	%fd169, %fd168, %fd167;
	cvt.rzi.s32.f64 	%r313, %fd169;
	selp.b32 	%r296, %r291, %r313, %p30;
	mov.b32 	%r297, 8;
	// begin inline asm
	shfl.sync.down.b32 %r295, %r296, %r297, %r303, %r304;
	// end inline asm
	add.s32 	%r314, %r279, 8;
	setp.gt.s32 	%p31, %r314, %r303;
	cvt.rn.f64.s32 	%fd170, %r296;
	cvt.rn.f64.s32 	%fd171, %r295;
	add.f64 	%fd172, %fd171, %fd170;
	cvt.rzi.s32.f64 	%r315, %fd172;
	selp.b32 	%r301, %r296, %r315, %p31;
	mov.b32 	%r302, 16;
	// begin inline asm
	shfl.sync.down.b32 %r300, %r301, %r302, %r303, %r304;
	// end inline asm
	add.s32 	%r316, %r279, 16;
	setp.gt.s32 	%p32, %r316, %r303;
	cvt.rn.f64.s32 	%fd173, %r301;
	cvt.rn.f64.s32 	%fd174, %r300;
	add.f64 	%fd175, %fd174, %fd173;
	cvt.rzi.s32.f64 	%r317, %fd175;
	selp.b32 	%r671, %r301, %r317, %p32;
	setp.ne.s32 	%p33, %r279, 0;
	@%p33 bra 	$L__BB8_60;
	shr.u32 	%r318, %r68, 3;
	and.b32  	%r319, %r318, 124;
	mov.u32 	%r320, _ZZN3cub18CUB_300001_SM_10006detail6reduce28DeviceReduceSingleTileKernelINS2_10policy_hubIiy12soma_imparesE10Policy1000EPiPdiS5_diN4cuda3std3__410__identityEEEvT0_T1_T2_T3_T4_T6_E12temp_storage;
	add.s32 	%r321, %r320, %r319;
	st.shared.u32 	[%r321+8], %r671;
$L__BB8_60:
	bar.sync 	0;
	setp.ne.s32 	%p34, %r68, 0;
	setp.lt.s32 	%p35, %r136, 33;
	or.pred  	%p36, %p34, %p35;
	@%p36 bra 	$L__BB8_84;
	ld.shared.u32 	%r322, [_ZZN3cub18CUB_300001_SM_10006detail6reduce28DeviceReduceSingleTileKernelINS2_10policy_hubIiy12soma_imparesE10Policy1000EPiPdiS5_diN4cuda3std3__410__identityEEEvT0_T1_T2_T3_T4_T6_E12temp_storage+12];
	cvt.rn.f64.s32 	%fd176, %r671;
	cvt.rn.f64.s32 	%fd177, %r322;
	add.f64 	%fd178, %fd176, %fd177;
	cvt.rzi.s32.f64 	%r671, %fd178;
	setp.lt.u32 	%p37, %r136, 65;
	@%p37 bra 	$L__BB8_84;
	ld.shared.u32 	%r323, [_ZZN3cub18CUB_300001_SM_10006detail6reduce28DeviceReduceSingleTileKernelINS2_10policy_hubIiy12soma_imparesE10Policy1000EPiPdiS5_diN4cuda3std3__410__identityEEEvT0_T1_T2_T3_T4_T6_E12temp_storage+16];
	cvt.rn.f64.s32 	%fd179, %r671;
	cvt.rn.f64.s32 	%fd180, %r323;
	add.f64 	%fd181, %fd179, %fd180;
	cvt.rzi.s32.f64 	%r671, %fd181;
	setp.lt.u32 	%p38, %r136, 97;
	@%p38 bra 	$L__BB8_84;
	ld.shared.u32 	%r324, [_ZZN3cub18CUB_300001_SM_10006detail6reduce28DeviceReduceSingleTileKernelINS2_10policy_hubIiy12soma_imparesE10Policy1000EPiPdiS5_diN4cuda3std3__410__identityEEEvT0_T1_T2_T3_T4_T6_E12temp_storage+20];
	cvt.rn.f64.s32 	%fd182, %r671;
	cvt.rn.f64.s32 	%fd183, %r324;
	add.f64 	%fd184, %fd182, %fd183;
	cvt.rzi.s32.f64 	%r671, %fd184;
	setp.lt.u32 	%p39, %r136, 129;
	@%p39 bra 	$L__BB8_84;
	ld.shared.u32 	%r325, [_ZZN3cub18CUB_300001_SM_10006detail6reduce28DeviceReduceSingleTileKernelINS2_10policy_hubIiy12soma_imparesE10Policy1000EPiPdiS5_diN4cuda3std3__410__identityEEEvT0_T1_T2_T3_T4_T6_E12temp_storage+24];
	cvt.rn.f64.s32 	%fd185, %r671;
	cvt.rn.f64.s32 	%fd186, %r325;
	add.f64 	%fd187, %fd185, %fd186;
	cvt.rzi.s32.f64 	%r671, %fd187;
	setp.lt.u32 	%p40, %r136, 161;
	@%p40 bra 	$L__BB8_84;
	ld.shared.u32 	%r326, [_ZZN3cub18CUB_300001_SM_10006detail6reduce28DeviceReduceSingleTileKernelINS2_10policy_hubIiy12soma_imparesE10Policy1000EPiPdiS5_diN4cuda3std3__410__identityEEEvT0_T1_T2_T3_T4_T6_E12temp_storage+28];
	cvt.rn.f64.s32 	%fd188, %r671;
	cvt.rn.f64.s32 	%fd189, %r326;
	add.f64 	%fd190, %fd188, %fd189;
	cvt.rzi.s32.f64 	%r671, %fd190;
	setp.lt.u32 	%p41, %r136, 193;
	@%p41 bra 	$L__BB8_84;
	ld.shared.u32 	%r327, [_ZZN3cub18CUB_300001_SM_10006detail6reduce28DeviceReduceSingleTileKernelINS2_10policy_hubIiy12soma_imparesE10Policy1000EPiPdiS5_diN4cuda3std3__410__identityEEEvT0_T1_T2_T3_T4_T6_E12temp_storage+32];
	cvt.rn.f64.s32 	%fd191, %r671;
	cvt.rn.f64.s32 	%fd192, %r327;
	add.f64 	%fd193, %fd191, %fd192;
	cvt.rzi.s32.f64 	%r671, %fd193;
	setp.lt.u32 	%p42, %r136, 225;
	@%p42 bra 	$L__BB8_84;
	ld.shared.u32 	%r328, [_ZZN3cub18CUB_300001_SM_10006detail6reduce28DeviceReduceSingleTileKernelINS2_10policy_hubIiy12soma_imparesE10Policy1000EPiPdiS5_diN4cuda3std3__410__identityEEEvT0_T1_T2_T3_T4_T6_E12temp_storage+36];
	cvt.rn.f64.s32 	%fd194, %r671;
	cvt.rn.f64.s32 	%fd195, %r328;
	add.f64 	%fd196, %fd194, %fd195;
	cvt.rzi.s32.f64 	%r671, %fd196;
	bra.uni 	$L__BB8_84;
$L__BB8_68:
	mov.u32 	%r100, %tid.x;
	mul.wide.u32 	%rd35, %r100, 4;
	add.s64 	%rd19, %rd16, %rd35;
	// begin inline asm
	ld.global.nc.u32 %r137, [%rd19];
	// end inline asm
	add.s64 	%rd20, %rd19, 1024;
	// begin inline asm
	ld.global.nc.u32 %r138, [%rd20];
	// end inline asm
	add.s64 	%rd21, %rd19, 2048;
	// begin inline asm
	ld.global.nc.u32 %r139, [%rd21];
	// end inline asm
	add.s64 	%rd22, %rd19, 3072;
	// begin inline asm
	ld.global.nc.u32 %r140, [%rd22];
	// end inline asm
	add.s64 	%rd23, %rd19, 4096;
	// begin inline asm
	ld.global.nc.u32 %r141, [%rd23];
	// end inline asm
	add.s64 	%rd24, %rd19, 5120;
	// begin inline asm
	ld.global.nc.u32 %r142, [%rd24];
	// end inline asm
	add.s64 	%rd25, %rd19, 6144;
	// begin inline asm
	ld.global.nc.u32 %r143, [%rd25];
	// end inline asm
	add.s64 	%rd26, %rd19, 7168;
	// begin inline asm
	ld.global.nc.u32 %r144, [%rd26];
	// end inline asm
	add.s64 	%rd27, %rd19, 8192;
	// begin inline asm
	ld.global.nc.u32 %r145, [%rd27];
	// end inline asm
	add.s64 	%rd28, %rd19, 9216;
	// begin inline asm
	ld.global.nc.u32 %r146, [%rd28];
	// end inline asm
	add.s64 	%rd29, %rd19, 10240;
	// begin inline asm
	ld.global.nc.u32 %r147, [%rd29];
	// end inline asm
	add.s64 	%rd30, %rd19, 11264;
	// begin inline asm
	ld.global.nc.u32 %r148, [%rd30];
	// end inline asm
	add.s64 	%rd31, %rd19, 12288;
	// begin inline asm
	ld.global.nc.u32 %r149, [%rd31];
	// end inline asm
	add.s64 	%rd32, %rd19, 13312;
	// begin inline asm
	ld.global.nc.u32 %r150, [%rd32];
	// end inline asm
	add.s64 	%rd33, %rd19, 14336;
	// begin inline asm
	ld.global.nc.u32 %r151, [%rd33];
	// end inline asm
	add.s64 	%rd34, %rd19, 15360;
	// begin inline asm
	ld.global.nc.u32 %r152, [%rd34];
	// end inline asm
	cvt.rn.f64.s32 	%fd2, %r137;
	cvt.rn.f64.s32 	%fd3, %r138;
	add.f64 	%fd4, %fd2, %fd3;
	cvt.rzi.s32.f64 	%r154, %fd4;
	cvt.rn.f64.s32 	%fd5, %r154;
	cvt.rn.f64.s32 	%fd6, %r139;
	add.f64 	%fd7, %fd5, %fd6;
	cvt.rzi.s32.f64 	%r155, %fd7;
	cvt.rn.f64.s32 	%fd8, %r155;
	cvt.rn.f64.s32 	%fd9, %r140;
	add.f64 	%fd10, %fd8, %fd9;
	cvt.rzi.s32.f64 	%r156, %fd10;
	cvt.rn.f64.s32 	%fd11, %r156;
	cvt.rn.f64.s32 	%fd12, %r141;
	add.f64 	%fd13, %fd11, %fd12;
	cvt.rzi.s32.f64 	%r157, %fd13;
	cvt.rn.f64.s32 	%fd14, %r157;
	cvt.rn.f64.s32 	%fd15, %r142;
	add.f64 	%fd16, %fd14, %fd15;
	cvt.rzi.s32.f64 	%r158, %fd16;
	cvt.rn.f64.s32 	%fd17, %r158;
	cvt.rn.f64.s32 	%fd18, %r143;
	add.f64 	%fd19, %fd17, %fd18;
	cvt.rzi.s32.f64 	%r159, %fd19;
	cvt.rn.f64.s32 	%fd20, %r159;
	cvt.rn.f64.s32 	%fd21, %r144;
	add.f64 	%fd22, %fd20, %fd21;
	cvt.rzi.s32.f64 	%r160, %fd22;
	cvt.rn.f64.s32 	%fd23, %r160;
	cvt.rn.f64.s32 	%fd24, %r145;
	add.f64 	%fd25, %fd23, %fd24;
	cvt.rzi.s32.f64 	%r161, %fd25;
	cvt.rn.f64.s32 	%fd26, %r161;
	cvt.rn.f64.s32 	%fd27, %r146;
	add.f64 	%fd28, %fd26, %fd27;
	cvt.rzi.s32.f64 	%r162, %fd28;
	cvt.rn.f64.s32 	%fd29, %r162;
	cvt.rn.f64.s32 	%fd30, %r147;
	add.f64 	%fd31, %fd29, %fd30;
	cvt.rzi.s32.f64 	%r163, %fd31;
	cvt.rn.f64.s32 	%fd32, %r163;
	cvt.rn.f64.s32 	%fd33, %r148;
	add.f64 	%fd34, %fd32, %fd33;
	cvt.rzi.s32.f64 	%r164, %fd34;
	cvt.rn.f64.s32 	%fd35, %r164;
	cvt.rn.f64.s32 	%fd36, %r149;
	add.f64 	%fd37, %fd35, %fd36;
	cvt.rzi.s32.f64 	%r165, %fd37;
	cvt.rn.f64.s32 	%fd38, %r165;
	cvt.rn.f64.s32 	%fd39, %r150;
	add.f64 	%fd40, %fd38, %fd39;
	cvt.rzi.s32.f64 	%r166, %fd40;
	cvt.rn.f64.s32 	%fd41, %r166;
	cvt.rn.f64.s32 	%fd42, %r151;
	add.f64 	%fd43, %fd41, %fd42;
	cvt.rzi.s32.f64 	%r167, %fd43;
	cvt.rn.f64.s32 	%fd44, %r167;
	cvt.rn.f64.s32 	%fd45, %r152;
	add.f64 	%fd46, %fd44, %fd45;
	cvt.rzi.s32.f64 	%r670, %fd46;
	setp.lt.u32 	%p4, %r136, 8192;
	mov.b32 	%r658, 4096;
	@%p4 bra 	$L__BB8_72;
	add.s32 	%r102, %r136, -4096;
	mov.b32 	%r658, 4096;
$L__BB8_70:
	mul.wide.s32 	%rd52, %r658, 4;
	add.s64 	%rd36, %rd19, %rd52;
	// begin inline asm
	ld.global.nc.u32 %r169, [%rd36];
	// end inline asm
	add.s64 	%rd37, %rd36, 1024;
	// begin inline asm
	ld.global.nc.u32 %r170, [%rd37];
	// end inline asm
	add.s64 	%rd38, %rd36, 2048;
	// begin inline asm
	ld.global.nc.u32 %r171, [%rd38];
	// end inline asm
	add.s64 	%rd39, %rd36, 3072;
	// begin inline asm
	ld.global.nc.u32 %r172, [%rd39];
	// end inline asm
	add.s64 	%rd40, %rd36, 4096;
	// begin inline asm
	ld.global.nc.u32 %r173, [%rd40];
	// end inline asm
	add.s64 	%rd41, %rd36, 5120;
	// begin inline asm
	ld.global.nc.u32 %r174, [%rd41];
	// end inline asm
	add.s64 	%rd42, %rd36, 6144;
	// begin inline asm
	ld.global.nc.u32 %r175, [%rd42];
	// end inline asm
	add.s64 	%rd43, %rd36, 7168;
	// begin inline asm
	ld.global.nc.u32 %r176, [%rd43];
	// end inline asm
	add.s64 	%rd44, %rd36, 8192;
	// begin inline asm
	ld.global.nc.u32 %r177, [%rd44];
	// end inline asm
	add.s64 	%rd45, %rd36, 9216;
	// begin inline asm
	ld.global.nc.u32 %r178, [%rd45];
	// end inline asm
	add.s64 	%rd46, %rd36, 10240;
	// begin inline asm
	ld.global.nc.u32 %r179, [%rd46];
	// end inline asm
	add.s64 	%rd47, %rd36, 11264;
	// begin inline asm
	ld.global.nc.u32 %r180, [%rd47];
	// end inline asm
	add.s64 	%rd48, %rd36, 12288;
	// begin inline asm
	ld.global.nc.u32 %r181, [%rd48];
	// end inline asm
	add.s64 	%rd49, %rd36, 13312;
	// begin inline asm
	ld.global.nc.u32 %r182, [%rd49];
	// end inline asm
	add.s64 	%rd50, %rd36, 14336;
	// begin inline asm
	ld.global.nc.u32 %r183, [%rd50];
	// end inline asm
	add.s64 	%rd51, %rd36, 15360;
	// begin inline asm
	ld.global.nc.u32 %r184, [%rd51];
	// end inline asm
	cvt.rn.f64.s32 	%fd47, %r670;
	cvt.rn.f64.s32 	%fd48, %r169;
	add.f64 	%fd49, %fd47, %fd48;
	cvt.rzi.s32.f64 	%r185, %fd49;
	cvt.rn.f64.s32 	%fd50, %r185;
	cvt.rn.f64.s32 	%fd51, %r170;
	add.f64 	%fd52, %fd50, %fd51;
	cvt.rzi.s32.f64 	%r186, %fd52;
	cvt.rn.f64.s32 	%fd53, %r186;
	cvt.rn.f64.s32 	%fd54, %r171;
	add.f64 	%fd55, %fd53, %fd54;
	cvt.rzi.s32.f64 	%r187, %fd55;
	cvt.rn.f64.s32 	%fd56, %r187;
	cvt.rn.f64.s32 	%fd57, %r172;
	add.f64 	%fd58, %fd56, %fd57;
	cvt.rzi.s32.f64 	%r188, %fd58;
	cvt.rn.f64.s32 	%fd59, %r188;
	cvt.rn.f64.s32 	%fd60, %r173;
	add.f64 	%fd61, %fd59, %fd60;
	cvt.rzi.s32.f64 	%r189, %fd61;
	cvt.rn.f64.s32 	%fd62, %r189;
	cvt.rn.f64.s32 	%fd63, %r174;
	add.f64 	%fd64, %fd62, %fd63;
	cvt.rzi.s32.f64 	%r190, %fd64;
	cvt.rn.f64.s32 	%fd65, %r190;
	cvt.rn.f64.s32 	%fd66, %r175;
	add.f64 	%fd67, %fd65, %fd66;
	cvt.rzi.s32.f64 	%r191, %fd67;
	cvt.rn.f64.s32 	%fd68, %r191;
	cvt.rn.f64.s32 	%fd69, %r176;
	add.f64 	%fd70, %fd68, %fd69;
	cvt.rzi.s32.f64 	%r192, %fd70;
	cvt.rn.f64.s32 	%fd71, %r192;
	cvt.rn.f64.s32 	%fd72, %r177;
	add.f64 	%fd73, %fd71, %fd72;
	cvt.rzi.s32.f64 	%r193, %fd73;
	cvt.rn.f64.s32 	%fd74, %r193;
	cvt.rn.f64.s32 	%fd75, %r178;
	add.f64 	%fd76, %fd74, %fd75;
	cvt.rzi.s32.f64 	%r194, %fd76;
	cvt.rn.f64.s32 	%fd77, %r194;
	cvt.rn.f64.s32 	%fd78, %r179;
	add.f64 	%fd79, %fd77, %fd78;
	cvt.rzi.s32.f64 	%r195, %fd79;
	cvt.rn.f64.s32 	%fd80, %r195;
	cvt.rn.f64.s32 	%fd81, %r180;
	add.f64 	%fd82, %fd80, %fd81;
	cvt.rzi.s32.f64 	%r196, %fd82;
	cvt.rn.f64.s32 	%fd83, %r196;
	cvt.rn.f64.s32 	%fd84, %r181;
	add.f64 	%fd85, %fd83, %fd84;
	cvt.rzi.s32.f64 	%r197, %fd85;
	cvt.rn.f64.s32 	%fd86, %r197;
	cvt.rn.f64.s32 	%fd87, %r182;
	add.f64 	%fd88, %fd86, %fd87;
	cvt.rzi.s32.f64 	%r198, %fd88;
	cvt.rn.f64.s32 	%fd89, %r198;
	cvt.rn.f64.s32 	%fd90, %r183;
	add.f64 	%fd91, %fd89, %fd90;
	cvt.rzi.s32.f64 	%r199, %fd91;
	cvt.rn.f64.s32 	%fd92, %r199;
	cvt.rn.f64.s32 	%fd93, %r184;
	add.f64 	%fd94, %fd92, %fd93;
	cvt.rzi.s32.f64 	%r670, %fd94;
	sub.s32 	%r200, %r136, %r658;
	setp.lt.s32 	%p5, %r200, 4096;
	@%p5 bra 	$L__BB8_80;
	add.s32 	%r658, %r658, 4096;
	setp.le.s32 	%p6, %r658, %r102;
	@%p6 bra 	$L__BB8_70;
$L__BB8_72:
	setp.le.s32 	%p7, %r136, %r658;
	@%p7 bra 	$L__BB8_80;
	sub.s32 	%r109, %r136, %r658;
	setp.ge.s32 	%p8, %r100, %r109;
	@%p8 bra 	$L__BB8_80;
	not.b32 	%r202, %r100;
	add.s32 	%r203, %r136, %r202;
	sub.s32 	%r110, %r203, %r658;
	and.b32  	%r204, %r110, 768;
	setp.eq.s32 	%p9, %r204, 768;
	mov.u32 	%r664, %r100;
	@%p9 bra 	$L__BB8_77;
	add.s32 	%r661, %r100, %r658;
	shr.u32 	%r205, %r110, 8;
	add.s32 	%r206, %r205, 1;
	and.b32  	%r207, %r206, 3;
	neg.s32 	%r660, %r207;
	mov.u32 	%r664, %r100;
$L__BB8_76:
	.pragma "nounroll";
	mul.wide.u32 	%rd54, %r661, 4;
	add.s64 	%rd53, %rd16, %rd54;
	// begin inline asm
	ld.global.nc.u32 %r208, [%rd53];
	// end inline asm
	cvt.rn.f64.s32 	%fd95, %r670;
	cvt.rn.f64.s32 	%fd96, %r208;
	add.f64 	%fd97, %fd95, %fd96;
	cvt.rzi.s32.f64 	%r670, %fd97;
	add.s32 	%r664, %r664, 256;
	add.s32 	%r661, %r661, 256;
	add.s32 	%r660, %r660, 1;
	setp.ne.s32 	%p10, %r660, 0;
	@%p10 bra 	$L__BB8_76;
$L__BB8_77:
	setp.lt.u32 	%p11, %r110, 768;
	@%p11 bra 	$L__BB8_80;
	cvt.u64.u32 	%rd55, %r664;
	cvt.u64.u32 	%rd56, %r658;
	add.s64 	%rd57, %rd55, %rd56;
	shl.b64 	%rd58, %rd57, 2;
	add.s64 	%rd59, %rd58, %rd16;
	add.s64 	%rd124, %rd59, 2048;
	add.s32 	%r667, %r664, %r658;
$L__BB8_79:
	mul.wide.u32 	%rd64, %r667, 4;
	add.s64 	%rd60, %rd16, %rd64;
	// begin inline asm
	ld.global.nc.u32 %r209, [%rd60];
	// end inline asm
	cvt.rn.f64.s32 	%fd98, %r670;
	cvt.rn.f64.s32 	%fd99, %r209;
	add.f64 	%fd100, %fd98, %fd99;
	cvt.rzi.s32.f64 	%r213, %fd100;
	add.s64 	%rd61, %rd124, -1024;
	// begin inline asm
	ld.global.nc.u32 %r210, [%rd61];
	// end inline asm
	cvt.rn.f64.s32 	%fd101, %r213;
	cvt.rn.f64.s32 	%fd102, %r210;
	add.f64 	%fd103, %fd101, %fd102;
	cvt.rzi.s32.f64 	%r214, %fd103;
	// begin inline asm
	ld.global.nc.u32 %r211, [%rd124];
	// end inline asm
	cvt.rn.f64.s32 	%fd104, %r214;
	cvt.rn.f64.s32 	%fd105, %r211;
	add.f64 	%fd106, %fd104, %fd105;
	cvt.rzi.s32.f64 	%r215, %fd106;
	add.s64 	%rd63, %rd124, 1024;
	// begin inline asm
	ld.global.nc.u32 %r212, [%rd63];
	// end inline asm
	cvt.rn.f64.s32 	%fd107, %r215;
	cvt.rn.f64.s32 	%fd108, %r212;
	add.f64 	%fd109, %fd107, %fd108;
	cvt.rzi.s32.f64 	%r670, %fd109;
	add.s32 	%r664, %r664, 1024;
	add.s64 	%rd124, %rd124, 4096;
	add.s32 	%r667, %r667, 1024;
	setp.lt.s32 	%p12, %r664, %r109;
	@%p12 bra 	$L__BB8_79;
$L__BB8_80:
	// begin inline asm
	mov.u32 %r216, %laneid;
	// end inline asm
	mov.b32 	%r219, 1;
	mov.b32 	%r240, 31;
	mov.b32 	%r241, -1;
	// begin inline asm
	shfl.sync.down.b32 %r217, %r670, %r219, %r240, %r241;
	// end inline asm
	setp.gt.s32 	%p13, %r216, 30;
	cvt.rn.f64.s32 	%fd110, %r670;
	cvt.rn.f64.s32 	%fd111, %r217;
	add.f64 	%fd112, %fd110, %fd111;
	cvt.rzi.s32.f64 	%r242, %fd112;
	selp.b32 	%r223, %r670, %r242, %p13;
	mov.b32 	%r224, 2;
	// begin inline asm
	shfl.sync.down.b32 %r222, %r223, %r224, %r240, %r241;
	// end inline asm
	setp.gt.s32 	%p14, %r216, 29;
	cvt.rn.f64.s32 	%fd113, %r223;
	cvt.rn.f64.s32 	%fd114, %r222;
	add.f64 	%fd115, %fd114, %fd113;
	cvt.rzi.s32.f64 	%r243, %fd115;
	selp.b32 	%r228, %r223, %r243, %p14;
	mov.b32 	%r229, 4;
	// begin inline asm
	shfl.sync.down.b32 %r227, %r228, %r229, %r240, %r241;
	// end inline asm
	setp.gt.s32 	%p15, %r216, 27;
	cvt.rn.f64.s32 	%fd116, %r228;
	cvt.rn.f64.s32 	%fd117, %r227;
	add.f64 	%fd118, %fd117, %fd116;
	cvt.rzi.s32.f64 	%r244, %fd118;
	selp.b32 	%r233, %r228, %r244, %p15;
	mov.b32 	%r234, 8;
	// begin inline asm
	shfl.sync.down.b32 %r232, %r233, %r234, %r240, %r241;
	// end inline asm
	setp.gt.s32 	%p16, %r216, 23;
	cvt.rn.f64.s32 	%fd119, %r233;
	cvt.rn.f64.s32 	%fd120, %r232;
	add.f64 	%fd121, %fd120, %fd119;
	cvt.rzi.s32.f64 	%r245, %fd121;
	selp.b32 	%r238, %r233, %r245, %p16;
	mov.b32 	%r239, 16;
	// begin inline asm
	shfl.sync.down.b32 %r237, %r238, %r239, %r240, %r241;
	// end inline asm
	setp.gt.s32 	%p17, %r216, 15;
	cvt.rn.f64.s32 	%fd122, %r238;
	cvt.rn.f64.s32 	%fd123, %r237;
	add.f64 	%fd124, %fd123, %fd122;
	cvt.rzi.s32.f64 	%r132, %fd124;
	selp.b32 	%r671, %r238, %r132, %p17;
	setp.ne.s32 	%p18, %r216, 0;
	@%p18 bra 	$L__BB8_82;
	shr.u32 	%r246, %r100, 3;
	and.b32  	%r247, %r246, 124;
	mov.u32 	%r248, _ZZN3cub18CUB_300001_SM_10006detail6reduce28DeviceReduceSingleTileKernelINS2_10policy_hubIiy12soma_imparesE10Policy1000EPiPdiS5_diN4cuda3std3__410__identityEEEvT0_T1_T2_T3_T4_T6_E12temp_storage;
	add.s32 	%r249, %r248, %r247;
	st.shared.u32 	[%r249+8], %r132;
$L__BB8_82:
	bar.sync 	0;
	setp.ne.s32 	%p19, %r100, 0;
	@%p19 bra 	$L__BB8_84;
	ld.shared.u32 	%r250, [_ZZN3cub18CUB_300001_SM_10006detail6reduce28DeviceReduceSingleTileKernelINS2_10policy_hubIiy12soma_imparesE10Policy1000EPiPdiS5_diN4cuda3std3__410__identityEEEvT0_T1_T2_T3_T4_T6_E12temp_storage+12];
	cvt.rn.f64.s32 	%fd125, %r671;
	cvt.rn.f64.s32 	%fd126, %r250;
	add.f64 	%fd127, %fd125, %fd126;
	cvt.rzi.s32.f64 	%r251, %fd127;
	ld.shared.u32 	%r252, [_ZZN3cub18CUB_300001_SM_10006detail6reduce28DeviceReduceSingleTileKernelINS2_10policy_hubIiy12soma_imparesE10Policy1000EPiPdiS5_diN4cuda3std3__410__identityEEEvT0_T1_T2_T3_T4_T6_E12temp_storage+16];
	cvt.rn.f64.s32 	%fd128, %r251;
	cvt.rn.f64.s32 	%fd129, %r252;
	add.f64 	%fd130, %fd129, %fd128;
	cvt.rzi.s32.f64 	%r253, %fd130;
	ld.shared.u32 	%r254, [_ZZN3cub18CUB_300001_SM_10006detail6reduce28DeviceReduceSingleTileKernelINS2_10policy_hubIiy12soma_imparesE10Policy1000EPiPdiS5_diN4cuda3std3__410__identityEEEvT0_T1_T2_T3_T4_T6_E12temp_storage+20];
	cvt.rn.f64.s32 	%fd131, %r253;
	cvt.rn.f64.s32 	%fd132, %r254;
	add.f64 	%fd133, %fd132, %fd131;
	cvt.rzi.s32.f64 	%r255, %fd133;
	ld.shared.u32 	%r256, [_ZZN3cub18CUB_300001_SM_10006detail6reduce28DeviceReduceSingleTileKernelINS2_10policy_hubIiy12soma_imparesE10Policy1000EPiPdiS5_diN4cuda3std3__410__identityEEEvT0_T1_T2_T3_T4_T6_E12temp_storage+24];
	cvt.rn.f64.s32 	%fd134, %r255;
	cvt.rn.f64.s32 	%fd135, %r256;
	add.f64 	%fd136, %fd135, %fd134;
	cvt.rzi.s32.f64 	%r257, %fd136;
	ld.shared.u32 	%r258, [_ZZN3cub18CUB_300001_SM_10006detail6reduce28DeviceReduceSingleTileKernelINS2_10policy_hubIiy12soma_imparesE10Policy1000EPiPdiS5_diN4cuda3std3__410__identityEEEvT0_T1_T2_T3_T4_T6_E12temp_storage+28];
	cvt.rn.f64.s32 	%fd137, %r257;
	cvt.rn.f64.s32 	%fd138, %r258;
	add.f64 	%fd139, %fd138, %fd137;
	cvt.rzi.s32.f64 	%r259, %fd139;
	ld.shared.u32 	%r260, [_ZZN3cub18CUB_300001_SM_10006detail6reduce28DeviceReduceSingleTileKernelINS2_10policy_hubIiy12soma_imparesE10Policy1000EPiPdiS5_diN4cuda3std3__410__identityEEEvT0_T1_T2_T3_T4_T6_E12temp_storage+32];
	cvt.rn.f64.s32 	%fd140, %r259;
	cvt.rn.f64.s32 	%fd141, %r260;
	add.f64 	%fd142, %fd141, %fd140;
	cvt.rzi.s32.f64 	%r261, %fd142;
	ld.shared.u32 	%r262, [_ZZN3cub18CUB_300001_SM_10006detail6reduce28DeviceReduceSingleTileKernelINS2_10policy_hubIiy12soma_imparesE10Policy1000EPiPdiS5_diN4cuda3std3__410__identityEEEvT0_T1_T2_T3_T4_T6_E12temp_storage+36];
	cvt.rn.f64.s32 	%fd143, %r261;
	cvt.rn.f64.s32 	%fd144, %r262;
	add.f64 	%fd145, %fd144, %fd143;
	cvt.rzi.s32.f64 	%r671, %fd145;
$L__BB8_84:
	mov.u32 	%r616, %tid.x;
	setp.ne.s32 	%p97, %r616, 0;
	@%p97 bra 	$L__BB8_86;
	cvt.rn.f64.s32 	%fd464, %r671;
	add.f64 	%fd465, %fd1, %fd464;
	cvt.rzi.s32.f64 	%r617, %fd465;
	cvt.rn.f64.s32 	%fd466, %r617;
	st.global.f64 	[%rd1], %fd466;
$L__BB8_86:
	ret;

}


// ===== COMPILED SASS (sm_100) =====

	.target	sm_100

	.elftype	@"ET_EXEC"


//--------------------- .note.nv.tkinfo           --------------------------
	.section	.note.nv.tkinfo,"",@"SHT_NOTE"
	.sectionflags	@"SHF_NOTE_NV_TKINFO"
	.tkinfo
        /*0018*/ 	.word	0x00000002
        /*0030*/ 	.string	""
        /*0030*/ 	.string	"ptxas"
        /*0030*/ 	.string	"Cuda compilation tools, release 13.0, V13.0.88"
        /*0030*/ 	.string	"Build cuda_13.0.r13.0/compiler.36424714_0"
        /*0030*/ 	.string	"-arch sm_100 -m 64 "



//--------------------- .note.nv.cuinfo           --------------------------
	.section	.note.nv.cuinfo,"",@"SHT_NOTE"
	.sectionflags	@"SHF_NOTE_NV_CUINFO"
        /*0018*/ 	.short	0x0002
        /*001a*/ 	.short	0x0064
        /*001c*/ 	.short	0x0082
	.zero		2


//--------------------- .nv.info                  --------------------------
	.section	.nv.info,"",@"SHT_CUDA_INFO"
	.align	4


	//----- nvinfo : EIATTR_REGCOUNT
	.align		4
        /*0000*/ 	.byte	0x04, 0x2f
        /*0002*/ 	.short	(.L_44 - .L_43)
	.align		4
.L_43:
        /*0004*/ 	.word	index@(_ZN3cub18CUB_300001_SM_10006detail11EmptyKernelIvEEvv)
        /*0008*/ 	.word	0x00000004


	//----- nvinfo : EIATTR_FRAME_SIZE
	.align		4
.L_44:
        /*000c*/ 	.byte	0x04, 0x11
        /*000e*/ 	.short	(.L_46 - .L_45)
	.align		4
.L_45:
        /*0010*/ 	.word	index@(_ZN3cub18CUB_300001_SM_10006detail11EmptyKernelIvEEvv)
        /*0014*/ 	.word	0x00000000


	//----- nvinfo : EIATTR_REGCOUNT
	.align		4
.L_46:
        /*0018*/ 	.byte	0x04, 0x2f
        /*001a*/ 	.short	(.L_48 - .L_47)
	.align		4
.L_47:
        /*001c*/ 	.word	index@(_ZN3cub18CUB_300001_SM_10006detail8for_each13static_kernelINS2_12policy_hub_t12policy_500_tEmN6thrust24THRUST_300001_SM_1000_NS8cuda_cub20__uninitialized_fill7functorINS7_10device_ptrIdEEdEEEEvT0_T1_)
        /*0020*/ 	.word	0x00000009


	//----- nvinfo : EIATTR_FRAME_SIZE
	.align		4
.L_48:
        /*0024*/ 	.byte	0x04, 0x11
        /*0026*/ 	.short	(.L_50 - .L_49)
	.align		4
.L_49:
        /*0028*/ 	.word	index@(_ZN3cub18CUB_300001_SM_10006detail8for_each13static_kernelINS2_12policy_hub_t12policy_500_tEmN6thrust24THRUST_300001_SM_1000_NS8cuda_cub20__uninitialized_fill7functorINS7_10device_ptrIdEEdEEEEvT0_T1_)
        /*002c*/ 	.word	0x00000000


	//----- nvinfo : EIATTR_REGCOUNT
	.align		4
.L_50:
        /*0030*/ 	.byte	0x04, 0x2f
        /*0032*/ 	.short	(.L_52 - .L_51)
	.align		4
.L_51:
        /*0034*/ 	.word	index@(_ZN3cub18CUB_300001_SM_10006detail8for_each13static_kernelINS2_12policy_hub_t12policy_500_tElN6thrust24THRUST_300001_SM_1000_NS8cuda_cub10__tabulate7functorINS7_6detail15normal_iteratorINS7_10device_ptrIdEEEENS7_6system6detail7generic6detail22compute_sequence_valueIdvEElEEEEvT0_T1_)
        /*0038*/ 	.word	0x00000012


	//----- nvinfo : EIATTR_FRAME_SIZE
	.align		4
.L_52:
        /*003c*/ 	.byte	0x04, 0x11
        /*003e*/ 	.short	(.L_54 - .L_53)
	.align		4
.L_53:
        /*0040*/ 	.word	index@(_ZN3cub18CUB_300001_SM_10006detail8for_each13static_kernelINS2_12policy_hub_t12policy_500_tElN6thrust24THRUST_300001_SM_1000_NS8cuda_cub10__tabulate7functorINS7_6detail15normal_iteratorINS7_10device_ptrIdEEEENS7_6system6detail7generic6detail22compute_sequence_valueIdvEElEEEEvT0_T1_)
        /*0044*/ 	.word	0x00000000


	//----- nvinfo : EIATTR_REGCOUNT
	.align		4
.L_54:
        /*0048*/ 	.byte	0x04, 0x2f
        /*004a*/ 	.short	(.L_56 - .L_55)
	.align		4
.L_55:
        /*004c*/ 	.word	index@(_ZN3cub18CUB_300001_SM_10006detail6reduce28DeviceReduceSingleTileKernelINS2_10policy_hubIij12soma_imparesE10Policy1000EN6thrust24THRUST_300001_SM_1000_NS6detail15normal_iteratorINS9_10device_ptrIdEEEEPdjS5_diN4cuda3std3__410__identityEEEvT0_T1_T2_T3_T4_T6_)
        /*0050*/ 	.word	0x00000028


	//----- nvinfo : EIATTR_FRAME_SIZE
	.align		4
.L_56:
        /*0054*/ 	.byte	0x04, 0x11
        /*0056*/ 	.short	(.L_58 - .L_57)
	.align		4
.L_57:
        /*0058*/ 	.word	index@(_ZN3cub18CUB_300001_SM_10006detail6reduce28DeviceReduceSingleTileKernelINS2_10policy_hubIij12soma_imparesE10Policy1000EN6thrust24THRUST_300001_SM_1000_NS6detail15normal_iteratorINS9_10device_ptrIdEEEEPdjS5_diN4cuda3std3__410__identityEEEvT0_T1_T2_T3_T4_T6_)
        /*005c*/ 	.word	0x00000000


	//----- nvinfo : EIATTR_REGCOUNT
	.align		4
.L_58:
        /*0060*/ 	.byte	0x04, 0x2f
        /*0062*/ 	.short	(.L_60 - .L_59)
	.align		4
.L_59:
        /*0064*/ 	.word	index@(_ZN3cub18CUB_300001_SM_10006detail6reduce18DeviceReduceKernelINS2_10policy_hubIij12soma_imparesE10Policy1000EN6thrust24THRUST_300001_SM_1000_NS6detail15normal_iteratorINS9_10device_ptrIdEEEEjS5_iN4cuda3std3__410__identityEEEvT0_PT3_T1_NS0_13GridEvenShareISM_EET2_T4_)
        /*0068*/ 	.word	0x00000020


	//----- nvinfo : EIATTR_FRAME_SIZE
	.align		4
.L_60:
        /*006c*/ 	.byte	0x04, 0x11
        /*006e*/ 	.short	(.L_62 - .L_61)
	.align		4
.L_61:
        /*0070*/ 	.word	index@(_ZN3cub18CUB_300001_SM_10006detail6reduce18DeviceReduceKernelINS2_10policy_hubIij12soma_imparesE10Policy1000EN6thrust24THRUST_300001_SM_1000_NS6detail15normal_iteratorINS9_10device_ptrIdEEEEjS5_iN4cuda3std3__410__identityEEEvT0_PT3_T1_NS0_13GridEvenShareISM_EET2_T4_)
        /*0074*/ 	.word	0x00000000


	//----- nvinfo : EIATTR_REGCOUNT
	.align		4
.L_62:
        /*0078*/ 	.byte	0x04, 0x2f
        /*007a*/ 	.short	(.L_64 - .L_63)
	.align		4
.L_63:
        /*007c*/ 	.word	index@(_ZN3cub18CUB_300001_SM_10006detail6reduce28DeviceReduceSingleTileKernelINS2_10policy_hubIij12soma_imparesE10Policy1000EPiPdiS5_diN4cuda3std3__410__identityEEEvT0_T1_T2_T3_T4_T6_)
        /*0080*/ 	.word	0x00000020


	//----- nvinfo : EIATTR_FRAME_SIZE
	.align		4
.L_64:
        /*0084*/ 	.byte	0x04, 0x11
        /*0086*/ 	.short	(.L_66 - .L_65)
	.align		4
.L_65:
        /*0088*/ 	.word	index@(_ZN3cub18CUB_300001_SM_10006detail6reduce28DeviceReduceSingleTileKernelINS2_10policy_hubIij12soma_imparesE10Policy1000EPiPdiS5_diN4cuda3std3__410__identityEEEvT0_T1_T2_T3_T4_T6_)
        /*008c*/ 	.word	0x00000000


	//----- nvinfo : EIATTR_REGCOUNT
	.align		4
.L_66:
        /*0090*/ 	.byte	0x04, 0x2f
        /*0092*/ 	.short	(.L_68 - .L_67)
	.align		4
.L_67:
        /*0094*/ 	.word	index@(_ZN3cub18CUB_300001_SM_10006detail6reduce28DeviceReduceSingleTileKernelINS2_10policy_hubIiy12soma_imparesE10Policy1000EN6thrust24THRUST_300001_SM_1000_NS6detail15normal_iteratorINS9_10device_ptrIdEEEEPdyS5_diN4cuda3std3__410__identityEEEvT0_T1_T2_T3_T4_T6_)
        /*0098*/ 	.word	0x00000028


	//----- nvinfo : EIATTR_FRAME_SIZE
	.align		4
.L_68:
        /*009c*/ 	.byte	0x04, 0x11
        /*009e*/ 	.short	(.L_70 - .L_69)
	.align		4
.L_69:
        /*00a0*/ 	.word	index@(_ZN3cub18CUB_300001_SM_10006detail6reduce28DeviceReduceSingleTileKernelINS2_10policy_hubIiy12soma_imparesE10Policy1000EN6thrust24THRUST_300001_SM_1000_NS6detail15normal_iteratorINS9_10device_ptrIdEEEEPdyS5_diN4cuda3std3__410__identityEEEvT0_T1_T2_T3_T4_T6_)
        /*00a4*/ 	.word	0x00000000


	//----- nvinfo : EIATTR_REGCOUNT
	.align		4
.L_70:
        /*00a8*/ 	.byte	0x04, 0x2f
        /*00aa*/ 	.short	(.L_72 - .L_71)
	.align		4
.L_71:
        /*00ac*/ 	.word	index@(_ZN3cub18CUB_300001_SM_10006detail6reduce18DeviceReduceKernelINS2_10policy_hubIiy12soma_imparesE10Policy1000EN6thrust24THRUST_300001_SM_1000_NS6detail15normal_iteratorINS9_10device_ptrIdEEEEyS5_iN4cuda3std3__410__identityEEEvT0_PT3_T1_NS0_13GridEvenShareISM_EET2_T4_)
        /*00b0*/ 	.word	0x00000020


	//----- nvinfo : EIATTR_FRAME_SIZE
	.align		4
.L_72:
        /*00b4*/ 	.byte	0x04, 0x11
        /*00b6*/ 	.short	(.L_74 - .L_73)
	.align		4
.L_73:
        /*00b8*/ 	.word	index@(_ZN3cub18CUB_300001_SM_10006detail6reduce18DeviceReduceKernelINS2_10policy_hubIiy12soma_imparesE10Policy1000EN6thrust24THRUST_300001_SM_1000_NS6detail15normal_iteratorINS9_10device_ptrIdEEEEyS5_iN4cuda3std3__410__identityEEEvT0_PT3_T1_NS0_13GridEvenShareISM_EET2_T4_)
        /*00bc*/ 	.word	0x00000000


	//----- nvinfo : EIATTR_REGCOUNT
	.align		4
.L_74:
        /*00c0*/ 	.byte	0x04, 0x2f
        /*00c2*/ 	.short	(.L_76 - .L_75)
	.align		4
.L_75:
        /*00c4*/ 	.word	index@(_ZN3cub18CUB_300001_SM_10006detail6reduce28DeviceReduceSingleTileKernelINS2_10policy_hubIiy12soma_imparesE10Policy1000EPiPdiS5_diN4cuda3std3__410__identityEEEvT0_T1_T2_T3_T4_T6_)
        /*00c8*/ 	.word	0x00000020


	//----- nvinfo : EIATTR_FRAME_SIZE
	.align		4
.L_76:
        /*00cc*/ 	.byte	0x04, 0x11
        /*00ce*/ 	.short	(.L_78 - .L_77)
	.align		4
.L_77:
        /*00d0*/ 	.word	index@(_ZN3cub18CUB_300001_SM_10006detail6reduce28DeviceReduceSingleTileKernelINS2_10policy_hubIiy12soma_imparesE10Policy1000EPiPdiS5_diN4cuda3std3__410__identityEEEvT0_T1_T2_T3_T4_T6_)
        /*00d4*/ 	.word	0x00000000


	//----- nvinfo : EIATTR_MIN_STACK_SIZE
	.align		4
.L_78:
        /*00d8*/ 	.byte	0x04, 0x12
        /*00da*/ 	.short	(.L_80 - .L_79)
	.align		4
.L_79:
        /*00dc*/ 	.word	index@(_ZN3cub18CUB_300001_SM_10006detail6reduce28DeviceReduceSingleTileKernelINS2_10policy_hubIiy12soma_imparesE10Policy1000EPiPdiS5_diN4cuda3std3__410__identityEEEvT0_T1_T2_T3_T4_T6_)
        /*00e0*/ 	.word	0x00000000


	//----- nvinfo : EIATTR_MIN_STACK_SIZE
	.align		4
.L_80:
        /*00e4*/ 	.byte	0x04, 0x12
        /*00e6*/ 	.short	(.L_82 - .L_81)
	.align		4
.L_81:
        /*00e8*/ 	.word	index@(_ZN3cub18CUB_300001_SM_10006detail6reduce18DeviceReduceKernelINS2_10policy_hubIiy12soma_imparesE10Policy1000EN6thrust24THRUST_300001_SM_1000_NS6detail15normal_iteratorINS9_10device_ptrIdEEEEyS5_iN4cuda3std3__410__identityEEEvT0_PT3_T1_NS0_13GridEvenShareISM_EET2_T4_)
        /*00ec*/ 	.word	0x00000000


	//----- nvinfo : EIATTR_MIN_STACK_SIZE
	.align		4
.L_82:
        /*00f0*/ 	.byte	0x04, 0x12
        /*00f2*/ 	.short	(.L_84 - .L_83)
	.align		4
.L_83:
        /*00f4*/ 	.word	index@(_ZN3cub18CUB_300001_SM_10006detail6reduce28DeviceReduceSingleTileKernelINS2_10policy_hubIiy12soma_imparesE10Policy1000EN6thrust24THRUST_300001_SM_1000_NS6detail15normal_iteratorINS9_10device_ptrIdEEEEPdyS5_diN4cuda3std3__410__identityEEEvT0_T1_T2_T3_T4_T6_)
        /*00f8*/ 	.word	0x00000000


	//----- nvinfo : EIATTR_MIN_STACK_SIZE
	.align		4
.L_84:
        /*00fc*/ 	.byte	0x04, 0x12
        /*00fe*/ 	.short	(.L_86 - .L_85)
	.align		4
.L_85:
        /*0100*/ 	.word	index@(_ZN3cub18CUB_300001_SM_10006detail6reduce28DeviceReduceSingleTileKernelINS2_10policy_hubIij12soma_imparesE10Policy1000EPiPdiS5_diN4cuda3std3__410__identityEEEvT0_T1_T2_T3_T4_T6_)
        /*0104*/ 	.word	0x00000000


	//----- nvinfo : EIATTR_MIN_STACK_SIZE
	.align		4
.L_86:
        /*0108*/ 	.byte	0x04, 0x12
        /*010a*/ 	.short	(.L_88 - .L_87)
	.align		4
.L_87:
        /*010c*/ 	.word	index@(_ZN3cub18CUB_300001_SM_10006detail6reduce18DeviceReduceKernelINS2_10policy_hubIij12soma_imparesE10Policy1000EN6thrust24THRUST_300001_SM_1000_NS6detail15normal_iteratorINS9_10device_ptrIdEEEEjS5_iN4cuda3std3__410__identityEEEvT0_PT3_T1_NS0_13GridEvenShareISM_EET2_T4_)
        /*0110*/ 	.word	0x00000000


	//----- nvinfo : EIATTR_MIN_STACK_SIZE
	.align		4
.L_88:
        /*0114*/ 	.byte	0x04, 0x12
        /*0116*/ 	.short	(.L_90 - .L_89)
	.align		4
.L_89:
        /*0118*/ 	.word	index@(_ZN3cub18CUB_300001_SM_10006detail6reduce28DeviceReduceSingleTileKernelINS2_10policy_hubIij12soma_imparesE10Policy1000EN6thrust24THRUST_300001_SM_1000_NS6detail15normal_iteratorINS9_10device_ptrIdEEEEPdjS5_diN4cuda3std3__410__identityEEEvT0_T1_T2_T3_T4_T6_)
        /*011c*/ 	.word	0x00000000


	//----- nvinfo : EIATTR_MIN_STACK_SIZE
	.align		4
.L_90:
        /*0120*/ 	.byte	0x04, 0x12
        /*0122*/ 	.short	(.L_92 - .L_91)
	.align		4
.L_91:
        /*0124*/ 	.word	index@(_ZN3cub18CUB_300001_SM_10006detail8for_each13static_kernelINS2_12policy_hub_t12policy_500_tElN6thrust24THRUST_300001_SM_1000_NS8cuda_cub10__tabulate7functorINS7_6detail15normal_iteratorINS7_10device_ptrIdEEEENS7_6system6detail7generic6detail22compute_sequence_valueIdvEElEEEEvT0_T1_)
        /*0128*/ 	.word	0x00000000


	//----- nvinfo : EIATTR_MIN_STACK_SIZE
	.align		4
.L_92:
        /*012c*/ 	.byte	0x04, 0x12
        /*012e*/ 	.short	(.L_94 - .L_93)
	.align		4
.L_93:
        /*0130*/ 	.word	index@(_ZN3cub18CUB_300001_SM_10006detail8for_each13static_kernelINS2_12policy_hub_t12policy_500_tEmN6thrust24THRUST_300001_SM_1000_NS8cuda_cub20__uninitialized_fill7functorINS7_10device_ptrIdEEdEEEEvT0_T1_)
        /*0134*/ 	.word	0x00000000


	//----- nvinfo : EIATTR_MIN_STACK_SIZE
	.align		4
.L_94:
        /*0138*/ 	.byte	0x04, 0x12
        /*013a*/ 	.short	(.L_96 - .L_95)
	.align		4
.L_95:
        /*013c*/ 	.word	index@(_ZN3cub18CUB_300001_SM_10006detail11EmptyKernelIvEEvv)
        /*0140*/ 	.word	0x00000000
.L_96:


//--------------------- .nv.compat                --------------------------
	.section	.nv.compat,"",@"SHT_CUDA_COMPAT_INFO"
	.align	4
        /*0000*/ 	.byte	0x02, 0x09, 0x00, 0x00, 0x02, 0x02, 0x01, 0x00, 0x02, 0x05, 0x05, 0x00, 0x03, 0x07, 0x01, 0x01
        /*0010*/ 	.byte	0x02, 0x03, 0x00, 0x00, 0x02, 0x06, 0x01, 0x00, 0x04, 0x0b, 0x08, 0x00, 0x01, 0x00, 0x00, 0x00
        /*0020*/ 	.byte	0x00, 0x00, 0x00, 0x00


//--------------------- .nv.info._ZN3cub18CUB_300001_SM_10006detail6reduce28DeviceReduceSingleTileKernelINS2_10policy_hubIiy12soma_imparesE10Policy1000EPiPdiS5_diN4cuda3std3__410__identityEEEvT0_T1_T2_T3_T4_T6_ --------------------------
	.section	.nv.info._ZN3cub18CUB_300001_SM_10006detail6reduce28DeviceReduceSingleTileKernelINS2_10policy_hubIiy12soma_imparesE10Policy1000EPiPdiS5_diN4cuda3std3__410__identityEEEvT0_T1_T2_T3_T4_T6_,"",@"SHT_CUDA_INFO"
	.sectionflags	@""
	.align	4


	//----- nvinfo : EIATTR_CUDA_API_VERSION
	.align		4
        /*0000*/ 	.byte	0x04, 0x37
        /*0002*/ 	.short	(.L_98 - .L_97)
.L_97:
        /*0004*/ 	.word	0x00000082


	//----- nvinfo : EIATTR_KPARAM_INFO
	.align		4
.L_98:
        /*0008*/ 	.byte	0x04, 0x17
        /*000a*/ 	.short	(.L_100 - .L_99)
.L_99:
        /*000c*/ 	.word	0x00000000
        /*0010*/ 	.short	0x0005
        /*0012*/ 	.short	0x0020
        /*0014*/ 	.byte	0x00, 0xf0, 0x05, 0x00


	//----- nvinfo : EIATTR_KPARAM_INFO
	.align		4
.L_100:
        /*0018*/ 	.byte	0x04, 0x17
        /*001a*/ 	.short	(.L_102 - .L_101)
.L_101:
        /*001c*/ 	.word	0x00000000
        /*0020*/ 	.short	0x0004
        /*0022*/ 	.short	0x0018
        /*0024*/ 	.byte	0x00, 0xf0, 0x21, 0x00


	//----- nvinfo : EIATTR_KPARAM_INFO
	.align		4
.L_102:
        /*0028*/ 	.byte	0x04, 0x17
        /*002a*/ 	.short	(.L_104 - .L_103)
.L_103:
        /*002c*/ 	.word	0x00000000
        /*0030*/ 	.short	0x0003
        /*0032*/ 	.short	0x0014
        /*0034*/ 	.byte	0x00, 0xf0, 0x05, 0x00


	//----- nvinfo : EIATTR_KPARAM_INFO
	.align		4
.L_104:
        /*0038*/ 	.byte	0x04, 0x17
        /*003a*/ 	.short	(.L_106 - .L_105)
.L_105:
        /*003c*/ 	.word	0x00000000
        /*0040*/ 	.short	0x0002
        /*0042*/ 	.short	0x0010
        /*0044*/ 	.byte	0x00, 0xf0, 0x11, 0x00


	//----- nvinfo : EIATTR_KPARAM_INFO
	.align		4
.L_106:
        /*0048*/ 	.byte	0x04, 0x17
        /*004a*/ 	.short	(.L_108 - .L_107)
.L_107:
        /*004c*/ 	.word	0x00000000
        /*0050*/ 	.short	0x0001
        /*0052*/ 	.short	0x0008
        /*0054*/ 	.byte	0x00, 0xf5, 0x21, 0x00


	//----- nvinfo : EIATTR_KPARAM_INFO
	.align		4
.L_108:
        /*0058*/ 	.byte	0x04, 0x17
        /*005a*/ 	.short	(.L_110 - .L_109)
.L_109:
        /*005c*/ 	.word	0x00000000
        /*0060*/ 	.short	0x0000
        /*0062*/ 	.short	0x0000
        /*0064*/ 	.byte	0x00, 0xf5, 0x21, 0x00


	//----- nvinfo : EIATTR_SPARSE_MMA_MASK
	.align		4
.L_110:
        /*0068*/ 	.byte	0x03, 0x50
        /*006a*/ 	.short	0x0000


	//----- nvinfo : EIATTR_MAXREG_COUNT
	.align		4
        /*006c*/ 	.byte	0x03, 0x1b
        /*006e*/ 	.short	0x00ff


	//----- nvinfo : EIATTR_NUM_BARRIERS
	.align		4
        /*0070*/ 	.byte	0x02, 0x4c
        /*0072*/ 	.byte	0x01
	.zero		1


	//----- nvinfo : EIATTR_MERCURY_ISA_VERSION
	.align		4
        /*0074*/ 	.byte	0x03, 0x5f
        /*0076*/ 	.short	0x0101


	//----- nvinfo : EIATTR_COOP_GROUP_MASK_REGIDS
	.align		4
        /*0078*/ 	.byte	0x04, 0x29
        /*007a*/ 	.short	(.L_112 - .L_111)


	//   ....[0]....
.L_111:
        /*007c*/ 	.word	0xffffffff


	//   ....[1]....
        /*0080*/ 	.word	0xffffffff


	//   ....[2]....
        /*0084*/ 	.word	0xffffffff


	//   ....[3]....
        /*0088*/ 	.word	0xffffffff


	//   ....[4]....
        /*008c*/ 	.word	0xffffffff


	//   ....[5]....
        /*0090*/ 	.word	0xffffffff


	//   ....[6]....
        /*0094*/ 	.word	0xffffffff


	//   ....[7]....
        /*0098*/ 	.word	0xffffffff


	//   ....[8]....
        /*009c*/ 	.word	0xffffffff


	//   ....[9]....
        /*00a0*/ 	.word	0xffffffff


	//   ....[10]....
        /*00a4*/ 	.word	0xffffffff


	//   ....[11]....
        /*00a8*/ 	.word	0xffffffff


	//   ....[12]....
        /*00ac*/ 	.word	0xffffffff


	//   ....[13]....
        /*00b0*/ 	.word	0xffffffff


	//   ....[14]....
        /*00b4*/ 	.word	0xffffffff


	//   ....[15]....
        /*00b8*/ 	.word	0xffffffff


	//   ....[16]....
        /*00bc*/ 	.word	0xffffffff


	//   ....[17]....
        /*00c0*/ 	.word	0xffffffff


	//   ....[18]....
        /*00c4*/ 	.word	0xffffffff


	//   ....[19]....
        /*00c8*/ 	.word	0xffffffff


	//   ....[20]....
        /*00cc*/ 	.word	0xffffffff


	//   ....[21]....
        /*00d0*/ 	.word	0xffffffff


	//   ....[22]....
        /*00d4*/ 	.word	0xffffffff


	//   ....[23]....
        /*00d8*/ 	.word	0xffffffff


	//   ....[24]....
        /*00dc*/ 	.word	0xffffffff


	//   ....[25]....
        /*00e0*/ 	.word	0xffffffff


	//   ....[26]....
        /*00e4*/ 	.word	0xffffffff


	//   ....[27]....
        /*00e8*/ 	.word	0xffffffff


	//   ....[28]....
        /*00ec*/ 	.word	0xffffffff


	//   ....[29]....
        /*00f0*/ 	.word	0xffffffff


	//----- nvinfo : EIATTR_COOP_GROUP_INSTR_OFFSETS
	.align		4
.L_112:
        /*00f4*/ 	.byte	0x04, 0x28
        /*00f6*/ 	.short	(.L_114 - .L_113)


	//   ....[0]....
.L_113:
        /*00f8*/ 	.word	0x00000ef0


	//   ....[1]....
        /*00fc*/ 	.word	0x00000fa0


	//   ....[2]....
        /*0100*/ 	.word	0x00000ff0


	//   ....[3]....
        /*0104*/ 	.word	0x00001050


	//   ....[4]....
        /*0108*/ 	.word	0x000010d0


	//   ....[5]....
        /*010c*/ 	.word	0x00001460


	//   ....[6]....
        /*0110*/ 	.word	0x000014f0


	//   ....[7]....
        /*0114*/ 	.word	0x00001570


	//   ....[8]....
        /*0118*/ 	.word	0x000015e0


	//   ....[9]....
        /*011c*/ 	.word	0x00001660


	//   ....[10]....
        /*0120*/ 	.word	0x000031a0


	//   ....[11]....
        /*0124*/ 	.word	0x00003200


	//   ....[12]....
        /*0128*/ 	.word	0x00003260


	//   ....[13]....
        /*012c*/ 	.word	0x000032c0


	//   ....[14]....
        /*0130*/ 	.word	0x00003340


	//   ....[15]....
        /*0134*/ 	.word	0x00004430


	//   ....[16]....
        /*0138*/ 	.word	0x000044e0


	//   ....[17]....
        /*013c*/ 	.word	0x00004530


	//   ....[18]....
        /*0140*/ 	.word	0x00004590


	//   ....[19]....
        /*0144*/ 	.word	0x00004620


	//   ....[20]....
        /*0148*/ 	.word	0x000049a0


	//   ....[21]....
        /*014c*/ 	.word	0x00004a30


	//   ....[22]....
        /*0150*/ 	.word	0x00004ab0


	//   ....[23]....
        /*0154*/ 	.word	0x00004b20


	//   ....[24]....
        /*0158*/ 	.word	0x00004ba0


	//   ....[25]....
        /*015c*/ 	.word	0x00006850


	//   ....[26]....
        /*0160*/ 	.word	0x000068b0


	//   ....[27]....
        /*0164*/ 	.word	0x00006910


	//   ....[28]....
        /*0168*/ 	.word	0x00006970


	//   ....[29]....
        /*016c*/ 	.word	0x000069f0


	//----- nvinfo : EIATTR_VRC_CTA_INIT_COUNT
	.align		4
.L_114:
        /*0170*/ 	.byte	0x02, 0x4a
	.zero		1
	.zero		1


	//----- nvinfo : EIATTR_EXIT_INSTR_OFFSETS
	.align		4
        /*0174*/ 	.byte	0x04, 0x1c
        /*0176*/ 	.short	(.L_116 - .L_115)


	//   ....[0]....
.L_115:
        /*0178*/ 	.word	0x00000080


	//   ....[1]....
        /*017c*/ 	.word	0x000000c0


	//   ....[2]....
        /*0180*/ 	.word	0x00006d20


	//   ....[3]....
        /*0184*/ 	.word	0x00006da0


	//----- nvinfo : EIATTR_MAX_THREADS
	.align		4
.L_116:
        /*0188*/ 	.byte	0x04, 0x05
        /*018a*/ 	.short	(.L_118 - .L_117)
.L_117:
        /*018c*/ 	.word	0x00000100
        /*0190*/ 	.word	0x00000001
        /*0194*/ 	.word	0x00000001


	//----- nvinfo : EIATTR_CRS_STACK_SIZE
	.align		4
.L_118:
        /*0198*/ 	.byte	0x04, 0x1e
        /*019a*/ 	.short	(.L_120 - .L_119)
.L_119:
        /*019c*/ 	.word	0x00000000


	//----- nvinfo : EIATTR_CBANK_PARAM_SIZE
	.align		4
.L_120:
        /*01a0*/ 	.byte	0x03, 0x19
        /*01a2*/ 	.short	0x0021


	//----- nvinfo : EIATTR_PARAM_CBANK
	.align		4
        /*01a4*/ 	.byte	0x04, 0x0a
        /*01a6*/ 	.short	(.L_122 - .L_121)
	.align		4
.L_121:
        /*01a8*/ 	.word	index@(.nv.constant0._ZN3cub18CUB_300001_SM_10006detail6reduce28DeviceReduceSingleTileKernelINS2_10policy_hubIiy12soma_imparesE10Policy1000EPiPdiS5_diN4cuda3std3__410__identityEEEvT0_T1_T2_T3_T4_T6_)
        /*01ac*/ 	.short	0x0380
        /*01ae*/ 	.short	0x0021


	//----- nvinfo : EIATTR_SW_WAR
	.align		4
.L_122:
        /*01b0*/ 	.byte	0x04, 0x36
        /*01b2*/ 	.short	(.L_124 - .L_123)
.L_123:
        /*01b4*/ 	.word	0x00000008
.L_124:


//--------------------- .nv.info._ZN3cub18CUB_300001_SM_10006detail6reduce18DeviceReduceKernelINS2_10policy_hubIiy12soma_imparesE10Policy1000EN6thrust24THRUST_300001_SM_1000_NS6detail15normal_iteratorINS9_10device_ptrIdEEEEyS5_iN4cuda3std3__410__identityEEEvT0_PT3_T1_NS0_13GridEvenShareISM_EET2_T4_ --------------------------
	.section	.nv.info._ZN3cub18CUB_300001_SM_10006detail6reduce18DeviceReduceKernelINS2_10policy_hubIiy12soma_imparesE10Policy1000EN6thrust24THRUST_300001_SM_1000_NS6detail15normal_iteratorINS9_10device_ptrIdEEEEyS5_iN4cuda3std3__410__identityEEEvT0_PT3_T1_NS0_13GridEvenShareISM_EET2_T4_,"",@"SHT_CUDA_INFO"
	.sectionflags	@""
	.align	4


	//----- nvinfo : EIATTR_CUDA_API_VERSION
	.align		4
        /*0000*/ 	.byte	0x04, 0x37
        /*0002*/ 	.short	(.L_126 - .L_125)
.L_125:
        /*0004*/ 	.word	0x00000082


	//----- nvinfo : EIATTR_KPARAM_INFO
	.align		4
.L_126:
        /*0008*/ 	.byte	0x04, 0x17
        /*000a*/ 	.short	(.L_128 - .L_127)
.L_127:
        /*000c*/ 	.word	0x00000000
        /*0010*/ 	.short	0x0005
        /*0012*/ 	.short	0x0061
        /*0014*/ 	.byte	0x00, 0xf0, 0x05, 0x00


	//----- nvinfo : EIATTR_KPARAM_INFO
	.align		4
.L_128:
        /*0018*/ 	.byte	0x04, 0x17
        /*001a*/ 	.short	(.L_130 - .L_129)
.L_129:
        /*001c*/ 	.word	0x00000000
        /*0020*/ 	.short	0x0004
        /*0022*/ 	.short	0x0060
        /*0024*/ 	.byte	0x00, 0xf0, 0x05, 0x00


	//----- nvinfo : EIATTR_KPARAM_INFO
	.align		4
.L_130:
        /*0028*/ 	.byte	0x04, 0x17
        /*002a*/ 	.short	(.L_132 - .L_131)
.L_131:
        /*002c*/ 	.word	0x00000000
        /*0030*/ 	.short	0x0003
        /*0032*/ 	.short	0x0018
        /*0034*/ 	.byte	0x00, 0xf0, 0x21, 0x01


	//----- nvinfo : EIATTR_KPARAM_INFO
	.align		4
.L_132:
        /*0038*/ 	.byte	0x04, 0x17
        /*003a*/ 	.short	(.L_134 - .L_133)
.L_133:
        /*003c*/ 	.word	0x00000000
        /*0040*/ 	.short	0x0002
        /*0042*/ 	.short	0x0010
        /*0044*/ 	.byte	0x00, 0xf0, 0x21, 0x00


	//----- nvinfo : EIATTR_KPARAM_INFO
	.align		4
.L_134:
        /*0048*/ 	.byte	0x04, 0x17
        /*004a*/ 	.short	(.L_136 - .L_135)
.L_135:
        /*004c*/ 	.word	0x00000000
        /*0050*/ 	.short	0x0001
        /*0052*/ 	.short	0x0008
        /*0054*/ 	.byte	0x00, 0xf5, 0x21, 0x00


	//----- nvinfo : EIATTR_KPARAM_INFO
	.align		4
.L_136:
        /*0058*/ 	.byte	0x04, 0x17
        /*005a*/ 	.short	(.L_138 - .L_137)
.L_137:
        /*005c*/ 	.word	0x00000000
        /*0060*/ 	.short	0x0000
        /*0062*/ 	.short	0x0000
        /*0064*/ 	.byte	0x00, 0xf0, 0x21, 0x00


	//----- nvinfo : EIATTR_SPARSE_MMA_MASK
	.align		4
.L_138:
        /*0068*/ 	.byte	0x03, 0x50
        /*006a*/ 	.short	0x0000


	//----- nvinfo : EIATTR_MAXREG_COUNT
	.align		4
        /*006c*/ 	.byte	0x03, 0x1b
        /*006e*/ 	.short	0x00ff


	//----- nvinfo : EIATTR_NUM_BARRIERS
	.align		4
        /*0070*/ 	.byte	0x02, 0x4c
        /*0072*/ 	.byte	0x01
	.zero		1


	//----- nvinfo : EIATTR_MERCURY_ISA_VERSION
	.align		4
        /*0074*/ 	.byte	0x03, 0x5f
        /*0076*/ 	.short	0x0101


	//----- nvinfo : EIATTR_COOP_GROUP_MASK_REGIDS
	.align		4
        /*0078*/ 	.byte	0x04, 0x29
        /*007a*/ 	.short	(.L_140 - .L_139)


	//   ....[0]....
.L_139:
        /*007c*/ 	.word	0xffffffff


	//   ....[1]....
        /*0080*/ 	.word	0xffffffff


	//   ....[2]....
        /*0084*/ 	.word	0xffffffff


	//   ....[3]....
        /*0088*/ 	.word	0xffffffff


	//   ....[4]....
        /*008c*/ 	.word	0xffffffff


	//   ....[5]....
        /*0090*/ 	.word	0xffffffff


	//   ....[6]....
        /*0094*/ 	.word	0xffffffff


	//   ....[7]....
        /*0098*/ 	.word	0xffffffff


	//   ....[8]....
        /*009c*/ 	.word	0xffffffff


	//   ....[9]....
        /*00a0*/ 	.word	0xffffffff


	//   ....[10]....
        /*00a4*/ 	.word	0xffffffff


	//   ....[11]....
        /*00a8*/ 	.word	0xffffffff


	//   ....[12]....
        /*00ac*/ 	.word	0xffffffff


	//   ....[13]....
        /*00b0*/ 	.word	0xffffffff


	//   ....[14]....
        /*00b4*/ 	.word	0xffffffff


	//----- nvinfo : EIATTR_COOP_GROUP_INSTR_OFFSETS
	.align		4
.L_140:
        /*00b8*/ 	.byte	0x04, 0x28
        /*00ba*/ 	.short	(.L_142 - .L_141)


	//   ....[0]....
.L_141:
        /*00bc*/ 	.word	0x00000d50


	//   ....[1]....
        /*00c0*/ 	.word	0x00000e00


	//   ....[2]....
        /*00c4*/ 	.word	0x00000e50


	//   ....[3]....
        /*00c8*/ 	.word	0x00000eb0


	//   ....[4]....
        /*00cc*/ 	.word	0x00000f30


	//   ....[5]....
        /*00d0*/ 	.word	0x000012c0


	//   ....[6]....
        /*00d4*/ 	.word	0x00001350


	//   ....[7]....
        /*00d8*/ 	.word	0x000013d0


	//   ....[8]....
        /*00dc*/ 	.word	0x00001430


	//   ....[9]....
        /*00e0*/ 	.word	0x000014c0


	//   ....[10]....
        /*00e4*/ 	.word	0x000033c0


	//   ....[11]....
        /*00e8*/ 	.word	0x00003420


	//   ....[12]....
        /*00ec*/ 	.word	0x00003480


	//   ....[13]....
        /*00f0*/ 	.word	0x000034f0


	//   ....[14]....
        /*00f4*/ 	.word	0x00003580


	//----- nvinfo : EIATTR_VRC_CTA_INIT_COUNT
	.align		4
.L_142:
        /*00f8*/ 	.byte	0x02, 0x4a
	.zero		1
	.zero		1


	//----- nvinfo : EIATTR_EXIT_INSTR_OFFSETS
	.align		4
        /*00fc*/ 	.byte	0x04, 0x1c
        /*00fe*/ 	.short	(.L_144 - .L_143)


	//   ....[0]....
.L_143:
        /*0100*/ 	.word	0x000038b0


	//   ....[1]....
        /*0104*/ 	.word	0x00003910


	//----- nvinfo : EIATTR_MAX_THREADS
	.align		4
.L_144:
        /*0108*/ 	.byte	0x04, 0x05
        /*010a*/ 	.short	(.L_146 - .L_145)
.L_145:
        /*010c*/ 	.word	0x00000100
        /*0110*/ 	.word	0x00000001
        /*0114*/ 	.word	0x00000001


	//----- nvinfo : EIATTR_CRS_STACK_SIZE
	.align		4
.L_146:
        /*0118*/ 	.byte	0x04, 0x1e
        /*011a*/ 	.short	(.L_148 - .L_147)
.L_147:
        /*011c*/ 	.word	0x00000000


	//----- nvinfo : EIATTR_CBANK_PARAM_SIZE
	.align		4
.L_148:
        /*0120*/ 	.byte	0x03, 0x19
        /*0122*/ 	.short	0x0062


	//----- nvinfo : EIATTR_PARAM_CBANK
	.align		4
        /*0124*/ 	.byte	0x04, 0x0a
        /*0126*/ 	.short	(.L_150 - .L_149)
	.align		4
.L_149:
        /*0128*/ 	.word	index@(.nv.constant0._ZN3cub18CUB_300001_SM_10006detail6reduce18DeviceReduceKernelINS2_10policy_hubIiy12soma_imparesE10Policy1000EN6thrust24THRUST_300001_SM_1000_NS6detail15normal_iteratorINS9_10device_ptrIdEEEEyS5_iN4cuda3std3__410__identityEEEvT0_PT3_T1_NS0_13GridEvenShareISM_EET2_T4_)
        /*012c*/ 	.short	0x0380
        /*012e*/ 	.short	0x0062


	//----- nvinfo : EIATTR_SW_WAR
	.align		4
.L_150:
        /*0130*/ 	.byte	0x04, 0x36
        /*0132*/ 	.short	(.L_152 - .L_151)
.L_151:
        /*0134*/ 	.word	0x00000008
.L_152:


//--------------------- .nv.info._ZN3cub18CUB_300001_SM_10006detail6reduce28DeviceReduceSingleTileKernelINS2_10policy_hubIiy12soma_imparesE10Policy1000EN6thrust24THRUST_300001_SM_1000_NS6detail15normal_iteratorINS9_10device_ptrIdEEEEPdyS5_diN4cuda3std3__410__identityEEEvT0_T1_T2_T3_T4_T6_ --------------------------
	.section	.nv.info._ZN3cub18CUB_300001_SM_10006detail6reduce28DeviceReduceSingleTileKernelINS2_10policy_hubIiy12soma_imparesE10Policy1000EN6thrust24THRUST_300001_SM_1000_NS6detail15normal_iteratorINS9_10device_ptrIdEEEEPdyS5_diN4cuda3std3__410__identityEEEvT0_T1_T2_T3_T4_T6_,"",@"SHT_CUDA_INFO"
	.sectionflags	@""
	.align	4


	//----- nvinfo : EIATTR_CUDA_API_VERSION
	.align		4
        /*0000*/ 	.byte	0x04, 0x37
        /*0002*/ 	.short	(.L_154 - .L_153)
.L_153:
        /*0004*/ 	.word	0x00000082


	//----- nvinfo : EIATTR_KPARAM_INFO
	.align		4
.L_154:
        /*0008*/ 	.byte	0x04, 0x17
        /*000a*/ 	.short	(.L_156 - .L_155)
.L_155:
        /*000c*/ 	.word	0x00000000
        /*0010*/ 	.short	0x0005
        /*0012*/ 	.short	0x0028
        /*0014*/ 	.byte	0x00, 0xf0, 0x05, 0x00


	//----- nvinfo : EIATTR_KPARAM_INFO
	.align		4
.L_156:
        /*0018*/ 	.byte	0x04, 0x17
        /*001a*/ 	.short	(.L_158 - .L_157)
.L_157:
        /*001c*/ 	.word	0x00000000
        /*0020*/ 	.short	0x0004
        /*0022*/ 	.short	0x0020
        /*0024*/ 	.byte	0x00, 0xf0, 0x21, 0x00


	//----- nvinfo : EIATTR_KPARAM_INFO
	.align		4
.L_158:
        /*0028*/ 	.byte	0x04, 0x17
        /*002a*/ 	.short	(.L_160 - .L_159)
.L_159:
        /*002c*/ 	.word	0x00000000
        /*0030*/ 	.short	0x0003
        /*0032*/ 	.short	0x0018
        /*0034*/ 	.byte	0x00, 0xf0, 0x05, 0x00


	//----- nvinfo : EIATTR_KPARAM_INFO
	.align		4
.L_160:
        /*0038*/ 	.byte	0x04, 0x17
        /*003a*/ 	.short	(.L_162 - .L_161)
.L_161:
        /*003c*/ 	.word	0x00000000
        /*0040*/ 	.short	0x0002
        /*0042*/ 	.short	0x0010
        /*0044*/ 	.byte	0x00, 0xf0, 0x21, 0x00


	//----- nvinfo : EIATTR_KPARAM_INFO
	.align		4
.L_162:
        /*0048*/ 	.byte	0x04, 0x17
        /*004a*/ 	.short	(.L_164 - .L_163)
.L_163:
        /*004c*/ 	.word	0x00000000
        /*0050*/ 	.short	0x0001
        /*0052*/ 	.short	0x0008
        /*0054*/ 	.byte	0x00, 0xf5, 0x21, 0x00


	//----- nvinfo : EIATTR_KPARAM_INFO
	.align		4
.L_164:
        /*0058*/ 	.byte	0x04, 0x17
        /*005a*/ 	.short	(.L_166 - .L_165)
.L_165:
        /*005c*/ 	.word	0x00000000
        /*0060*/ 	.short	0x0000
        /*0062*/ 	.short	0x0000
        /*0064*/ 	.byte	0x00, 0xf0, 0x21, 0x00


	//----- nvinfo : EIATTR_SPARSE_MMA_MASK
	.align		4
.L_166:
        /*0068*/ 	.byte	0x03, 0x50
        /*006a*/ 	.short	0x0000


	//----- nvinfo : EIATTR_MAXREG_COUNT
	.align		4
        /*006c*/ 	.byte	0x03, 0x1b
        /*006e*/ 	.short	0x00ff


	//----- nvinfo : EIATTR_NUM_BARRIERS
	.align		4
        /*0070*/ 	.byte	0x02, 0x4c
        /*0072*/ 	.byte	0x01
	.zero		1


	//----- nvinfo : EIATTR_MERCURY_ISA_VERSION
	.align		4
        /*0074*/ 	.byte	0x03, 0x5f
        /*0076*/ 	.short	0x0101


	//----- nvinfo : EIATTR_COOP_GROUP_MASK_REGIDS
	.align		4
        /*0078*/ 	.byte	0x04, 0x29
        /*007a*/ 	.short	(.L_168 - .L_167)


	//   ....[0]....
.L_167:
        /*007c*/ 	.word	0xffffffff


	//   ....[1]....
        /*0080*/ 	.word	0xffffffff


	//   ....[2]....
        /*0084*/ 	.word	0xffffffff


	//   ....[3]....
        /*0088*/ 	.word	0xffffffff


	//   ....[4]....
        /*008c*/ 	.word	0xffffffff


	//   ....[5]....
        /*0090*/ 	.word	0xffffffff


	//   ....[6]....
        /*0094*/ 	.word	0xffffffff


	//   ....[7]....
        /*0098*/ 	.word	0xffffffff


	//   ....[8]....
        /*009c*/ 	.word	0xffffffff


	//   ....[9]....
        /*00a0*/ 	.word	0xffffffff


	//   ....[10]....
        /*00a4*/ 	.word	0xffffffff


	//   ....[11]....
        /*00a8*/ 	.word	0xffffffff


	//   ....[12]....
        /*00ac*/ 	.word	0xffffffff


	//   ....[13]....
        /*00b0*/ 	.word	0xffffffff


	//   ....[14]....
        /*00b4*/ 	.word	0xffffffff


	//----- nvinfo : EIATTR_COOP_GROUP_INSTR_OFFSETS
	.align		4
.L_168:
        /*00b8*/ 	.byte	0x04, 0x28
        /*00ba*/ 	.short	(.L_170 - .L_169)


	//   ....[0]....
.L_169:
        /*00bc*/ 	.word	0x00000cb0


	//   ....[1]....
        /*00c0*/ 	.word	0x00000d60


	//   ....[2]....
        /*00c4*/ 	.word	0x00000db0


	//   ....[3]....
        /*00c8*/ 	.word	0x00000e10


	//   ....[4]....
        /*00cc*/ 	.word	0x00000e90


	//   ....[5]....
        /*00d0*/ 	.word	0x00001220


	//   ....[6]....
        /*00d4*/ 	.word	0x000012b0


	//   ....[7]....
        /*00d8*/ 	.word	0x00001330


	//   ....[8]....
        /*00dc*/ 	.word	0x00001390


	//   ....[9]....
        /*00e0*/ 	.word	0x00001420


	//   ....[10]....
        /*00e4*/ 	.word	0x000031a0


	//   ....[11]....
        /*00e8*/ 	.word	0x00003200


	//   ....[12]....
        /*00ec*/ 	.word	0x00003260


	//   ....[13]....
        /*00f0*/ 	.word	0x000032c0


	//   ....[14]....
        /*00f4*/ 	.word	0x00003340


	//----- nvinfo : EIATTR_VRC_CTA_INIT_COUNT
	.align		4
.L_170:
        /*00f8*/ 	.byte	0x02, 0x4a
	.zero		1
	.zero		1


	//----- nvinfo : EIATTR_EXIT_INSTR_OFFSETS
	.align		4
        /*00fc*/ 	.byte	0x04, 0x1c
        /*00fe*/ 	.short	(.L_172 - .L_171)


	//   ....[0]....
.L_171:
        /*0100*/ 	.word	0x000000a0


	//   ....[1]....
        /*0104*/ 	.word	0x000000e0


	//   ....[2]....
        /*0108*/ 	.word	0x00003670


	//   ....[3]....
        /*010c*/ 	.word	0x000036f0


	//----- nvinfo : EIATTR_MAX_THREADS
	.align		4
.L_172:
        /*0110*/ 	.byte	0x04, 0x05
        /*0112*/ 	.short	(.L_174 - .L_173)
.L_173:
        /*0114*/ 	.word	0x00000100
        /*0118*/ 	.word	0x00000001
        /*011c*/ 	.word	0x00000001


	//----- nvinfo : EIATTR_CRS_STACK_SIZE
	.align		4
.L_174:
        /*0120*/ 	.byte	0x04, 0x1e
        /*0122*/ 	.short	(.L_176 - .L_175)
.L_175:
        /*0124*/ 	.word	0x00000000


	//----- nvinfo : EIATTR_CBANK_PARAM_SIZE
	.align		4
.L_176:
        /*0128*/ 	.byte	0x03, 0x19
        /*012a*/ 	.short	0x0029


	//----- nvinfo : EIATTR_PARAM_CBANK
	.align		4
        /*012c*/ 	.byte	0x04, 0x0a
        /*012e*/ 	.short	(.L_178 - .L_177)
	.align		4
.L_177:
        /*0130*/ 	.word	index@(.nv.constant0._ZN3cub18CUB_300001_SM_10006detail6reduce28DeviceReduceSingleTileKernelINS2_10policy_hubIiy12soma_imparesE10Policy1000EN6thrust24THRUST_300001_SM_1000_NS6detail15normal_iteratorINS9_10device_ptrIdEEEEPdyS5_diN4cuda3std3__410__identityEEEvT0_T1_T2_T3_T4_T6_)
        /*0134*/ 	.short	0x0380
        /*0136*/ 	.short	0x0029


	//----- nvinfo : EIATTR_SW_WAR
	.align		4
.L_178:
        /*0138*/ 	.byte	0x04, 0x36
        /*013a*/ 	.short	(.L_180 - .L_179)
.L_179:
        /*013c*/ 	.word	0x00000008
.L_180:


//--------------------- .nv.info._ZN3cub18CUB_300001_SM_10006detail6reduce28DeviceReduceSingleTileKernelINS2_10policy_hubIij12soma_imparesE10Policy1000EPiPdiS5_diN4cuda3std3__410__identityEEEvT0_T1_T2_T3_T4_T6_ --------------------------
	.section	.nv.info._ZN3cub18CUB_300001_SM_10006detail6reduce28DeviceReduceSingleTileKernelINS2_10policy_hubIij12soma_imparesE10Policy1000EPiPdiS5_diN4cuda3std3__410__identityEEEvT0_T1_T2_T3_T4_T6_,"",@"SHT_CUDA_INFO"
	.sectionflags	@""
	.align	4


	//----- nvinfo : EIATTR_CUDA_API_VERSION
	.align		4
        /*0000*/ 	.byte	0x04, 0x37
        /*0002*/ 	.short	(.L_182 - .L_181)
.L_181:
        /*0004*/ 	.word	0x00000082


	//----- nvinfo : EIATTR_KPARAM_INFO
	.align		4
.L_182:
        /*0008*/ 	.byte	0x04, 0x17
        /*000a*/ 	.short	(.L_184 - .L_183)
.L_183:
        /*000c*/ 	.word	0x00000000
        /*0010*/ 	.short	0x0005
        /*0012*/ 	.short	0x0020
        /*0014*/ 	.byte	0x00, 0xf0, 0x05, 0x00


	//----- nvinfo : EIATTR_KPARAM_INFO
	.align		4
.L_184:
        /*0018*/ 	.byte	0x04, 0x17
        /*001a*/ 	.short	(.L_186 - .L_185)
.L_185:
        /*001c*/ 	.word	0x00000000
        /*0020*/ 	.short	0x0004
        /*0022*/ 	.short	0x0018
        /*0024*/ 	.byte	0x00, 0xf0, 0x21, 0x00


	//----- nvinfo : EIATTR_KPARAM_INFO
	.align		4
.L_186:
        /*0028*/ 	.byte	0x04, 0x17
        /*002a*/ 	.short	(.L_188 - .L_187)
.L_187:
        /*002c*/ 	.word	0x00000000
        /*0030*/ 	.short	0x0003
        /*0032*/ 	.short	0x0014
        /*0034*/ 	.byte	0x00, 0xf0, 0x05, 0x00


	//----- nvinfo : EIATTR_KPARAM_INFO
	.align		4
.L_188:
        /*0038*/ 	.byte	0x04, 0x17
        /*003a*/ 	.short	(.L_190 - .L_189)
.L_189:
        /*003c*/ 	.word	0x00000000
        /*0040*/ 	.short	0x0002
        /*0042*/ 	.short	0x0010
        /*0044*/ 	.byte	0x00, 0xf0, 0x11, 0x00


	//----- nvinfo : EIATTR_KPARAM_INFO
	.align		4
.L_190:
        /*0048*/ 	.byte	0x04, 0x17
        /*004a*/ 	.short	(.L_192 - .L_191)
.L_191:
        /*004c*/ 	.word	0x00000000
        /*0050*/ 	.short	0x0001
        /*0052*/ 	.short	0x0008
        /*0054*/ 	.byte	0x00, 0xf5, 0x21, 0x00


	//----- nvinfo : EIATTR_KPARAM_INFO
	.align		4
.L_192:
        /*0058*/ 	.byte	0x04, 0x17
        /*005a*/ 	.short	(.L_194 - .L_193)
.L_193:
        /*005c*/ 	.word	0x00000000
        /*0060*/ 	.short	0x0000
        /*0062*/ 	.short	0x0000
        /*0064*/ 	.byte	0x00, 0xf5, 0x21, 0x00


	//----- nvinfo : EIATTR_SPARSE_MMA_MASK
	.align		4
.L_194:
        /*0068*/ 	.byte	0x03, 0x50
        /*006a*/ 	.short	0x0000


	//----- nvinfo : EIATTR_MAXREG_COUNT
	.align		4
        /*006c*/ 	.byte	0x03, 0x1b
        /*006e*/ 	.short	0x00ff


	//----- nvinfo : EIATTR_NUM_BARRIERS
	.align		4
        /*0070*/ 	.byte	0x02, 0x4c
        /*0072*/ 	.byte	0x01
	.zero		1


	//----- nvinfo : EIATTR_MERCURY_ISA_VERSION
	.align		4
        /*0074*/ 	.byte	0x03, 0x5f
        /*0076*/ 	.short	0x0101


	//----- nvinfo : EIATTR_COOP_GROUP_MASK_REGIDS
	.align		4
        /*0078*/ 	.byte	0x04, 0x29
        /*007a*/ 	.short	(.L_196 - .L_195)


	//   ....[0]....
.L_195:
        /*007c*/ 	.word	0xffffffff


	//   ....[1]....
        /*0080*/ 	.word	0xffffffff


	//   ....[2]....
        /*0084*/ 	.word	0xffffffff


	//   ....[3]....
        /*0088*/ 	.word	0xffffffff


	//   ....[4]....
        /*008c*/ 	.word	0xffffffff


	//   ....[5]....
        /*0090*/ 	.word	0xffffffff


	//   ....[6]....
        /*0094*/ 	.word	0xffffffff


	//   ....[7]....
        /*0098*/ 	.word	0xffffffff


	//   ....[8]....
        /*009c*/ 	.word	0xffffffff


	//   ....[9]....
        /*00a0*/ 	.word	0xffffffff


	//   ....[10]....
        /*00a4*/ 	.word	0xffffffff


	//   ....[11]....
        /*00a8*/ 	.word	0xffffffff


	//   ....[12]....
        /*00ac*/ 	.word	0xffffffff


	//   ....[13]....
        /*00b0*/ 	.word	0xffffffff


	//   ....[14]....
        /*00b4*/ 	.word	0xffffffff


	//   ....[15]....
        /*00b8*/ 	.word	0xffffffff


	//   ....[16]....
        /*00bc*/ 	.word	0xffffffff


	//   ....[17]....
        /*00c0*/ 	.word	0xffffffff


	//   ....[18]....
        /*00c4*/ 	.word	0xffffffff


	//   ....[19]....
        /*00c8*/ 	.word	0xffffffff


	//   ....[20]....
        /*00cc*/ 	.word	0xffffffff


	//   ....[21]....
        /*00d0*/ 	.word	0xffffffff


	//   ....[22]....
        /*00d4*/ 	.word	0xffffffff


	//   ....[23]....
        /*00d8*/ 	.word	0xffffffff


	//   ....[24]....
        /*00dc*/ 	.word	0xffffffff


	//   ....[25]....
        /*00e0*/ 	.word	0xffffffff


	//   ....[26]....
        /*00e4*/ 	.word	0xffffffff


	//   ....[27]....
        /*00e8*/ 	.word	0xffffffff


	//   ....[28]....
        /*00ec*/ 	.word	0xffffffff


	//   ....[29]....
        /*00f0*/ 	.word	0xffffffff


	//----- nvinfo : EIATTR_COOP_GROUP_INSTR_OFFSETS
	.align		4
.L_196:
        /*00f4*/ 	.byte	0x04, 0x28
        /*00f6*/ 	.short	(.L_198 - .L_197)


	//   ....[0]....
.L_197:
        /*00f8*/ 	.word	0x00000ef0


	//   ....[1]....
        /*00fc*/ 	.word	0x00000fa0


	//   ....[2]....
        /*0100*/ 	.word	0x00000ff0


	//   ....[3]....
        /*0104*/ 	.word	0x00001050


	//   ....[4]....
        /*0108*/ 	.word	0x000010d0


	//   ....[5]....
        /*010c*/ 	.word	0x00001460


	//   ....[6]....
        /*0110*/ 	.word	0x000014f0


	//   ....[7]....
        /*0114*/ 	.word	0x00001570


	//   ....[8]....
        /*0118*/ 	.word	0x000015e0


	//   ....[9]....
        /*011c*/ 	.word	0x00001660


	//   ....[10]....
        /*0120*/ 	.word	0x000031a0


	//   ....[11]....
        /*0124*/ 	.word	0x00003200


	//   ....[12]....
        /*0128*/ 	.word	0x00003260


	//   ....[13]....
        /*012c*/ 	.word	0x000032c0


	//   ....[14]....
        /*0130*/ 	.word	0x00003340


	//   ....[15]....
        /*0134*/ 	.word	0x00004430


	//   ....[16]....
        /*0138*/ 	.word	0x000044e0


	//   ....[17]....
        /*013c*/ 	.word	0x00004530


	//   ....[18]....
        /*0140*/ 	.word	0x00004590


	//   ....[19]....
        /*0144*/ 	.word	0x00004620


	//   ....[20]....
        /*0148*/ 	.word	0x000049a0


	//   ....[21]....
        /*014c*/ 	.word	0x00004a30


	//   ....[22]....
        /*0150*/ 	.word	0x00004ab0


	//   ....[23]....
        /*0154*/ 	.word	0x00004b20


	//   ....[24]....
        /*0158*/ 	.word	0x00004ba0


	//   ....[25]....
        /*015c*/ 	.word	0x00006850


	//   ....[26]....
        /*0160*/ 	.word	0x000068b0


	//   ....[27]....
        /*0164*/ 	.word	0x00006910


	//   ....[28]....
        /*0168*/ 	.word	0x00006970


	//   ....[29]....
        /*016c*/ 	.word	0x000069f0


	//----- nvinfo : EIATTR_VRC_CTA_INIT_COUNT
	.align		4
.L_198:
        /*0170*/ 	.byte	0x02, 0x4a
	.zero		1
	.zero		1


	//----- nvinfo : EIATTR_EXIT_INSTR_OFFSETS
	.align		4
        /*0174*/ 	.byte	0x04, 0x1c
        /*0176*/ 	.short	(.L_200 - .L_199)


	//   ....[0]....
.L_199:
        /*0178*/ 	.word	0x00000080


	//   ....[1]....
        /*017c*/ 	.word	0x000000c0


	//   ....[2]....
        /*0180*/ 	.word	0x00006d20


	//   ....[3]....
        /*0184*/ 	.word	0x00006da0


	//----- nvinfo : EIATTR_MAX_THREADS
	.align		4
.L_200:
        /*0188*/ 	.byte	0x04, 0x05
        /*018a*/ 	.short	(.L_202 - .L_201)
.L_201:
        /*018c*/ 	.word	0x00000100
        /*0190*/ 	.word	0x00000001
        /*0194*/ 	.word	0x00000001


	//----- nvinfo : EIATTR_CRS_STACK_SIZE
	.align		4
.L_202:
        /*0198*/ 	.byte	0x04, 0x1e
        /*019a*/ 	.short	(.L_204 - .L_203)
.L_203:
        /*019c*/ 	.word	0x00000000


	//----- nvinfo : EIATTR_CBANK_PARAM_SIZE
	.align		4
.L_204:
        /*01a0*/ 	.byte	0x03, 0x19
        /*01a2*/ 	.short	0x0021


	//----- nvinfo : EIATTR_PARAM_CBANK
	.align		4
        /*01a4*/ 	.byte	0x04, 0x0a
        /*01a6*/ 	.short	(.L_206 - .L_205)
	.align		4
.L_205:
        /*01a8*/ 	.word	index@(.nv.constant0._ZN3cub18CUB_300001_SM_10006detail6reduce28DeviceReduceSingleTileKernelINS2_10policy_hubIij12soma_imparesE10Policy1000EPiPdiS5_diN4cuda3std3__410__identityEEEvT0_T1_T2_T3_T4_T6_)
        /*01ac*/ 	.short	0x0380
        /*01ae*/ 	.short	0x0021


	//----- nvinfo : EIATTR_SW_WAR
	.align		4
.L_206:
        /*01b0*/ 	.byte	0x04, 0x36
        /*01b2*/ 	.short	(.L_208 - .L_207)
.L_207:
        /*01b4*/ 	.word	0x00000008
.L_208:


//--------------------- .nv.info._ZN3cub18CUB_300001_SM_10006detail6reduce18DeviceReduceKernelINS2_10policy_hubIij12soma_imparesE10Policy1000EN6thrust24THRUST_300001_SM_1000_NS6detail15normal_iteratorINS9_10device_ptrIdEEEEjS5_iN4cuda3std3__410__identityEEEvT0_PT3_T1_NS0_13GridEvenShareISM_EET2_T4_ --------------------------
	.section	.nv.info._ZN3cub18CUB_300001_SM_10006detail6reduce18DeviceReduceKernelINS2_10policy_hubIij12soma_imparesE10Policy1000EN6thrust24THRUST_300001_SM_1000_NS6detail15normal_iteratorINS9_10device_ptrIdEEEEjS5_iN4cuda3std3__410__identityEEEvT0_PT3_T1_NS0_13GridEvenShareISM_EET2_T4_,"",@"SHT_CUDA_INFO"
	.sectionflags	@""
	.align	4


	//----- nvinfo : EIATTR_CUDA_API_VERSION
	.align		4
        /*0000*/ 	.byte	0x04, 0x37
        /*0002*/ 	.short	(.L_210 - .L_209)
.L_209:
        /*0004*/ 	.word	0x00000082


	//----- nvinfo : EIATTR_KPARAM_INFO
	.align		4
.L_210:
        /*0008*/ 	.byte	0x04, 0x17
        /*000a*/ 	.short	(.L_212 - .L_211)
.L_211:
        /*000c*/ 	.word	0x00000000
        /*0010*/ 	.short	0x0005
        /*0012*/ 	.short	0x003d
        /*0014*/ 	.byte	0x00, 0xf0, 0x05, 0x00


	//----- nvinfo : EIATTR_KPARAM_INFO
	.align		4
.L_212:
        /*0018*/ 	.byte	0x04, 0x17
        /*001a*/ 	.short	(.L_214 - .L_213)
.L_213:
        /*001c*/ 	.word	0x00000000
        /*0020*/ 	.short	0x0004
        /*0022*/ 	.short	0x003c
        /*0024*/ 	.byte	0x00, 0xf0, 0x05, 0x00


	//----- nvinfo : EIATTR_KPARAM_INFO
	.align		4
.L_214:
        /*0028*/ 	.byte	0x04, 0x17
        /*002a*/ 	.short	(.L_216 - .L_215)
.L_215:
        /*002c*/ 	.word	0x00000000
        /*0030*/ 	.short	0x0003
        /*0032*/ 	.short	0x0014
        /*0034*/ 	.byte	0x00, 0xf0, 0xa1, 0x00


	//----- nvinfo : EIATTR_KPARAM_INFO
	.align		4
.L_216:
        /*0038*/ 	.byte	0x04, 0x17
        /*003a*/ 	.short	(.L_218 - .L_217)
.L_217:
        /*003c*/ 	.word	0x00000000
        /*0040*/ 	.short	0x0002
        /*0042*/ 	.short	0x0010
        /*0044*/ 	.byte	0x00, 0xf0, 0x11, 0x00


	//----- nvinfo : EIATTR_KPARAM_INFO
	.align		4
.L_218:
        /*0048*/ 	.byte	0x04, 0x17
        /*004a*/ 	.short	(.L_220 - .L_219)
.L_219:
        /*004c*/ 	.word	0x00000000
        /*0050*/ 	.short	0x0001
        /*0052*/ 	.short	0x0008
        /*0054*/ 	.byte	0x00, 0xf5, 0x21, 0x00


	//----- nvinfo : EIATTR_KPARAM_INFO
	.align		4
.L_220:
        /*0058*/ 	.byte	0x04, 0x17
        /*005a*/ 	.short	(.L_222 - .L_221)
.L_221:
        /*005c*/ 	.word	0x00000000
        /*0060*/ 	.short	0x0000
        /*0062*/ 	.short	0x0000
        /*0064*/ 	.byte	0x00, 0xf0, 0x21, 0x00


	//----- nvinfo : EIATTR_SPARSE_MMA_MASK
	.align		4
.L_222:
        /*0068*/ 	.byte	0x03, 0x50
        /*006a*/ 	.short	0x0000


	//----- nvinfo : EIATTR_MAXREG_COUNT
	.align		4
        /*006c*/ 	.byte	0x03, 0x1b
        /*006e*/ 	.short	0x00ff


	//----- nvinfo : EIATTR_NUM_BARRIERS
	.align		4
        /*0070*/ 	.byte	0x02, 0x4c
        /*0072*/ 	.byte	0x01
	.zero		1


	//----- nvinfo : EIATTR_MERCURY_ISA_VERSION
	.align		4
        /*0074*/ 	.byte	0x03, 0x5f
        /*0076*/ 	.short	0x0101


	//----- nvinfo : EIATTR_COOP_GROUP_MASK_REGIDS
	.align		4
        /*0078*/ 	.byte	0x04, 0x29
        /*007a*/ 	.short	(.L_224 - .L_223)


	//   ....[0]....
.L_223:
        /*007c*/ 	.word	0xffffffff


	//   ....[1]....
        /*0080*/ 	.word	0xffffffff


	//   ....[2]....
        /*0084*/ 	.word	0xffffffff


	//   ....[3]....
        /*0088*/ 	.word	0xffffffff


	//   ....[4]....
        /*008c*/ 	.word	0xffffffff


	//   ....[5]....
        /*0090*/ 	.word	0xffffffff


	//   ....[6]....
        /*0094*/ 	.word	0xffffffff


	//   ....[7]....
        /*0098*/ 	.word	0xffffffff


	//   ....[8]....
        /*009c*/ 	.word	0xffffffff


	//   ....[9]....
        /*00a0*/ 	.word	0xffffffff


	//   ....[10]....
        /*00a4*/ 	.word	0xffffffff


	//   ....[11]....
        /*00a8*/ 	.word	0xffffffff


	//   ....[12]....
        /*00ac*/ 	.word	0xffffffff


	//   ....[13]....
        /*00b0*/ 	.word	0xffffffff


	//   ....[14]....
        /*00b4*/ 	.word	0xffffffff


	//----- nvinfo : EIATTR_COOP_GROUP_INSTR_OFFSETS
	.align		4
.L_224:
        /*00b8*/ 	.byte	0x04, 0x28
        /*00ba*/ 	.short	(.L_226 - .L_225)


	//   ....[0]....
.L_225:
        /*00bc*/ 	.word	0x00000f80


	//   ....[1]....
        /*00c0*/ 	.word	0x00001030


	//   ....[2]....
        /*00c4*/ 	.word	0x00001080


	//   ....[3]....
        /*00c8*/ 	.word	0x000010e0


	//   ....[4]....
        /*00cc*/ 	.word	0x00001160


	//   ....[5]....
        /*00d0*/ 	.word	0x000014f0


	//   ....[6]....
        /*00d4*/ 	.word	0x00001580


	//   ....[7]....
        /*00d8*/ 	.word	0x00001600


	//   ....[8]....
        /*00dc*/ 	.word	0x00001670


	//   ....[9]....
        /*00e0*/ 	.word	0x000016f0


	//   ....[10]....
        /*00e4*/ 	.word	0x00003750


	//   ....[11]....
        /*00e8*/ 	.word	0x000037b0


	//   ....[12]....
        /*00ec*/ 	.word	0x00003810


	//   ....[13]....
        /*00f0*/ 	.word	0x00003870


	//   ....[14]....
        /*00f4*/ 	.word	0x000038f0


	//----- nvinfo : EIATTR_VRC_CTA_INIT_COUNT
	.align		4
.L_226:
        /*00f8*/ 	.byte	0x02, 0x4a
	.zero		1
	.zero		1


	//----- nvinfo : EIATTR_EXIT_INSTR_OFFSETS
	.align		4
        /*00fc*/ 	.byte	0x04, 0x1c
        /*00fe*/ 	.short	(.L_228 - .L_227)


	//   ....[0]....
.L_227:
        /*0100*/ 	.word	0x00003c20


	//   ....[1]....
        /*0104*/ 	.word	0x00003c60


	//----- nvinfo : EIATTR_MAX_THREADS
	.align		4
.L_228:
        /*0108*/ 	.byte	0x04, 0x05
        /*010a*/ 	.short	(.L_230 - .L_229)
.L_229:
        /*010c*/ 	.word	0x00000100
        /*0110*/ 	.word	0x00000001
        /*0114*/ 	.word	0x00000001


	//----- nvinfo : EIATTR_CRS_STACK_SIZE
	.align		4
.L_230:
        /*0118*/ 	.byte	0x04, 0x1e
        /*011a*/ 	.short	(.L_232 - .L_231)
.L_231:
        /*011c*/ 	.word	0x00000000


	//----- nvinfo : EIATTR_CBANK_PARAM_SIZE
	.align		4
.L_232:
        /*0120*/ 	.byte	0x03, 0x19
        /*0122*/ 	.short	0x003e


	//----- nvinfo : EIATTR_PARAM_CBANK
	.align		4
        /*0124*/ 	.byte	0x04, 0x0a
        /*0126*/ 	.short	(.L_234 - .L_233)
	.align		4
.L_233:
        /*0128*/ 	.word	index@(.nv.constant0._ZN3cub18CUB_300001_SM_10006detail6reduce18DeviceReduceKernelINS2_10policy_hubIij12soma_imparesE10Policy1000EN6thrust24THRUST_300001_SM_1000_NS6detail15normal_iteratorINS9_10device_ptrIdEEEEjS5_iN4cuda3std3__410__identityEEEvT0_PT3_T1_NS0_13GridEvenShareISM_EET2_T4_)
        /*012c*/ 	.short	0x0380
        /*012e*/ 	.short	0x003e


	//----- nvinfo : EIATTR_SW_WAR
	.align		4
.L_234:
        /*0130*/ 	.byte	0x04, 0x36
        /*0132*/ 	.short	(.L_236 - .L_235)
.L_235:
        /*0134*/ 	.word	0x00000008
.L_236:


//--------------------- .nv.info._ZN3cub18CUB_300001_SM_10006detail6reduce28DeviceReduceSingleTileKernelINS2_10policy_hubIij12soma_imparesE10Policy1000EN6thrust24THRUST_300001_SM_1000_NS6detail15normal_iteratorINS9_10device_ptrIdEEEEPdjS5_diN4cuda3std3__410__identityEEEvT0_T1_T2_T3_T4_T6_ --------------------------
	.section	.nv.info._ZN3cub18CUB_300001_SM_10006detail6reduce28DeviceReduceSingleTileKernelINS2_10policy_hubIij12soma_imparesE10Policy1000EN6thrust24THRUST_300001_SM_1000_NS6detail15normal_iteratorINS9_10device_ptrIdEEEEPdjS5_diN4cuda3std3__410__identityEEEvT0_T1_T2_T3_T4_T6_,"",@"SHT_CUDA_INFO"
	.sectionflags	@""
	.align	4


	//----- nvinfo : EIATTR_CUDA_API_VERSION
	.align		4
        /*0000*/ 	.byte	0x04, 0x37
        /*0002*/ 	.short	(.L_238 - .L_237)
.L_237:
        /*0004*/ 	.word	0x00000082


	//----- nvinfo : EIATTR_KPARAM_INFO
	.align		4
.L_238:
        /*0008*/ 	.byte	0x04, 0x17
        /*000a*/ 	.short	(.L_240 - .L_239)
.L_239:
        /*000c*/ 	.word	0x00000000
        /*0010*/ 	.short	0x0005
        /*0012*/ 	.short	0x0020
        /*0014*/ 	.byte	0x00, 0xf0, 0x05, 0x00


	//----- nvinfo : EIATTR_KPARAM_INFO
	.align		4
.L_240:
        /*0018*/ 	.byte	0x04, 0x17
        /*001a*/ 	.short	(.L_242 - .L_241)
.L_241:
        /*001c*/ 	.word	0x00000000
        /*0020*/ 	.short	0x0004
        /*0022*/ 	.short	0x0018
        /*0024*/ 	.byte	0x00, 0xf0, 0x21, 0x00


	//----- nvinfo : EIATTR_KPARAM_INFO
	.align		4
.L_242:
        /*0028*/ 	.byte	0x04, 0x17
        /*002a*/ 	.short	(.L_244 - .L_243)
.L_243:
        /*002c*/ 	.word	0x00000000
        /*0030*/ 	.short	0x0003
        /*0032*/ 	.short	0x0014
        /*0034*/ 	.byte	0x00, 0xf0, 0x05, 0x00


	//----- nvinfo : EIATTR_KPARAM_INFO
	.align		4
.L_244:
        /*0038*/ 	.byte	0x04, 0x17
        /*003a*/ 	.short	(.L_246 - .L_245)
.L_245:
        /*003c*/ 	.word	0x00000000
        /*0040*/ 	.short	0x0002
        /*0042*/ 	.short	0x0010
        /*0044*/ 	.byte	0x00, 0xf0, 0x11, 0x00


	//----- nvinfo : EIATTR_KPARAM_INFO
	.align		4
.L_246:
        /*0048*/ 	.byte	0x04, 0x17
        /*004a*/ 	.short	(.L_248 - .L_247)
.L_247:
        /*004c*/ 	.word	0x00000000
        /*0050*/ 	.short	0x0001
        /*0052*/ 	.short	0x0008
        /*0054*/ 	.byte	0x00, 0xf5, 0x21, 0x00


	//----- nvinfo : EIATTR_KPARAM_INFO
	.align		4
.L_248:
        /*0058*/ 	.byte	0x04, 0x17
        /*005a*/ 	.short	(.L_250 - .L_249)
.L_249:
        /*005c*/ 	.word	0x00000000
        /*0060*/ 	.short	0x0000
        /*0062*/ 	.short	0x0000
        /*0064*/ 	.byte	0x00, 0xf0, 0x21, 0x00


	//----- nvinfo : EIATTR_SPARSE_MMA_MASK
	.align		4
.L_250:
        /*0068*/ 	.byte	0x03, 0x50
        /*006a*/ 	.short	0x0000


	//----- nvinfo : EIATTR_MAXREG_COUNT
	.align		4
        /*006c*/ 	.byte	0x03, 0x1b
        /*006e*/ 	.short	0x00ff


	//----- nvinfo : EIATTR_NUM_BARRIERS
	.align		4
        /*0070*/ 	.byte	0x02, 0x4c
        /*0072*/ 	.byte	0x01
	.zero		1


	//----- nvinfo : EIATTR_MERCURY_ISA_VERSION
	.align		4
        /*0074*/ 	.byte	0x03, 0x5f
        /*0076*/ 	.short	0x0101


	//----- nvinfo : EIATTR_COOP_GROUP_MASK_REGIDS
	.align		4
        /*0078*/ 	.byte	0x04, 0x29
        /*007a*/ 	.short	(.L_252 - .L_251)


	//   ....[0]....
.L_251:
        /*007c*/ 	.word	0xffffffff


	//   ....[1]....
        /*0080*/ 	.word	0xffffffff


	//   ....[2]....
        /*0084*/ 	.word	0xffffffff


	//   ....[3]....
        /*0088*/ 	.word	0xffffffff


	//   ....[4]....
        /*008c*/ 	.word	0xffffffff


	//   ....[5]....
        /*0090*/ 	.word	0xffffffff


	//   ....[6]....
        /*0094*/ 	.word	0xffffffff


	//   ....[7]....
        /*0098*/ 	.word	0xffffffff


	//   ....[8]....
        /*009c*/ 	.word	0xffffffff


	//   ....[9]....
        /*00a0*/ 	.word	0xffffffff


	//   ....[10]....
        /*00a4*/ 	.word	0xffffffff


	//   ....[11]....
        /*00a8*/ 	.word	0xffffffff


	//   ....[12]....
        /*00ac*/ 	.word	0xffffffff


	//   ....[13]....
        /*00b0*/ 	.word	0xffffffff


	//   ....[14]....
        /*00b4*/ 	.word	0xffffffff


	//----- nvinfo : EIATTR_COOP_GROUP_INSTR_OFFSETS
	.align		4
.L_252:
        /*00b8*/ 	.byte	0x04, 0x28
        /*00ba*/ 	.short	(.L_254 - .L_253)


	//   ....[0]....
.L_253:
        /*00bc*/ 	.word	0x00000cb0


	//   ....[1]....
        /*00c0*/ 	.word	0x00000d60


	//   ....[2]....
        /*00c4*/ 	.word	0x00000db0


	//   ....[3]....
        /*00c8*/ 	.word	0x00000e10


	//   ....[4]....
        /*00cc*/ 	.word	0x00000ea0


	//   ....[5]....
        /*00d0*/ 	.word	0x00001220


	//   ....[6]....
        /*00d4*/ 	.word	0x000012b0


	//   ....[7]....
        /*00d8*/ 	.word	0x00001330


	//   ....[8]....
        /*00dc*/ 	.word	0x00001390


	//   ....[9]....
        /*00e0*/ 	.word	0x00001420


	//   ....[10]....
        /*00e4*/ 	.word	0x00003300


	//   ....[11]....
        /*00e8*/ 	.word	0x00003360


	//   ....[12]....
        /*00ec*/ 	.word	0x000033c0


	//   ....[13]....
        /*00f0*/ 	.word	0x00003420


	//   ....[14]....
        /*00f4*/ 	.word	0x000034a0


	//----- nvinfo : EIATTR_VRC_CTA_INIT_COUNT
	.align		4
.L_254:
        /*00f8*/ 	.byte	0x02, 0x4a
	.zero		1
	.zero		1


	//----- nvinfo : EIATTR_EXIT_INSTR_OFFSETS
	.align		4
        /*00fc*/ 	.byte	0x04, 0x1c
        /*00fe*/ 	.short	(.L_256 - .L_255)


	//   ....[0]....
.L_255:
        /*0100*/ 	.word	0x00000080


	//   ....[1]....
        /*0104*/ 	.word	0x000000c0


	//   ....[2]....
        /*0108*/ 	.word	0x000037d0


	//   ....[3]....
        /*010c*/ 	.word	0x00003850


	//----- nvinfo : EIATTR_MAX_THREADS
	.align		4
.L_256:
        /*0110*/ 	.byte	0x04, 0x05
        /*0112*/ 	.short	(.L_258 - .L_257)
.L_257:
        /*0114*/ 	.word	0x00000100
        /*0118*/ 	.word	0x00000001
        /*011c*/ 	.word	0x00000001


	//----- nvinfo : EIATTR_CRS_STACK_SIZE
	.align		4
.L_258:
        /*0120*/ 	.byte	0x04, 0x1e
        /*0122*/ 	.short	(.L_260 - .L_259)
.L_259:
        /*0124*/ 	.word	0x00000000


	//----- nvinfo : EIATTR_CBANK_PARAM_SIZE
	.align		4
.L_260:
        /*0128*/ 	.byte	0x03, 0x19
        /*012a*/ 	.short	0x0021


	//----- nvinfo : EIATTR_PARAM_CBANK
	.align		4
        /*012c*/ 	.byte	0x04, 0x0a
        /*012e*/ 	.short	(.L_262 - .L_261)
	.align		4
.L_261:
        /*0130*/ 	.word	index@(.nv.constant0._ZN3cub18CUB_300001_SM_10006detail6reduce28DeviceReduceSingleTileKernelINS2_10policy_hubIij12soma_imparesE10Policy1000EN6thrust24THRUST_300001_SM_1000_NS6detail15normal_iteratorINS9_10device_ptrIdEEEEPdjS5_diN4cuda3std3__410__identityEEEvT0_T1_T2_T3_T4_T6_)
        /*0134*/ 	.short	0x0380
        /*0136*/ 	.short	0x0021


	//----- nvinfo : EIATTR_SW_WAR
	.align		4
.L_262:
        /*0138*/ 	.byte	0x04, 0x36
        /*013a*/ 	.short	(.L_264 - .L_263)
.L_263:
        /*013c*/ 	.word	0x00000008
.L_264:


//--------------------- .nv.info._ZN3cub18CUB_300001_SM_10006detail8for_each13static_kernelINS2_12policy_hub_t12policy_500_tElN6thrust24THRUST_300001_SM_1000_NS8cuda_cub10__tabulate7functorINS7_6detail15normal_iteratorINS7_10device_ptrIdEEEENS7_6system6detail7generic6detail22compute_sequence_valueIdvEElEEEEvT0_T1_ --------------------------
	.section	.nv.info._ZN3cub18CUB_300001_SM_10006detail8for_each13static_kernelINS2_12policy_hub_t12policy_500_tElN6thrust24THRUST_300001_SM_1000_NS8cuda_cub10__tabulate7functorINS7_6detail15normal_iteratorINS7_10device_ptrIdEEEENS7_6system6detail7generic6detail22compute_sequence_valueIdvEElEEEEvT0_T1_,"",@"SHT_CUDA_INFO"
	.sectionflags	@""
	.align	4


	//----- nvinfo : EIATTR_CUDA_API_VERSION
	.align		4
        /*0000*/ 	.byte	0x04, 0x37
        /*0002*/ 	.short	(.L_266 - .L_265)
.L_265:
        /*0004*/ 	.word	0x00000082


	//----- nvinfo : EIATTR_KPARAM_INFO
	.align		4
.L_266:
        /*0008*/ 	.byte	0x04, 0x17
        /*000a*/ 	.short	(.L_268 - .L_267)
.L_267:
        /*000c*/ 	.word	0x00000000
        /*0010*/ 	.short	0x0001
        /*0012*/ 	.short	0x0008
        /*0014*/ 	.byte	0x00, 0xf0, 0x61, 0x00


	//----- nvinfo : EIATTR_KPARAM_INFO
	.align		4
.L_268:
        /*0018*/ 	.byte	0x04, 0x17
        /*001a*/ 	.short	(.L_270 - .L_269)
.L_269:
        /*001c*/ 	.word	0x00000000
        /*0020*/ 	.short	0x0000
        /*0022*/ 	.short	0x0000
        /*0024*/ 	.byte	0x00, 0xf0, 0x21, 0x00


	//----- nvinfo : EIATTR_SPARSE_MMA_MASK
	.align		4
.L_270:
        /*0028*/ 	.byte	0x03, 0x50
        /*002a*/ 	.short	0x0000


	//----- nvinfo : EIATTR_MAXREG_COUNT
	.align		4
        /*002c*/ 	.byte	0x03, 0x1b
        /*002e*/ 	.short	0x00ff


	//----- nvinfo : EIATTR_MERCURY_ISA_VERSION
	.align		4
        /*0030*/ 	.byte	0x03, 0x5f
        /*0032*/ 	.short	0x0101


	//----- nvinfo : EIATTR_VRC_CTA_INIT_COUNT
	.align		4
        /*0034*/ 	.byte	0x02, 0x4a
	.zero		1
	.zero		1


	//----- nvinfo : EIATTR_EXIT_INSTR_OFFSETS
	.align		4
        /*0038*/ 	.byte	0x04, 0x1c
        /*003a*/ 	.short	(.L_272 - .L_271)


	//   ....[0]....
.L_271:
        /*003c*/ 	.word	0x000001a0


	//   ....[1]....
        /*0040*/ 	.word	0x00000310


	//   ....[2]....
        /*0044*/ 	.word	0x000003c0


	//----- nvinfo : EIATTR_MAX_THREADS
	.align		4
.L_272:
        /*0048*/ 	.byte	0x04, 0x05
        /*004a*/ 	.short	(.L_274 - .L_273)
.L_273:
        /*004c*/ 	.word	0x00000100
        /*0050*/ 	.word	0x00000001
        /*0054*/ 	.word	0x00000001


	//----- nvinfo : EIATTR_CRS_STACK_SIZE
	.align		4
.L_274:
        /*0058*/ 	.byte	0x04, 0x1e
        /*005a*/ 	.short	(.L_276 - .L_275)
.L_275:
        /*005c*/ 	.word	0x00000000


	//----- nvinfo : EIATTR_CBANK_PARAM_SIZE
	.align		4
.L_276:
        /*0060*/ 	.byte	0x03, 0x19
        /*0062*/ 	.short	0x0020


	//----- nvinfo : EIATTR_PARAM_CBANK
	.align		4
        /*0064*/ 	.byte	0x04, 0x0a
        /*0066*/ 	.short	(.L_278 - .L_277)
	.align		4
.L_277:
        /*0068*/ 	.word	index@(.nv.constant0._ZN3cub18CUB_300001_SM_10006detail8for_each13static_kernelINS2_12policy_hub_t12policy_500_tElN6thrust24THRUST_300001_SM_1000_NS8cuda_cub10__tabulate7functorINS7_6detail15normal_iteratorINS7_10device_ptrIdEEEENS7_6system6detail7generic6detail22compute_sequence_valueIdvEElEEEEvT0_T1_)
        /*006c*/ 	.short	0x0380
        /*006e*/ 	.short	0x0020


	//----- nvinfo : EIATTR_SW_WAR
	.align		4
.L_278:
        /*0070*/ 	.byte	0x04, 0x36
        /*0072*/ 	.short	(.L_280 - .L_279)
.L_279:
        /*0074*/ 	.word	0x00000008
.L_280:


//--------------------- .nv.info._ZN3cub18CUB_300001_SM_10006detail8for_each13static_kernelINS2_12policy_hub_t12policy_500_tEmN6thrust24THRUST_300001_SM_1000_NS8cuda_cub20__uninitialized_fill7functorINS7_10device_ptrIdEEdEEEEvT0_T1_ --------------------------
	.section	.nv.info._ZN3cub18CUB_300001_SM_10006detail8for_each13static_kernelINS2_12policy_hub_t12policy_500_tEmN6thrust24THRUST_300001_SM_1000_NS8cuda_cub20__uninitialized_fill7functorINS7_10device_ptrIdEEdEEEEvT0_T1_,"",@"SHT_CUDA_INFO"
	.sectionflags	@""
	.align	4


	//----- nvinfo : EIATTR_CUDA_API_VERSION
	.align		4
        /*0000*/ 	.byte	0x04, 0x37
        /*0002*/ 	.short	(.L_282 - .L_281)
.L_281:
        /*0004*/ 	.word	0x00000082


	//----- nvinfo : EIATTR_KPARAM_INFO
	.align		4
.L_282:
        /*0008*/ 	.byte	0x04, 0x17
        /*000a*/ 	.short	(.L_284 - .L_283)
.L_283:
        /*000c*/ 	.word	0x00000000
        /*0010*/ 	.short	0x0001
        /*0012*/ 	.short	0x0008
        /*0014*/ 	.byte	0x00, 0xf0, 0x41, 0x00


	//----- nvinfo : EIATTR_KPARAM_INFO
	.align		4
.L_284:
        /*0018*/ 	.byte	0x04, 0x17
        /*001a*/ 	.short	(.L_286 - .L_285)
.L_285:
        /*001c*/ 	.word	0x00000000
        /*0020*/ 	.short	0x0000
        /*0022*/ 	.short	0x0000
        /*0024*/ 	.byte	0x00, 0xf0, 0x21, 0x00


	//----- nvinfo : EIATTR_SPARSE_MMA_MASK
	.align		4
.L_286:
        /*0028*/ 	.byte	0x03, 0x50
        /*002a*/ 	.short	0x0000


	//----- nvinfo : EIATTR_MAXREG_COUNT
	.align		4
        /*002c*/ 	.byte	0x03, 0x1b
        /*002e*/ 	.short	0x00ff


	//----- nvinfo : EIATTR_MERCURY_ISA_VERSION
	.align		4
        /*0030*/ 	.byte	0x03, 0x5f
        /*0032*/ 	.short	0x0101


	//----- nvinfo : EIATTR_VRC_CTA_INIT_COUNT
	.align		4
        /*0034*/ 	.byte	0x02, 0x4a
	.zero		1
	.zero		1


	//----- nvinfo : EIATTR_EXIT_INSTR_OFFSETS
	.align		4
        /*0038*/ 	.byte	0x04, 0x1c
        /*003a*/ 	.short	(.L_288 - .L_287)


	//   ....[0]....
.L_287:
        /*003c*/ 	.word	0x00000130


	//   ....[1]....
        /*0040*/ 	.word	0x00000230


	//   ....[2]....
        /*0044*/ 	.word	0x00000260


	//----- nvinfo : EIATTR_MAX_THREADS
	.align		4
.L_288:
        /*0048*/ 	.byte	0x04, 0x05
        /*004a*/ 	.short	(.L_290 - .L_289)
.L_289:
        /*004c*/ 	.word	0x00000100
        /*0050*/ 	.word	0x00000001
        /*0054*/ 	.word	0x00000001


	//----- nvinfo : EIATTR_CBANK_PARAM_SIZE
	.align		4
.L_290:
        /*0058*/ 	.byte	0x03, 0x19
        /*005a*/ 	.short	0x0018


	//----- nvinfo : EIATTR_PARAM_CBANK
	.align		4
        /*005c*/ 	.byte	0x04, 0x0a
        /*005e*/ 	.short	(.L_292 - .L_291)
	.align		4
.L_291:
        /*0060*/ 	.word	index@(.nv.constant0._ZN3cub18CUB_300001_SM_10006detail8for_each13static_kernelINS2_12policy_hub_t12policy_500_tEmN6thrust24THRUST_300001_SM_1000_NS8cuda_cub20__uninitialized_fill7functorINS7_10device_ptrIdEEdEEEEvT0_T1_)
        /*0064*/ 	.short	0x0380
        /*0066*/ 	.short	0x0018


	//----- nvinfo : EIATTR_SW_WAR
	.align		4
.L_292:
        /*0068*/ 	.byte	0x04, 0x36
        /*006a*/ 	.short	(.L_294 - .L_293)
.L_293:
        /*006c*/ 	.word	0x00000008
.L_294:


//--------------------- .nv.info._ZN3cub18CUB_300001_SM_10006detail11EmptyKernelIvEEvv --------------------------
	.section	.nv.info._ZN3cub18CUB_300001_SM_10006detail11EmptyKernelIvEEvv,"",@"SHT_CUDA_INFO"
	.sectionflags	@""
	.align	4


	//----- nvinfo : EIATTR_CUDA_API_VERSION
	.align		4
        /*0000*/ 	.byte	0x04, 0x37
        /*0002*/ 	.short	(.L_296 - .L_295)
.L_295:
        /*0004*/ 	.word	0x00000082


	//----- nvinfo : EIATTR_SPARSE_MMA_MASK
	.align		4
.L_296:
        /*0008*/ 	.byte	0x03, 0x50
        /*000a*/ 	.short	0x0000


	//----- nvinfo : EIATTR_MAXREG_COUNT
	.align		4
        /*000c*/ 	.byte	0x03, 0x1b
        /*000e*/ 	.short	0x00ff


	//----- nvinfo : EIATTR_MERCURY_ISA_VERSION
	.align		4
        /*0010*/ 	.byte	0x03, 0x5f
        /*0012*/ 	.short	0x0101


	//----- nvinfo : EIATTR_VRC_CTA_INIT_COUNT
	.align		4
        /*0014*/ 	.byte	0x02, 0x4a
	.zero		1
	.zero		1


	//----- nvinfo : EIATTR_EXIT_INSTR_OFFSETS
	.align		4
        /*0018*/ 	.byte	0x04, 0x1c
        /*001a*/ 	.short	(.L_298 - .L_297)


	//   ....[0]....
.L_297:
        /*001c*/ 	.word	0x00000010


	//----- nvinfo : EIATTR_SW_WAR
	.align		4
.L_298:
        /*0020*/ 	.byte	0x04, 0x36
        /*0022*/ 	.short	(.L_300 - .L_299)
.L_299:
        /*0024*/ 	.word	0x00000008
.L_300:


//--------------------- .nv.callgraph             --------------------------
	.section	.nv.callgraph,"",@"SHT_CUDA_CALLGRAPH"
	.align	4
	.sectionentsize	8
	.align		4
        /*0000*/ 	.word	0x00000000
	.align		4
        /*0004*/ 	.word	0xffffffff
	.align		4
        /*0008*/ 	.word	0x00000000
	.align		4
        /*000c*/ 	.word	0xfffffffe
	.align		4
        /*0010*/ 	.word	0x00000000
	.align		4
        /*0014*/ 	.word	0xfffffffd
	.align		4
        /*0018*/ 	.word	0x00000000
	.align		4
        /*001c*/ 	.word	0xfffffffc


//--------------------- .nv.constant4             --------------------------
	.section	.nv.constant4,"a",@progbits
	.align	8
	.align		8
.nv.constant4:
        /*0000*/ 	.dword	_ZN30_INTERNAL_0b655aa5_4_k_cu_main4cuda3std3__45__cpo5beginE
	.align		8
        /*0008*/ 	.dword	_ZN30_INTERNAL_0b655aa5_4_k_cu_main4cuda3std3__45__cpo3endE
	.align		8
        /*0010*/ 	.dword	_ZN30_INTERNAL_0b655aa5_4_k_cu_main4cuda3std3__45__cpo6cbeginE
	.align		8
        /*0018*/ 	.dword	_ZN30_INTERNAL_0b655aa5_4_k_cu_main4cuda3std3__45__cpo4cendE
	.align		8
        /*0020*/ 	.dword	_ZN30_INTERNAL_0b655aa5_4_k_cu_main4cuda3std3__45__cpo6rbeginE
	.align		8
        /*0028*/ 	.dword	_ZN30_INTERNAL_0b655aa5_4_k_cu_main4cuda3std3__45__cpo4rendE
	.align		8
        /*0030*/ 	.dword	_ZN30_INTERNAL_0b655aa5_4_k_cu_main4cuda3std3__45__cpo7crbeginE
	.align		8
        /*0038*/ 	.dword	_ZN30_INTERNAL_0b655aa5_4_k_cu_main4cuda3std3__45__cpo5crendE
	.align		8
        /*0040*/ 	.dword	_ZN30_INTERNAL_0b655aa5_4_k_cu_main4cuda3std3__432_GLOBAL__N__0b655aa5_4_k_cu_main6ignoreE
	.align		8
        /*0048*/ 	.dword	_ZN30_INTERNAL_0b655aa5_4_k_cu_main4cuda3std3__419piecewise_constructE
	.align		8
        /*0050*/ 	.dword	_ZN30_INTERNAL_0b655aa5_4_k_cu_main4cuda3std3__48in_placeE
	.align		8
        /*0058*/ 	.dword	_ZN30_INTERNAL_0b655aa5_4_k_cu_main4cuda3std3__420unreachable_sentinelE
	.align		8
        /*0060*/ 	.dword	_ZN30_INTERNAL_0b655aa5_4_k_cu_main4cuda3std3__47nulloptE
	.align		8
        /*0068*/ 	.dword	_ZN30_INTERNAL_0b655aa5_4_k_cu_main4cuda3std3__48unexpectE
	.align		8
        /*0070*/ 	.dword	_ZN30_INTERNAL_0b655aa5_4_k_cu_main4cuda3std6ranges3__45__cpo4swapE
	.align		8
        /*0078*/ 	.dword	_ZN30_INTERNAL_0b655aa5_4_k_cu_main4cuda3std6ranges3__45__cpo9iter_moveE
	.align		8
        /*0080*/ 	.dword	_ZN30_INTERNAL_0b655aa5_4_k_cu_main4cuda3std6ranges3__45__cpo5beginE
	.align		8
        /*0088*/ 	.dword	_ZN30_INTERNAL_0b655aa5_4_k_cu_main4cuda3std6ranges3__45__cpo3endE
	.align		8
        /*0090*/ 	.dword	_ZN30_INTERNAL_0b655aa5_4_k_cu_main4cuda3std6ranges3__45__cpo6cbeginE
	.align		8
        /*0098*/ 	.dword	_ZN30_INTERNAL_0b655aa5_4_k_cu_main4cuda3std6ranges3__45__cpo4cendE
	.align		8
        /*00a0*/ 	.dword	_ZN30_INTERNAL_0b655aa5_4_k_cu_main4cuda3std6ranges3__45__cpo7advanceE
	.align		8
        /*00a8*/ 	.dword	_ZN30_INTERNAL_0b655aa5_4_k_cu_main4cuda3std6ranges3__45__cpo9iter_swapE
	.align		8
        /*00b0*/ 	.dword	_ZN30_INTERNAL_0b655aa5_4_k_cu_main4cuda3std6ranges3__45__cpo4nextE
	.align		8
        /*00b8*/ 	.dword	_ZN30_INTERNAL_0b655aa5_4_k_cu_main4cuda3std6ranges3__45__cpo4prevE
	.align		8
        /*00c0*/ 	.dword	_ZN30_INTERNAL_0b655aa5_4_k_cu_main4cuda3std6ranges3__45__cpo4dataE
	.align		8
        /*00c8*/ 	.dword	_ZN30_INTERNAL_0b655aa5_4_k_cu_main4cuda3std6ranges3__45__cpo5cdataE
	.align		8
        /*00d0*/ 	.dword	_ZN30_INTERNAL_0b655aa5_4_k_cu_main4cuda3std6ranges3__45__cpo4sizeE
	.align		8
        /*00d8*/ 	.dword	_ZN30_INTERNAL_0b655aa5_4_k_cu_main4cuda3std6ranges3__45__cpo5ssizeE
	.align		8
        /*00e0*/ 	.dword	_ZN30_INTERNAL_0b655aa5_4_k_cu_main4cuda3std6ranges3__45__cpo8distanceE
	.align		8
        /*00e8*/ 	.dword	_ZN30_INTERNAL_0b655aa5_4_k_cu_main6thrust24THRUST_300001_SM_1000_NS8cuda_cub3parE
	.align		8
        /*00f0*/ 	.dword	_ZN30_INTERNAL_0b655aa5_4_k_cu_main6thrust24THRUST_300001_SM_1000_NS8cuda_cub10par_nosyncE
	.align		8
        /*00f8*/ 	.dword	_ZN30_INTERNAL_0b655aa5_4_k_cu_main6thrust24THRUST_300001_SM_1000_NS6system6detail10sequential3seqE
	.align		8
        /*0100*/ 	.dword	_ZN30_INTERNAL_0b655aa5_4_k_cu_main6thrust24THRUST_300001_SM_1000_NS12placeholders2_1E
	.align		8
        /*0108*/ 	.dword	_ZN30_INTERNAL_0b655aa5_4_k_cu_main6thrust24THRUST_300001_SM_1000_NS12placeholders2_2E
	.align		8
        /*0110*/ 	.dword	_ZN30_INTERNAL_0b655aa5_4_k_cu_main6thrust24THRUST_300001_SM_1000_NS12placeholders2_3E
	.align		8
        /*0118*/ 	.dword	_ZN30_INTERNAL_0b655aa5_4_k_cu_main6thrust24THRUST_300001_SM_1000_NS12placeholders2_4E
	.align		8
        /*0120*/ 	.dword	_ZN30_INTERNAL_0b655aa5_4_k_cu_main6thrust24THRUST_300001_SM_1000_NS12placeholders2_5E
	.align		8
        /*0128*/ 	.dword	_ZN30_INTERNAL_0b655aa5_4_k_cu_main6thrust24THRUST_300001_SM_1000_NS12placeholders2_6E
	.align		8
        /*0130*/ 	.dword	_ZN30_INTERNAL_0b655aa5_4_k_cu_main6thrust24THRUST_300001_SM_1000_NS12placeholders2_7E
	.align		8
        /*0138*/ 	.dword	_ZN30_INTERNAL_0b655aa5_4_k_cu_main6thrust24THRUST_300001_SM_1000_NS12placeholders2_8E
	.align		8
        /*0140*/ 	.dword	_ZN30_INTERNAL_0b655aa5_4_k_cu_main6thrust24THRUST_300001_SM_1000_NS12placeholders2_9E
	.align		8
        /*0148*/ 	.dword	_ZN30_INTERNAL_0b655aa5_4_k_cu_main6thrust24THRUST_300001_SM_1000_NS12placeholders3_10E
	.align		8
        /*0150*/ 	.dword	_ZN30_INTERNAL_0b655aa5_4_k_cu_main6thrust24THRUST_300001_SM_1000_NS3seqE


//--------------------- .text._ZN3cub18CUB_300001_SM_10006detail6reduce28DeviceReduceSingleTileKernelINS2_10policy_hubIiy12soma_imparesE10Policy1000EPiPdiS5_diN4cuda3std3__410__identityEEEvT0_T1_T2_T3_T4_T6_ --------------------------
	.section	.text._ZN3cub18CUB_300001_SM_10006detail6reduce28DeviceReduceSingleTileKernelINS2_10policy_hubIiy12soma_imparesE10Policy1000EPiPdiS5_diN4cuda3std3__410__identityEEEvT0_T1_T2_T3_T4_T6_,"ax",@progbits
	.align	128
        .global         _ZN3cub18CUB_300001_SM_10006detail6reduce28DeviceReduceSingleTileKernelINS2_10policy_hubIiy12soma_imparesE10Policy1000EPiPdiS5_diN4cuda3std3__410__identityEEEvT0_T1_T2_T3_T4_T6_
        .type           _ZN3cub18CUB_300001_SM_10006detail6reduce28DeviceReduceSingleTileKernelINS2_10policy_hubIiy12soma_imparesE10Policy1000EPiPdiS5_diN4cuda3std3__410__identityEEEvT0_T1_T2_T3_T4_T6_,@function
        .size           _ZN3cub18CUB_300001_SM_10006detail6reduce28DeviceReduceSingleTileKernelINS2_10policy_hubIiy12soma_imparesE10Policy1000EPiPdiS5_diN4cuda3std3__410__identityEEEvT0_T1_T2_T3_T4_T6_,(.L_x_242 - _ZN3cub18CUB_300001_SM_10006detail6reduce28DeviceReduceSingleTileKernelINS2_10policy_hubIiy12soma_imparesE10Policy1000EPiPdiS5_diN4cuda3std3__410__identityEEEvT0_T1_T2_T3_T4_T6_)
        .other          _ZN3cub18CUB_300001_SM_10006detail6reduce28DeviceReduceSingleTileKernelINS2_10policy_hubIiy12soma_imparesE10Policy1000EPiPdiS5_diN4cuda3std3__410__identityEEEvT0_T1_T2_T3_T4_T6_,@"STO_CUDA_ENTRY STV_DEFAULT"
_ZN3cub18CUB_300001_SM_10006detail6reduce28DeviceReduceSingleTileKernelINS2_10policy_hubIiy12soma_imparesE10Policy1000EPiPdiS5_diN4cuda3std3__410__identityEEEvT0_T1_T2_T3_T4_T6_:
.text._ZN3cub18CUB_300001_SM_10006detail6reduce28DeviceReduceSingleTileKernelINS2_10policy_hubIiy12soma_imparesE10Policy1000EPiPdiS5_diN4cuda3std3__410__identityEEEvT0_T1_T2_T3_T4_T6_:
[----:B------:R-:W-:Y:S01]  /*0000*/  LDC R1, c[0x0][0x37c] ;  /* 0x0000df00ff017b82 */ /* 0x000fe20000000800 */
[----:B------:R-:W0:Y:S01]  /*0010*/  LDCU UR4, c[0x0][0x390] ;  /* 0x00007200ff0477ac */ /* 0x000e220008000800 */
[----:B------:R-:W1:Y:S01]  /*0020*/  LDCU.64 UR6, c[0x0][0x358] ;  /* 0x00006b00ff0677ac */ /* 0x000e620008000a00 */
[----:B0-----:R-:W-:-:S05]  /*0030*/  IMAD.U32 R2, RZ, RZ, UR4 ;  /* 0x00000004ff027e24 */ /* 0x001fca000f8e00ff */
[----:B------:R-:W-:-:S13]  /*0040*/  ISETP.NE.AND P0, PT, R2, RZ, PT ;  /* 0x000000ff0200720c */ /* 0x000fda0003f05270 */
[----:B-1----:R-:W-:Y:S05]  /*0050*/  @P0 BRA `(.L_x_0) ;  /* 0x00000000001c0947 */ /* 0x002fea0003800000 */
[----:B------:R-:W0:Y:S02]  /*0060*/  S2R R0, SR_TID.X ;  /* 0x0000000000007919 */ /* 0x000e240000002100 */
[----:B0-----:R-:W-:-:S13]  /*0070*/  ISETP.NE.AND P0, PT, R0, RZ, PT ;  /* 0x000000ff0000720c */ /* 0x001fda0003f05270 */
[----:B------:R-:W-:Y:S05]  /*0080*/  @P0 EXIT ;  /* 0x000000000000094d */ /* 0x000fea0003800000 */
[----:B------:R-:W0:Y:S08]  /*0090*/  LDC.64 R2, c[0x0][0x388] ;  /* 0x0000e200ff027b82 */ /* 0x000e300000000a00 */
[----:B------:R-:W0:Y:S02]  /*00a0*/  LDC.64 R4, c[0x0][0x398] ;  /* 0x0000e600ff047b82 */ /* 0x000e240000000a00 */
[----:B0-----:R-:W-:Y:S01]  /*00b0*/  STG.E.64 desc[UR6][R2.64], R4 ;  /* 0x0000000402007986 */ /* 0x001fe2000c101b06 */
[----:B------:R-:W-:Y:S05]  /*00c0*/  EXIT ;  /* 0x000000000000794d */ /* 0x000fea0003800000 */
.L_x_0:
[----:B------:R-:W0:Y:S01]  /*00d0*/  LDCU UR4, c[0x0][0x380] ;  /* 0x00007000ff0477ac */ /* 0x000e220008000800 */
[----:B------:R-:W-:Y:S01]  /*00e0*/  BSSY.RECONVERGENT B0, `(.L_x_1) ;  /* 0x00006c1000007945 */ /* 0x000fe20003800200 */
[----:B0-----:R-:W-:-:S09]  /*00f0*/  ULOP3.LUT UP0, URZ, UR4, 0xf, URZ, 0xc0, !UPT ;  /* 0x0000000f04ff7892 */ /* 0x001fd2000f80c0ff */
[----:B------:R-:W-:Y:S05]  /*0100*/  BRA.U UP0, `(.L_x_2) ;  /* 0x0000003500507547 */ /* 0x000fea000b800000 */
[----:B------:R-:W-:-:S13]  /*0110*/  ISETP.GT.AND P0, PT, R2, 0xfff, PT ;  /* 0x00000fff0200780c */ /* 0x000fda0003f04270 */
[----:B------:R-:W-:Y:S05]  /*0120*/  @P0 BRA `(.L_x_3) ;  /* 0x0000001800400947 */ /* 0x000fea0003800000 */
[----:B------:R-:W0:Y:S01]  /*0130*/  S2R R3, SR_TID.X ;  /* 0x0000000000037919 */ /* 0x000e220000002100 */
[----:B------:R-:W-:Y:S01]  /*0140*/  BSSY.RECONVERGENT B1, `(.L_x_4) ;  /* 0x0000009000017945 */ /* 0x000fe20003800200 */
[----:B------:R-:W-:Y:S01]  /*0150*/  IMAD.MOV.U32 R13, RZ, RZ, RZ ;  /* 0x000000ffff0d7224 */ /* 0x000fe200078e00ff */
[----:B0-----:R-:W-:Y:S01]  /*0160*/  ISETP.GE.AND P0, PT, R3, R2, PT ;  /* 0x000000020300720c */ /* 0x001fe20003f06270 */
[----:B------:R-:W-:-:S12]  /*0170*/  IMAD.MOV.U32 R7, RZ, RZ, R3 ;  /* 0x000000ffff077224 */ /* 0x000fd800078e0003 */
[----:B------:R-:W-:Y:S05]  /*0180*/  @P0 BRA `(.L_x_5) ;  /* 0x0000000000100947 */ /* 0x000fea0003800000 */
[----:B------:R-:W0:Y:S02]  /*0190*/  LDC.64 R4, c[0x0][0x380] ;  /* 0x0000e000ff047b82 */ /* 0x000e240000000a00 */
[----:B0-----:R-:W-:-:S05]  /*01a0*/  IMAD.WIDE.U32 R4, R3, 0x4, R4 ;  /* 0x0000000403047825 */ /* 0x001fca00078e0004 */
[----:B------:R0:W5:Y:S01]  /*01b0*/  LDG.E.CONSTANT R13, desc[UR6][R4.64] ;  /* 0x00000006040d7981 */ /* 0x000162000c1e9900 */
[----:B------:R-:W-:-:S07]  /*01c0*/  VIADD R7, R3, 0x100 ;  /* 0x0000010003077836 */ /* 0x000fce0000000000 */
.L_x_5:
[----:B------:R-:W-:Y:S05]  /*01d0*/  BSYNC.RECONVERGENT B1 ;  /* 0x0000000000017941 */ /* 0x000fea0003800200 */
.L_x_4:
[----:B------:R-:W-:Y:S01]  /*01e0*/  ISETP.GE.AND P0, PT, R7, R2, PT ;  /* 0x000000020700720c */ /* 0x000fe20003f06270 */
[----:B------:R-:W-:-:S12]  /*01f0*/  BSSY.RECONVERGENT B1, `(.L_x_6) ;  /* 0x00000cc000017945 */ /* 0x000fd80003800200 */
[----:B------:R-:W-:Y:S05]  /*0200*/  @P0 BRA `(.L_x_7) ;  /* 0x0000000c00280947 */ /* 0x000fea0003800000 */
[----:B0-----:R-:W-:Y:S01]  /*0210*/  LOP3.LUT R5, RZ, R7, RZ, 0x33, !PT ;  /* 0x00000007ff057212 */ /* 0x001fe200078e33ff */
[----:B------:R-:W-:Y:S04]  /*0220*/  BSSY.RECONVERGENT B2, `(.L_x_8) ;  /* 0x0000019000027945 */ /* 0x000fe80003800200 */
[----:B------:R-:W-:-:S05]  /*0230*/  IMAD.IADD R0, R5, 0x1, R2 ;  /* 0x0000000105007824 */ /* 0x000fca00078e0202 */
[C---:B------:R-:W-:Y:S02]  /*0240*/  LOP3.LUT R4, R0.reuse, 0x300, RZ, 0xc0, !PT ;  /* 0x0000030000047812 */ /* 0x040fe400078ec0ff */
[----:B------:R-:W-:Y:S02]  /*0250*/  ISETP.GE.U32.AND P0, PT, R0, 0x300, PT ;  /* 0x000003000000780c */ /* 0x000fe40003f06070 */
[----:B------:R-:W-:-:S13]  /*0260*/  ISETP.NE.AND P1, PT, R4, 0x300, PT ;  /* 0x000003000400780c */ /* 0x000fda0003f25270 */
[----:B------:R-:W-:Y:S05]  /*0270*/  @!P1 BRA `(.L_x_9) ;  /* 0x00000000004c9947 */ /* 0x000fea0003800000 */
[----:B------:R-:W0:Y:S01]  /*0280*/  LDC.64 R4, c[0x0][0x380] ;  /* 0x0000e000ff047b82 */ /* 0x000e220000000a00 */
[----:B------:R-:W-:-:S04]  /*0290*/  LEA.HI R0, R0, 0x1, RZ, 0x18 ;  /* 0x0000000100007811 */ /* 0x000fc800078fc0ff */
[----:B------:R-:W-:-:S05]  /*02a0*/  LOP3.LUT R0, R0, 0x3, RZ, 0xc0, !PT ;  /* 0x0000000300007812 */ /* 0x000fca00078ec0ff */
[----:B------:R-:W-:Y:S02]  /*02b0*/  IMAD.MOV R0, RZ, RZ, -R0 ;  /* 0x000000ffff007224 */ /* 0x000fe400078e0a00 */
[----:B0-----:R-:W-:-:S04]  /*02c0*/  IMAD.WIDE.U32 R4, R7, 0x4, R4 ;  /* 0x0000000407047825 */ /* 0x001fc800078e0004 */
[----:B------:R-:W-:Y:S02]  /*02d0*/  IMAD.MOV.U32 R6, RZ, RZ, R4 ;  /* 0x000000ffff067224 */ /* 0x000fe400078e0004 */
[----:B------:R-:W-:-:S07]  /*02e0*/  IMAD.MOV.U32 R11, RZ, RZ, R5 ;  /* 0x000000ffff0b7224 */ /* 0x000fce00078e0005 */
.L_x_10:
[----:B------:R-:W-:-:S05]  /*02f0*/  IMAD.MOV.U32 R10, RZ, RZ, R6 ;  /* 0x000000ffff0a7224 */ /* 0x000fca00078e0006 */
[----:B0-----:R0:W2:Y:S01]  /*0300*/  LDG.E.CONSTANT R8, desc[UR6][R10.64] ;  /* 0x000000060a087981 */ /* 0x0010a2000c1e9900 */
[----:B-1---5:R-:W-:Y:S01]  /*0310*/  I2F.F64 R4, R13 ;  /* 0x0000000d00047312 */ /* 0x022fe20000201c00 */
[----:B------:R-:W-:Y:S01]  /*0320*/  VIADD R0, R0, 0x1 ;  /* 0x0000000100007836 */ /* 0x000fe20000000000 */
[----:B------:R-:W-:Y:S01]  /*0330*/  IADD3 R6, P2, PT, R6, 0x400, RZ ;  /* 0x0000040006067810 */ /* 0x000fe20007f5e0ff */
[----:B------:R-:W-:-:S03]  /*0340*/  VIADD R7, R7, 0x100 ;  /* 0x0000010007077836 */ /* 0x000fc60000000000 */
[----:B------:R-:W-:Y:S01]  /*0350*/  ISETP.NE.AND P1, PT, R0, RZ, PT ;  /* 0x000000ff0000720c */ /* 0x000fe20003f25270 */
[----:B0-----:R-:W-:Y:S01]  /*0360*/  IMAD.X R11, RZ, RZ, R11, P2 ;  /* 0x000000ffff0b7224 */ /* 0x001fe200010e060b */
[----:B--2---:R-:W0:Y:S02]  /*0370*/  I2F.F64 R8, R8 ;  /* 0x0000000800087312 */ /* 0x004e240000201c00 */
[----:B0-----:R-:W-:-:S06]  /*0380*/  DADD R4, R4, R8 ;  /* 0x0000000004047229 */ /* 0x001fcc0000000008 */
[----:B------:R0:W1:Y:S03]  /*0390*/  F2I.F64.TRUNC R13, R4 ;  /* 0x00000004000d7311 */ /* 0x000066000030d100 */
[----:B------:R-:W-:Y:S05]  /*03a0*/  @P1 BRA `(.L_x_10) ;  /* 0xfffffffc00d01947 */ /* 0x000fea000383ffff */
.L_x_9:
[----:B------:R-:W-:Y:S05]  /*03b0*/  BSYNC.RECONVERGENT B2 ;  /* 0x0000000000027941 */ /* 0x000fea0003800200 */
.L_x_8:
[----:B------:R-:W-:Y:S05]  /*03c0*/  @!P0 BRA `(.L_x_7) ;  /* 0x0000000800b88947 */ /* 0x000fea0003800000 */
[----:B------:R-:W-:Y:S01]  /*03d0*/  IMAD.IADD R0, R2, 0x1, -R7 ;  /* 0x0000000102007824 */ /* 0x000fe200078e0a07 */
[----:B------:R-:W-:Y:S01]  /*03e0*/  BSSY.RECONVERGENT B2, `(.L_x_11) ;  /* 0x0000061000027945 */ /* 0x000fe20003800200 */
[----:B------:R-:W-:-:S03]  /*03f0*/  PLOP3.LUT P0, PT, PT, PT, PT, 0x80, 0x8 ;  /* 0x000000000008781c */ /* 0x000fc60003f0f070 */
[----:B------:R-:W-:-:S13]  /*0400*/  ISETP.GT.AND P1, PT, R0, 0xc00, PT ;  /* 0x00000c000000780c */ /* 0x000fda0003f24270 */
[----:B------:R-:W-:Y:S05]  /*0410*/  @!P1 BRA `(.L_x_12) ;  /* 0x0000000400749947 */ /* 0x000fea0003800000 */
[----:B0-----:R-:W0:Y:S01]  /*0420*/  LDC.64 R4, c[0x0][0x380] ;  /* 0x0000e000ff047b82 */ /* 0x001e220000000a00 */
[----:B------:R-:W-:Y:S01]  /*0430*/  PLOP3.LUT P0, PT, PT, PT, PT, 0x8, 0x80 ;  /* 0x000000000080781c */ /* 0x000fe20003f0e170 */
[----:B------:R-:W-:-:S12]  /*0440*/  VIADD R0, R2, 0xfffff400 ;  /* 0xfffff40002007836 */ /* 0x000fd80000000000 */
.L_x_13:
[----:B0-----:R-:W-:-:S05]  /*0450*/  IMAD.WIDE R14, R7, 0x4, R4 ;  /* 0x00000004070e7825 */ /* 0x001fca00078e0204 */
[----:B--2---:R-:W2:Y:S04]  /*0460*/  LDG.E.CONSTANT R26, desc[UR6][R14.64] ;  /* 0x000000060e1a7981 */ /* 0x004ea8000c1e9900 */
[----:B---3--:R-:W3:Y:S04]  /*0470*/  LDG.E.CONSTANT R29, desc[UR6][R14.64+0x400] ;  /* 0x000400060e1d7981 */ /* 0x008ee8000c1e9900 */
[----:B------:R-:W4:Y:S04]  /*0480*/  LDG.E.CONSTANT R25, desc[UR6][R14.64+0x800] ;  /* 0x000800060e197981 */ /* 0x000f28000c1e9900 */
[----:B------:R2:W4:Y:S01]  /*0490*/  LDG.E.CONSTANT R28, desc[UR6][R14.64+0xc00] ;  /* 0x000c00060e1c7981 */ /* 0x000522000c1e9900 */
[----:B------:R-:W-:-:S04]  /*04a0*/  VIADD R19, R7, 0x400 ;  /* 0x0000040007137836 */ /* 0x000fc80000000000 */
[----:B------:R-:W-:-:S05]  /*04b0*/  IMAD.WIDE R18, R19, 0x4, R4 ;  /* 0x0000000413127825 */ /* 0x000fca00078e0204 */
[----:B------:R-:W4:Y:S04]  /*04c0*/  LDG.E.CONSTANT R24, desc[UR6][R18.64] ;  /* 0x0000000612187981 */ /* 0x000f28000c1e9900 */
[----:B------:R-:W4:Y:S04]  /*04d0*/  LDG.E.CONSTANT R9, desc[UR6][R18.64+0x400] ;  /* 0x0004000612097981 */ /* 0x000f28000c1e9900 */
[----:B------:R-:W4:Y:S04]  /*04e0*/  LDG.E.CONSTANT R8, desc[UR6][R18.64+0x800] ;  /* 0x0008000612087981 */ /* 0x000f28000c1e9900 */
[----:B------:R0:W4:Y:S01]  /*04f0*/  LDG.E.CONSTANT R6, desc[UR6][R18.64+0xc00] ;  /* 0x000c000612067981 */ /* 0x000122000c1e9900 */
[----:B-1---5:R1:W-:Y:S01]  /*0500*/  I2F.F64 R10, R13 ;  /* 0x0000000d000a7312 */ /* 0x0223e20000201c00 */
[----:B------:R-:W-:-:S04]  /*0510*/  VIADD R21, R7, 0x800 ;  /* 0x0000080007157836 */ /* 0x000fc80000000000 */
[----:B------:R-:W-:-:S05]  /*0520*/  IMAD.WIDE R20, R21, 0x4, R4 ;  /* 0x0000000415147825 */ /* 0x000fca00078e0204 */
[----:B------:R-:W4:Y:S04]  /*0530*/  LDG.E.CONSTANT R12, desc[UR6][R20.64] ;  /* 0x00000006140c7981 */ /* 0x000f28000c1e9900 */
[----:B-1----:R-:W4:Y:S01]  /*0540*/  LDG.E.CONSTANT R13, desc[UR6][R20.64+0xc00] ;  /* 0x000c0006140d7981 */ /* 0x002f22000c1e9900 */
[----:B--2---:R-:W1:Y:S02]  /*0550*/  I2F.F64 R14, R26 ;  /* 0x0000001a000e7312 */ /* 0x004e640000201c00 */
[----:B-1----:R-:W-:Y:S01]  /*0560*/  DADD R22, R10, R14 ;  /* 0x000000000a167229 */ /* 0x002fe2000000000e */
[----:B------:R-:W2:Y:S04]  /*0570*/  LDG.E.CONSTANT R11, desc[UR6][R20.64+0x400] ;  /* 0x00040006140b7981 */ /* 0x000ea8000c1e9900 */
[----:B------:R1:W2:Y:S05]  /*0580*/  LDG.E.CONSTANT R10, desc[UR6][R20.64+0x800] ;  /* 0x00080006140a7981 */ /* 0x0002aa000c1e9900 */
[----:B------:R-:W0:Y:S08]  /*0590*/  F2I.F64.TRUNC R22, R22 ;  /* 0x0000001600167311 */ /* 0x000e30000030d100 */
[----:B---3--:R-:W-:Y:S08]  /*05a0*/  I2F.F64 R14, R29 ;  /* 0x0000001d000e7312 */ /* 0x008ff00000201c00 */
[----:B0-----:R-:W0:Y:S02]  /*05b0*/  I2F.F64 R16, R22 ;  /* 0x0000001600107312 */ /* 0x001e240000201c00 */
[----:B0-----:R-:W-:-:S10]  /*05c0*/  DADD R18, R16, R14 ;  /* 0x0000000010127229 */ /* 0x001fd4000000000e */
[----:B------:R-:W0:Y:S08]  /*05d0*/  F2I.F64.TRUNC R18, R18 ;  /* 0x0000001200127311 */ /* 0x000e30000030d100 */
[----:B----4-:R-:W-:Y:S08]  /*05e0*/  I2F.F64 R14, R25 ;  /* 0x00000019000e7312 */ /* 0x010ff00000201c00 */
[----:B0-----:R-:W0:Y:S02]  /*05f0*/  I2F.F64 R16, R18 ;  /* 0x0000001200107312 */ /* 0x001e240000201c00 */
[----:B0-----:R-:W-:-:S10]  /*0600*/  DADD R26, R16, R14 ;  /* 0x00000000101a7229 */ /* 0x001fd4000000000e */
[----:B------:R-:W0:Y:S08]  /*0610*/  F2I.F64.TRUNC R27, R26 ;  /* 0x0000001a001b7311 */ /* 0x000e30000030d100 */
[----:B------:R-:W-:Y:S08]  /*0620*/  I2F.F64 R14, R28 ;  /* 0x0000001c000e7312 */ /* 0x000ff00000201c00 */
[----:B0-----:R-:W0:Y:S01]  /*0630*/  I2F.F64 R16, R27 ;  /* 0x0000001b00107312 */ /* 0x001e220000201c00 */
[----:B------:R-:W-:Y:S01]  /*0640*/  VIADD R29, R7, 0xc00 ;  /* 0x00000c00071d7836 */ /* 0x000fe20000000000 */
[----:B0-----:R-:W-:-:S03]  /*0650*/  DADD R22, R16, R14 ;  /* 0x0000000010167229 */ /* 0x001fc6000000000e */
[----:B------:R-:W-:-:S03]  /*0660*/  IMAD.WIDE R14, R29, 0x4, R4 ;  /* 0x000000041d0e7825 */ /* 0x000fc600078e0204 */
[----:B------:R-:W0:Y:S02]  /*0670*/  F2I.F64.TRUNC R29, R22 ;  /* 0x00000016001d7311 */ /* 0x000e24000030d100 */
[----:B------:R-:W3:Y:S04]  /*0680*/  LDG.E.CONSTANT R25, desc[UR6][R14.64] ;  /* 0x000000060e197981 */ /* 0x000ee8000c1e9900 */
[----:B------:R-:W4:Y:S02]  /*0690*/  LDG.E.CONSTANT R26, desc[UR6][R14.64+0x400] ;  /* 0x000400060e1a7981 */ /* 0x000f24000c1e9900 */
[----:B------:R1:W-:Y:S02]  /*06a0*/  I2F.F64 R16, R24 ;  /* 0x0000001800107312 */ /* 0x0003e40000201c00 */
[----:B------:R-:W4:Y:S06]  /*06b0*/  LDG.E.CONSTANT R27, desc[UR6][R14.64+0x800] ;  /* 0x000800060e1b7981 */ /* 0x000f2c000c1e9900 */
[----:B0-----:R-:W0:Y:S01]  /*06c0*/  I2F.F64 R18, R29 ;  /* 0x0000001d00127312 */ /* 0x001e220000201c00 */
[----:B-1----:R1:W4:Y:S01]  /*06d0*/  LDG.E.CONSTANT R24, desc[UR6][R14.64+0xc00] ;  /* 0x000c00060e187981 */ /* 0x002322000c1e9900 */
[----:B0-----:R-:W-:-:S10]  /*06e0*/  DADD R16, R18, R16 ;  /* 0x0000000012107229 */ /* 0x001fd40000000010 */
[----:B------:R-:W0:Y:S08]  /*06f0*/  F2I.F64.TRUNC R16, R16 ;  /* 0x0000001000107311 */ /* 0x000e30000030d100 */
[----:B------:R-:W-:Y:S08]  /*0700*/  I2F.F64 R18, R9 ;  /* 0x0000000900127312 */ /* 0x000ff00000201c00 */
[----:B0-----:R-:W0:Y:S02]  /*0710*/  I2F.F64 R20, R16 ;  /* 0x0000001000147312 */ /* 0x001e240000201c00 */
[----:B0-----:R-:W-:-:S06]  /*0720*/  DADD R18, R20, R18 ;  /* 0x0000000014127229 */ /* 0x001fcc0000000012 */
[----:B------:R-:W0:Y:S08]  /*0730*/  F2I.F64.TRUNC R28, R18 ;  /* 0x00000012001c7311 */ /* 0x000e30000030d100 */
[----:B------:R-:W-:Y:S08]  /*0740*/  I2F.F64 R20, R8 ;  /* 0x0000000800147312 */ /* 0x000ff00000201c00 */
[----:B0-----:R-:W0:Y:S02]  /*0750*/  I2F.F64 R22, R28 ;  /* 0x0000001c00167312 */ /* 0x001e240000201c00 */
[----:B0-----:R-:W-:-:S10]  /*0760*/  DADD R20, R22, R20 ;  /* 0x0000000016147229 */ /* 0x001fd40000000014 */
        /* <DEDUP_REMOVED lines=9> */
[----:B--2---:R-:W-:Y:S08]  /*0800*/  I2F.F64 R18, R11 ;  /* 0x0000000b00127312 */ /* 0x004ff00000201c00 */
[----:B0-----:R-:W0:Y:S02]  /*0810*/  I2F.F64 R8, R16 ;  /* 0x0000001000087312 */ /* 0x001e240000201c00 */
[----:B0-----:R-:W-:-:S10]  /*0820*/  DADD R8, R8, R18 ;  /* 0x0000000008087229 */ /* 0x001fd40000000012 */
[----:B------:R-:W1:Y:S08]  /*0830*/  F2I.F64.TRUNC R8, R8 ;  /* 0x0000000800087311 */ /* 0x000e70000030d100 */
[----:B------:R-:W-:Y:S08]  /*0840*/  I2F.F64 R18, R10 ;  /* 0x0000000a00127312 */ /* 0x000ff00000201c00 */
[----:B-1----:R-:W0:Y:S02]  /*0850*/  I2F.F64 R14, R8 ;  /* 0x00000008000e7312 */ /* 0x002e240000201c00 */
[----:B0-----:R-:W-:-:S10]  /*0860*/  DADD R14, R14, R18 ;  /* 0x000000000e0e7229 */ /* 0x001fd40000000012 */
[----:B------:R-:W0:Y:S08]  /*0870*/  F2I.F64.TRUNC R14, R14 ;  /* 0x0000000e000e7311 */ /* 0x000e30000030d100 */
[----:B------:R-:W-:Y:S08]  /*0880*/  I2F.F64 R12, R13 ;  /* 0x0000000d000c7312 */ /* 0x000ff00000201c00 */
[----:B0-----:R-:W0:Y:S02]  /*0890*/  I2F.F64 R18, R14 ;  /* 0x0000000e00127312 */ /* 0x001e240000201c00 */
[----:B0-----:R-:W-:-:S10]  /*08a0*/  DADD R18, R18, R12 ;  /* 0x0000000012127229 */ /* 0x001fd4000000000c */
        /* <DEDUP_REMOVED lines=14> */
[----:B0-----:R-:W0:Y:S01]  /*0990*/  I2F.F64 R12, R10 ;  /* 0x0000000a000c7312 */ /* 0x001e220000201c00 */
[----:B------:R-:W-:-:S05]  /*09a0*/  VIADD R7, R7, 0x1000 ;  /* 0x0000100007077836 */ /* 0x000fca0000000000 */
[----:B------:R-:W-:Y:S01]  /*09b0*/  ISETP.GE.AND P1, PT, R7, R0, PT ;  /* 0x000000000700720c */ /* 0x000fe20003f26270 */
[----:B0-----:R-:W-:-:S10]  /*09c0*/  DADD R12, R12, R24 ;  /* 0x000000000c0c7229 */ /* 0x001fd40000000018 */
[----:B------:R2:W3:Y:S02]  /*09d0*/  F2I.F64.TRUNC R13, R12 ;  /* 0x0000000c000d7311 */ /* 0x0004e4000030d100 */
[----:B------:R-:W-:Y:S05]  /*09e0*/  @!P1 BRA `(.L_x_13) ;  /* 0xfffffff800989947 */ /* 0x000fea000383ffff */
.L_x_12:
[----:B------:R-:W-:Y:S05]  /*09f0*/  BSYNC.RECONVERGENT B2 ;  /* 0x0000000000027941 */ /* 0x000fea0003800200 */
.L_x_11:
[----:B------:R-:W-:Y:S01]  /*0a00*/  IMAD.IADD R0, R2, 0x1, -R7 ;  /* 0x0000000102007824 */ /* 0x000fe200078e0a07 */
[----:B------:R-:W-:Y:S04]  /*0a10*/  BSSY.RECONVERGENT B2, `(.L_x_14) ;  /* 0x0000031000027945 */ /* 0x000fe80003800200 */
[----:B------:R-:W-:-:S13]  /*0a20*/  ISETP.GT.AND P1, PT, R0, 0x400, PT ;  /* 0x000004000000780c */ /* 0x000fda0003f24270 */
[----:B------:R-:W-:Y:S05]  /*0a30*/  @!P1 BRA `(.L_x_15) ;  /* 0x0000000000b89947 */ /* 0x000fea0003800000 */
[----:B------:R-:W4:Y:S02]  /*0a40*/  LDC.64 R20, c[0x0][0x380] ;  /* 0x0000e000ff147b82 */ /* 0x000f240000000a00 */
[----:B----4-:R-:W-:-:S05]  /*0a50*/  IMAD.WIDE R10, R7, 0x4, R20 ;  /* 0x00000004070a7825 */ /* 0x010fca00078e0214 */
[----:B------:R-:W4:Y:S04]  /*0a60*/  LDG.E.CONSTANT R22, desc[UR6][R10.64] ;  /* 0x000000060a167981 */ /* 0x000f28000c1e9900 */
[----:B------:R-:W4:Y:S04]  /*0a70*/  LDG.E.CONSTANT R23, desc[UR6][R10.64+0x400] ;  /* 0x000400060a177981 */ /* 0x000f28000c1e9900 */
[----:B------:R-:W4:Y:S04]  /*0a80*/  LDG.E.CONSTANT R9, desc[UR6][R10.64+0x800] ;  /* 0x000800060a097981 */ /* 0x000f28000c1e9900 */
[----:B------:R4:W4:Y:S01]  /*0a90*/  LDG.E.CONSTANT R8, desc[UR6][R10.64+0xc00] ;  /* 0x000c00060a087981 */ /* 0x000922000c1e9900 */
[----:B0-----:R-:W-:-:S04]  /*0aa0*/  VIADD R5, R7, 0x400 ;  /* 0x0000040007057836 */ /* 0x001fc80000000000 */
[----:B------:R-:W-:-:S05]  /*0ab0*/  IMAD.WIDE R20, R5, 0x4, R20 ;  /* 0x0000000405147825 */ /* 0x000fca00078e0214 */
[----:B------:R-:W4:Y:S04]  /*0ac0*/  LDG.E.CONSTANT R6, desc[UR6][R20.64] ;  /* 0x0000000614067981 */ /* 0x000f28000c1e9900 */
[----:B------:R-:W4:Y:S04]  /*0ad0*/  LDG.E.CONSTANT R5, desc[UR6][R20.64+0x400] ;  /* 0x0004000614057981 */ /* 0x000f28000c1e9900 */
[----:B------:R-:W4:Y:S04]  /*0ae0*/  LDG.E.CONSTANT R4, desc[UR6][R20.64+0x800] ;  /* 0x0008000614047981 */ /* 0x000f28000c1e9900 */
[----:B------:R-:W4:Y:S01]  /*0af0*/  LDG.E.CONSTANT R0, desc[UR6][R20.64+0xc00] ;  /* 0x000c000614007981 */ /* 0x000f22000c1e9900 */
[----:B-123-5:R-:W-:Y:S01]  /*0b00*/  I2F.F64 R12, R13 ;  /* 0x0000000d000c7312 */ /* 0x02efe20000201c00 */
[----:B------:R-:W-:Y:S01]  /*0b10*/  PLOP3.LUT P0, PT, PT, PT, PT, 0x8, 0x80 ;  /* 0x000000000080781c */ /* 0x000fe20003f0e170 */
[----:B------:R-:W-:-:S06]  /*0b20*/  VIADD R7, R7, 0x800 ;  /* 0x0000080007077836 */ /* 0x000fcc0000000000 */
[----:B----4-:R-:W0:Y:S08]  /*0b30*/  I2F.F64 R14, R22 ;  /* 0x00000016000e7312 */ /* 0x010e300000201c00 */
[----:B------:R-:W-:Y:S01]  /*0b40*/  I2F.F64 R16, R23 ;  /* 0x0000001700107312 */ /* 0x000fe20000201c00 */
[----:B0-----:R-:W-:-:S07]  /*0b50*/  DADD R14, R12, R14 ;  /* 0x000000000c0e7229 */ /* 0x001fce000000000e */
[----:B------:R-:W-:Y:S08]  /*0b60*/  I2F.F64 R18, R9 ;  /* 0x0000000900127312 */ /* 0x000ff00000201c00 */
[----:B------:R-:W0:Y:S08]  /*0b70*/  F2I.F64.TRUNC R14, R14 ;  /* 0x0000000e000e7311 */ /* 0x000e30000030d100 */
[----:B0-----:R-:W0:Y:S02]  /*0b80*/  I2F.F64 R10, R14 ;  /* 0x0000000e000a7312 */ /* 0x001e240000201c00 */
[----:B0-----:R-:W-:-:S10]  /*0b90*/  DADD R10, R10, R16 ;  /* 0x000000000a0a7229 */ /* 0x001fd40000000010 */
[----:B------:R-:W0:Y:S08]  /*0ba0*/  F2I.F64.TRUNC R10, R10 ;  /* 0x0000000a000a7311 */ /* 0x000e30000030d100 */
[----:B0-----:R-:W0:Y:S02]  /*0bb0*/  I2F.F64 R16, R10 ;  /* 0x0000000a00107312 */ /* 0x001e240000201c00 */
[----:B0-----:R-:W-:-:S06]  /*0bc0*/  DADD R16, R16, R18 ;  /* 0x0000000010107229 */ /* 0x001fcc0000000012 */
[----:B------:R-:W-:Y:S08]  /*0bd0*/  I2F.F64 R18, R8 ;  /* 0x0000000800127312 */ /* 0x000ff00000201c00 */
[----:B------:R-:W0:Y:S08]  /*0be0*/  F2I.F64.TRUNC R16, R16 ;  /* 0x0000001000107311 */ /* 0x000e30000030d100 */
[----:B0-----:R-:W0:Y:S08]  /*0bf0*/  I2F.F64 R12, R16 ;  /* 0x00000010000c7312 */ /* 0x001e300000201c00 */
[----:B------:R-:W-:Y:S01]  /*0c00*/  I2F.F64 R16, R4 ;  /* 0x0000000400107312 */ /* 0x000fe20000201c00 */
[----:B0-----:R-:W-:-:S07]  /*0c10*/  DADD R12, R12, R18 ;  /* 0x000000000c0c7229 */ /* 0x001fce0000000012 */
[----:B------:R-:W-:Y:S08]  /*0c20*/  I2F.F64 R18, R6 ;  /* 0x0000000600127312 */ /* 0x000ff00000201c00 */
[----:B------:R-:W0:Y:S08]  /*0c30*/  F2I.F64.TRUNC R12, R12 ;  /* 0x0000000c000c7311 */ /* 0x000e30000030d100 */
[----:B0-----:R-:W0:Y:S02]  /*0c40*/  I2F.F64 R14, R12 ;  /* 0x0000000c000e7312 */ /* 0x001e240000201c00 */
[----:B0-----:R-:W-:-:S06]  /*0c50*/  DADD R14, R14, R18 ;  /* 0x000000000e0e7229 */ /* 0x001fcc0000000012 */
        /* <DEDUP_REMOVED lines=9> */
[----:B0-----:R-:W0:Y:S02]  /*0cf0*/  I2F.F64 R12, R8 ;  /* 0x00000008000c7312 */ /* 0x001e240000201c00 */
[----:B0-----:R-:W-:-:S10]  /*0d00*/  DADD R12, R12, R16 ;  /* 0x000000000c0c7229 */ /* 0x001fd40000000010 */
[----:B------:R4:W0:Y:S02]  /*0d10*/  F2I.F64.TRUNC R13, R12 ;  /* 0x0000000c000d7311 */ /* 0x000824000030d100 */
.L_x_15:
[----:B------:R-:W-:Y:S05]  /*0d20*/  BSYNC.RECONVERGENT B2 ;  /* 0x0000000000027941 */ /* 0x000fea0003800200 */
.L_x_14:
[----:B------:R-:W-:-:S13]  /*0d30*/  ISETP.LT.OR P0, PT, R7, R2, P0 ;  /* 0x000000020700720c */ /* 0x000fda0000701670 */
[----:B------:R-:W-:Y:S05]  /*0d40*/  @!P0 BRA `(.L_x_7) ;  /* 0x0000000000588947 */ /* 0x000fea0003800000 */
[----:B0-----:R-:W0:Y:S02]  /*0d50*/  LDC.64 R4, c[0x0][0x380] ;  /* 0x0000e000ff047b82 */ /* 0x001e240000000a00 */
[----:B0-----:R-:W-:-:S05]  /*0d60*/  IMAD.WIDE R4, R7, 0x4, R4 ;  /* 0x0000000407047825 */ /* 0x001fca00078e0204 */
[----:B------:R-:W3:Y:S04]  /*0d70*/  LDG.E.CONSTANT R0, desc[UR6][R4.64] ;  /* 0x0000000604007981 */ /* 0x000ee8000c1e9900 */
[----:B------:R-:W3:Y:S04]  /*0d80*/  LDG.E.CONSTANT R16, desc[UR6][R4.64+0x400] ;  /* 0x0004000604107981 */ /* 0x000ee8000c1e9900 */
[----:B------:R-:W3:Y:S04]  /*0d90*/  LDG.E.CONSTANT R14, desc[UR6][R4.64+0x800] ;  /* 0x00080006040e7981 */ /* 0x000ee8000c1e9900 */
[----:B--2-4-:R-:W2:Y:S01]  /*0da0*/  LDG.E.CONSTANT R12, desc[UR6][R4.64+0xc00] ;  /* 0x000c0006040c7981 */ /* 0x014ea2000c1e9900 */
[----:B-1-3-5:R-:W-:Y:S08]  /*0db0*/  I2F.F64 R8, R13 ;  /* 0x0000000d00087312 */ /* 0x02aff00000201c00 */
[----:B------:R-:W0:Y:S08]  /*0dc0*/  I2F.F64 R6, R0 ;  /* 0x0000000000067312 */ /* 0x000e300000201c00 */
[----:B------:R-:W-:Y:S01]  /*0dd0*/  I2F.F64 R10, R16 ;  /* 0x00000010000a7312 */ /* 0x000fe20000201c00 */
[----:B0-----:R-:W-:-:S07]  /*0de0*/  DADD R6, R6, R8 ;  /* 0x0000000006067229 */ /* 0x001fce0000000008 */
[----:B------:R-:W-:Y:S08]  /*0df0*/  I2F.F64 R14, R14 ;  /* 0x0000000e000e7312 */ /* 0x000ff00000201c00 */
[----:B--2---:R-:W-:Y:S08]  /*0e00*/  I2F.F64 R12, R12 ;  /* 0x0000000c000c7312 */ /* 0x004ff00000201c00 */
[----:B------:R-:W0:Y:S08]  /*0e10*/  F2I.F64.TRUNC R6, R6 ;  /* 0x0000000600067311 */ /* 0x000e30000030d100 */
[----:B0-----:R-:W0:Y:S02]  /*0e20*/  I2F.F64 R8, R6 ;  /* 0x0000000600087312 */ /* 0x001e240000201c00 */
[----:B0-----:R-:W-:-:S10]  /*0e30*/  DADD R8, R8, R10 ;  /* 0x0000000008087229 */ /* 0x001fd4000000000a */
[----:B------:R-:W0:Y:S08]  /*0e40*/  F2I.F64.TRUNC R8, R8 ;  /* 0x0000000800087311 */ /* 0x000e30000030d100 */
[----:B0-----:R-:W0:Y:S02]  /*0e50*/  I2F.F64 R10, R8 ;  /* 0x00000008000a7312 */ /* 0x001e240000201c00 */
[----:B0-----:R-:W-:-:S10]  /*0e60*/  DADD R10, R10, R14 ;  /* 0x000000000a0a7229 */ /* 0x001fd4000000000e */
[----:B------:R-:W0:Y:S08]  /*0e70*/  F2I.F64.TRUNC R10, R10 ;  /* 0x0000000a000a7311 */ /* 0x000e30000030d100 */
[----:B0-----:R-:W0:Y:S02]  /*0e80*/  I2F.F64 R4, R10 ;  /* 0x0000000a00047312 */ /* 0x001e240000201c00 */
[----:B0-----:R-:W-:-:S06]  /*0e90*/  DADD R4, R4, R12 ;  /* 0x0000000004047229 */ /* 0x001fcc000000000c */
[----:B------:R0:W1:Y:S05]  /*0ea0*/  F2I.F64.TRUNC R13, R4 ;  /* 0x00000004000d7311 */ /* 0x00006a000030d100 */
.L_x_7:
[----:B------:R-:W-:Y:S05]  /*0eb0*/  BSYNC.RECONVERGENT B1 ;  /* 0x0000000000017941 */ /* 0x000fea0003800200 */
.L_x_6:
[----:B------:R-:W-:Y:S01]  /*0ec0*/  ISETP.GE.AND P0, PT, R2, 0x100, PT ;  /* 0x000001000200780c */ /* 0x000fe20003f06270 */
[----:B01-3-5:R-:W-:-:S12]  /*0ed0*/  IMAD.MOV.U32 R4, RZ, RZ, R13 ;  /* 0x000000ffff047224 */ /* 0x02bfd800078e000d */
[----:B------:R-:W-:Y:S05]  /*0ee0*/  @!P0 BRA `(.L_x_16) ;  /* 0x00000004003c8947 */ /* 0x000fea0003800000 */
[----:B------:R-:W0:Y:S01]  /*0ef0*/  SHFL.DOWN PT, R5, R4, 0x1, 0x1f ;  /* 0x08201f0004057f89 */ /* 0x000e2200000e0000 */
[----:B------:R-:W-:Y:S01]  /*0f00*/  I2F.F64 R6, R4 ;  /* 0x0000000400067312 */ /* 0x000fe20000201c00 */
[----:B------:R-:W-:Y:S01]  /*0f10*/  ISETP.NE.AND P1, PT, R3, RZ, PT ;  /* 0x000000ff0300720c */ /* 0x000fe20003f25270 */
[----:B------:R-:W1:Y:S06]  /*0f20*/  S2R R0, SR_LANEID ;  /* 0x0000000000007919 */ /* 0x000e6c0000000000 */
[----:B0-----:R-:W0:Y:S01]  /*0f30*/  I2F.F64 R8, R5 ;  /* 0x0000000500087312 */ /* 0x001e220000201c00 */
[----:B-1----:R-:W-:Y:S01]  /*0f40*/  ISETP.GT.AND P0, PT, R0, 0x1e, PT ;  /* 0x0000001e0000780c */ /* 0x002fe20003f04270 */
[----:B0-----:R-:W-:-:S10]  /*0f50*/  DADD R6, R6, R8 ;  /* 0x0000000006067229 */ /* 0x001fd40000000008 */
[----:B------:R-:W0:Y:S02]  /*0f60*/  F2I.F64.TRUNC R7, R6 ;  /* 0x0000000600077311 */ /* 0x000e24000030d100 */
[----:B0-----:R-:W-:Y:S02]  /*0f70*/  SEL R2, R4, R7, P0 ;  /* 0x0000000704027207 */ /* 0x001fe40000000000 */
[----:B------:R-:W-:-:S04]  /*0f80*/  ISETP.GT.AND P0, PT, R0, 0x1d, PT ;  /* 0x0000001d0000780c */ /* 0x000fc80003f04270 */
[----:B------:R-:W-:Y:S01]  /*0f90*/  I2F.F64 R8, R2 ;  /* 0x0000000200087312 */ /* 0x000fe20000201c00 */
[----:B------:R-:W0:Y:S07]  /*0fa0*/  SHFL.DOWN PT, R10, R2, 0x2, 0x1f ;  /* 0x08401f00020a7f89 */ /* 0x000e2e00000e0000 */
[----:B0-----:R-:W0:Y:S02]  /*0fb0*/  I2F.F64 R10, R10 ;  /* 0x0000000a000a7312 */ /* 0x001e240000201c00 */
[----:B0-----:R-:W-:-:S06]  /*0fc0*/  DADD R8, R8, R10 ;  /* 0x0000000008087229 */ /* 0x001fcc000000000a */
[----:B------:R-:W2:Y:S01]  /*0fd0*/  @!P0 F2I.F64.TRUNC R2, R8 ;  /* 0x0000000800028311 */ /* 0x000ea2000030d100 */
[----:B------:R-:W-:Y:S01]  /*0fe0*/  ISETP.GT.AND P0, PT, R0, 0x1b, PT ;  /* 0x0000001b0000780c */ /* 0x000fe20003f04270 */
[----:B--2-4-:R-:W0:Y:S06]  /*0ff0*/  SHFL.DOWN PT, R12, R2, 0x4, 0x1f ;  /* 0x08801f00020c7f89 */ /* 0x014e2c00000e0000 */
[----:B------:R-:W-:Y:S08]  /*1000*/  I2F.F64 R4, R2 ;  /* 0x0000000200047312 */ /* 0x000ff00000201c00 */
[----:B0-----:R-:W0:Y:S02]  /*1010*/  I2F.F64 R6, R12 ;  /* 0x0000000c00067312 */ /* 0x001e240000201c00 */
[----:B0-----:R-:W-:-:S06]  /*1020*/  DADD R4, R4, R6 ;  /* 0x0000000004047229 */ /* 0x001fcc0000000006 */
[----:B------:R-:W0:Y:S01]  /*1030*/  @!P0 F2I.F64.TRUNC R2, R4 ;  /* 0x0000000400028311 */ /* 0x000e22000030d100 */
[----:B------:R-:W-:Y:S01]  /*1040*/  ISETP.GT.AND P0, PT, R0, 0x17, PT ;  /* 0x000000170000780c */ /* 0x000fe20003f04270 */
[----:B0-----:R-:W0:Y:S06]  /*1050*/  SHFL.DOWN PT, R11, R2, 0x8, 0x1f ;  /* 0x09001f00020b7f89 */ /* 0x001e2c00000e0000 */
[----:B------:R-:W-:Y:S08]  /*1060*/  I2F.F64 R6, R2 ;  /* 0x0000000200067312 */ /* 0x000ff00000201c00 */
[----:B0-----:R-:W0:Y:S02]  /*1070*/  I2F.F64 R10, R11 ;  /* 0x0000000b000a7312 */ /* 0x001e240000201c00 */
[----:B0-----:R-:W-:-:S06]  /*1080*/  DADD R6, R6, R10 ;  /* 0x0000000006067229 */ /* 0x001fcc000000000a */
[----:B------:R-:W0:Y:S01]  /*1090*/  @!P0 F2I.F64.TRUNC R2, R6 ;  /* 0x0000000600028311 */ /* 0x000e22000030d100 */
[----:B------:R-:W-:-:S13]  /*10a0*/  ISETP.NE.AND P0, PT, R0, RZ, PT ;  /* 0x000000ff0000720c */ /* 0x000fda0003f05270 */
[----:B------:R-:W1:Y:S01]  /*10b0*/  @!P0 S2R R12, SR_CgaCtaId ;  /* 0x00000000000c8919 */ /* 0x000e620000008800 */
[----:B0-----:R-:W-:Y:S01]  /*10c0*/  I2F.F64 R8, R2 ;  /* 0x0000000200087312 */ /* 0x001fe20000201c00 */
[----:B------:R-:W0:Y:S07]  /*10d0*/  SHFL.DOWN PT, R10, R2, 0x10, 0x1f ;  /* 0x0a001f00020a7f89 */ /* 0x000e2e00000e0000 */
[----:B0-----:R-:W0:Y:S02]  /*10e0*/  I2F.F64 R4, R10 ;  /* 0x0000000a00047312 */ /* 0x001e240000201c00 */
[----:B0-----:R-:W-:Y:S01]  /*10f0*/  DADD R4, R8, R4 ;  /* 0x0000000008047229 */ /* 0x001fe20000000004 */
[----:B------:R-:W-:-:S02]  /*1100*/  @!P0 MOV R9, 0x400 ;  /* 0x0000040000098802 */ /* 0x000fc40000000f00 */
[----:B------:R-:W-:Y:S02]  /*1110*/  @!P0 SHF.R.U32.HI R8, RZ, 0x3, R3 ;  /* 0x00000003ff088819 */ /* 0x000fe40000011603 */
[----:B-1----:R-:W-:Y:S02]  /*1120*/  @!P0 LEA R9, R12, R9, 0x18 ;  /* 0x000000090c098211 */ /* 0x002fe400078ec0ff */
[----:B------:R-:W-:-:S03]  /*1130*/  @!P0 LOP3.LUT R8, R8, 0x7c, RZ, 0xc0, !PT ;  /* 0x0000007c08088812 */ /* 0x000fc600078ec0ff */
[----:B------:R-:W0:Y:S02]  /*1140*/  F2I.F64.TRUNC R5, R4 ;  /* 0x0000000400057311 */ /* 0x000e24000030d100 */
[----:B------:R-:W-:-:S05]  /*1150*/  @!P0 IMAD.IADD R8, R8, 0x1, R9 ;  /* 0x0000000108088824 */ /* 0x000fca00078e0209 */
[----:B0-----:R0:W-:Y:S01]  /*1160*/  @!P0 STS [R8+0x8], R5 ;  /* 0x0000080508008388 */ /* 0x0011e20000000800 */
[----:B------:R-:W-:Y:S01]  /*1170*/  BAR.SYNC.DEFER_BLOCKING 0x0 ;  /* 0x0000000000007b1d */ /* 0x000fe20000010000 */
[----:B------:R-:W-:-:S04]  /*1180*/  ISETP.GT.AND P0, PT, R0, 0xf, PT ;  /* 0x0000000f0000780c */ /* 0x000fc80003f04270 */
[----:B------:R-:W-:Y:S01]  /*1190*/  SEL R23, R2, R5, P0 ;  /* 0x0000000502177207 */ /* 0x000fe20000000000 */
[----:B------:R-:W-:Y:S08]  /*11a0*/  @P1 BRA `(.L_x_17) ;  /* 0x0000005800d01947 */ /* 0x000ff00003800000 */
[----:B------:R-:W1:Y:S01]  /*11b0*/  S2UR UR5, SR_CgaCtaId ;  /* 0x00000000000579c3 */ /* 0x000e620000008800 */
[----:B------:R-:W-:Y:S01]  /*11c0*/  UMOV UR4, 0x400 ;  /* 0x0000040000047882 */ /* 0x000fe20000000000 */
[----:B------:R-:W-:Y:S01]  /*11d0*/  I2F.F64 R2, R23 ;  /* 0x0000001700027312 */ /* 0x000fe20000201c00 */
[----:B-1----:R-:W-:-:S09]  /*11e0*/  ULEA UR4, UR5, UR4, 0x18 ;  /* 0x0000000405047291 */ /* 0x002fd2000f8ec0ff */
[----:B------:R-:W1:Y:S04]  /*11f0*/  LDS R0, [UR4+0xc] ;  /* 0x00000c04ff007984 */ /* 0x000e680008000800 */
[----:B0-----:R-:W0:Y:S04]  /*1200*/  LDS.128 R4, [UR4+0x10] ;  /* 0x00001004ff047984 */ /* 0x001e280008000c00 */
[----:B------:R-:W2:Y:S01]  /*1210*/  LDS.64 R16, [UR4+0x20] ;  /* 0x00002004ff107984 */ /* 0x000ea20008000a00 */
[----:B-1----:R-:W1:Y:S08]  /*1220*/  I2F.F64 R8, R0 ;  /* 0x0000000000087312 */ /* 0x002e700000201c00 */
[----:B0-----:R-:W-:Y:S01]  /*1230*/  I2F.F64 R10, R4 ;  /* 0x00000004000a7312 */ /* 0x001fe20000201c00 */
[----:B-1----:R-:W-:-:S07]  /*1240*/  DADD R2, R2, R8 ;  /* 0x0000000002027229 */ /* 0x002fce0000000008 */
[----:B------:R-:W-:Y:S08]  /*1250*/  I2F.F64 R12, R5 ;  /* 0x00000005000c7312 */ /* 0x000ff00000201c00 */
[----:B------:R-:W-:Y:S08]  /*1260*/  I2F.F64 R14, R6 ;  /* 0x00000006000e7312 */ /* 0x000ff00000201c00 */
[----:B------:R-:W0:Y:S08]  /*1270*/  F2I.F64.TRUNC R2, R2 ;  /* 0x0000000200027311 */ /* 0x000e30000030d100 */
[----:B0-----:R-:W0:Y:S02]  /*1280*/  I2F.F64 R8, R2 ;  /* 0x0000000200087312 */ /* 0x001e240000201c00 */
[----:B0-----:R-:W-:-:S10]  /*1290*/  DADD R8, R8, R10 ;  /* 0x0000000008087229 */ /* 0x001fd4000000000a */
[----:B------:R-:W0:Y:S08]  /*12a0*/  F2I.F64.TRUNC R8, R8 ;  /* 0x0000000800087311 */ /* 0x000e30000030d100 */
[----:B0-----:R-:W0:Y:S08]  /*12b0*/  I2F.F64 R10, R8 ;  /* 0x00000008000a7312 */ /* 0x001e300000201c00 */
[----:B--2---:R-:W-:Y:S01]  /*12c0*/  I2F.F64 R8, R16 ;  /* 0x0000001000087312 */ /* 0x004fe20000201c00 */
[----:B0-----:R-:W-:-:S10]  /*12d0*/  DADD R10, R10, R12 ;  /* 0x000000000a0a7229 */ /* 0x001fd4000000000c */
[----:B------:R-:W0:Y:S08]  /*12e0*/  F2I.F64.TRUNC R10, R10 ;  /* 0x0000000a000a7311 */ /* 0x000e30000030d100 */
[----:B0-----:R-:W0:Y:S08]  /*12f0*/  I2F.F64 R12, R10 ;  /* 0x0000000a000c7312 */ /* 0x001e300000201c00 */
        /* <DEDUP_REMOVED lines=12> */
[----:B------:R0:W1:Y:S01]  /*13c0*/  F2I.F64.TRUNC R23, R8 ;  /* 0x0000000800177311 */ /* 0x000062000030d100 */
[----:B------:R-:W-:Y:S05]  /*13d0*/  BRA `(.L_x_17) ;  /* 0x0000005800447947 */ /* 0x000fea0003800000 */
.L_x_16:
[----:B------:R-:W-:Y:S01]  /*13e0*/  LOP3.LUT R0, R3, 0x3e0, RZ, 0xc0, !PT ;  /* 0x000003e003007812 */ /* 0x000fe200078ec0ff */
[----:B------:R-:W-:Y:S03]  /*13f0*/  I2F.F64 R8, R4 ;  /* 0x0000000400087312 */ /* 0x000fe60000201c00 */
[----:B------:R-:W-:Y:S01]  /*1400*/  LOP3.LUT R7, RZ, R0, RZ, 0x33, !PT ;  /* 0x00000000ff077212 */ /* 0x000fe200078e33ff */
[----:B------:R-:W-:Y:S02]  /*1410*/  VIADD R5, R0, 0x20 ;  /* 0x0000002000057836 */ /* 0x000fe40000000000 */
[----:B------:R-:W0:Y:S03]  /*1420*/  S2R R0, SR_LANEID ;  /* 0x0000000000007919 */ /* 0x000e260000000000 */
[----:B------:R-:W-:Y:S01]  /*1430*/  ISETP.GT.AND P0, PT, R5, R2, PT ;  /* 0x000000020500720c */ /* 0x000fe20003f04270 */
[----:B------:R-:W-:-:S05]  /*1440*/  IMAD.IADD R5, R7, 0x1, R2 ;  /* 0x0000000107057824 */ /* 0x000fca00078e0202 */
[----:B------:R-:W-:-:S05]  /*1450*/  SEL R5, R5, 0x1f, P0 ;  /* 0x0000001f05057807 */ /* 0x000fca0000000000 */
[----:B--2-4-:R-:W1:Y:S01]  /*1460*/  SHFL.DOWN PT, R12, R4, 0x1, R5 ;  /* 0x08200000040c7989 */ /* 0x014e6200000e0005 */
[C---:B0-----:R-:W-:Y:S01]  /*1470*/  ISETP.GE.AND P0, PT, R0.reuse, R5, PT ;  /* 0x000000050000720c */ /* 0x041fe20003f06270 */
[C---:B------:R-:W-:Y:S01]  /*1480*/  VIADD R16, R0.reuse, 0x2 ;  /* 0x0000000200107836 */ /* 0x040fe20000000000 */
[----:B------:R-:W-:Y:S01]  /*1490*/  ISETP.NE.AND P1, PT, R0, RZ, PT ;  /* 0x000000ff0000720c */ /* 0x000fe20003f25270 */
[----:B-1----:R-:W0:Y:S02]  /*14a0*/  I2F.F64 R6, R12 ;  /* 0x0000000c00067312 */ /* 0x002e240000201c00 */
[----:B0-----:R-:W-:-:S08]  /*14b0*/  DADD R6, R8, R6 ;  /* 0x0000000008067229 */ /* 0x001fd00000000006 */
[----:B------:R0:W1:Y:S01]  /*14c0*/  @!P0 F2I.F64.TRUNC R4, R6 ;  /* 0x0000000600048311 */ /* 0x000062000030d100 */
[----:B------:R-:W-:Y:S01]  /*14d0*/  ISETP.GT.AND P0, PT, R16, R5, PT ;  /* 0x000000051000720c */ /* 0x000fe20003f04270 */
[----:B0-----:R-:W-:Y:S01]  /*14e0*/  VIADD R6, R0, 0x4 ;  /* 0x0000000400067836 */ /* 0x001fe20000000000 */
[----:B-1----:R-:W0:Y:S05]  /*14f0*/  SHFL.DOWN PT, R14, R4, 0x2, R5 ;  /* 0x08400000040e7989 */ /* 0x002e2a00000e0005 */
[----:B------:R-:W-:Y:S08]  /*1500*/  I2F.F64 R8, R4 ;  /* 0x0000000400087312 */ /* 0x000ff00000201c00 */
[----:B0-----:R-:W0:Y:S02]  /*1510*/  I2F.F64 R10, R14 ;  /* 0x0000000e000a7312 */ /* 0x001e240000201c00 */
[----:B0-----:R-:W-:-:S06]  /*1520*/  DADD R8, R8, R10 ;  /* 0x0000000008087229 */ /* 0x001fcc000000000a */
[----:B------:R0:W1:Y:S01]  /*1530*/  @!P0 F2I.F64.TRUNC R4, R8 ;  /* 0x0000000800048311 */ /* 0x000062000030d100 */
[----:B------:R-:W-:Y:S01]  /*1540*/  ISETP.GT.AND P0, PT, R6, R5, PT ;  /* 0x000000050600720c */ /* 0x000fe20003f04270 */
[C---:B0-----:R-:W-:Y:S02]  /*1550*/  VIADD R8, R0.reuse, 0x8 ;  /* 0x0000000800087836 */ /* 0x041fe40000000000 */
[----:B------:R-:W-:Y:S01]  /*1560*/  VIADD R0, R0, 0x10 ;  /* 0x0000001000007836 */ /* 0x000fe20000000000 */
[----:B-1----:R-:W0:Y:S03]  /*1570*/  SHFL.DOWN PT, R15, R4, 0x4, R5 ;  /* 0x08800000040f7989 */ /* 0x002e2600000e0005 */
[----:B------:R-:W-:Y:S08]  /*1580*/  I2F.F64 R10, R4 ;  /* 0x00000004000a7312 */ /* 0x000ff00000201c00 */
[----:B0-----:R0:W1:Y:S02]  /*1590*/  I2F.F64 R12, R15 ;  /* 0x0000000f000c7312 */ /* 0x0010640000201c00 */
[----:B0-----:R-:W0:Y:S01]  /*15a0*/  @!P1 S2R R15, SR_CgaCtaId ;  /* 0x00000000000f9919 */ /* 0x001e220000008800 */
[----:B-1----:R-:W-:-:S06]  /*15b0*/  DADD R10, R10, R12 ;  /* 0x000000000a0a7229 */ /* 0x002fcc000000000c */
[----:B------:R-:W1:Y:S01]  /*15c0*/  @!P0 F2I.F64.TRUNC R4, R10 ;  /* 0x0000000a00048311 */ /* 0x000e62000030d100 */
[----:B------:R-:W-:Y:S01]  /*15d0*/  ISETP.GT.AND P0, PT, R8, R5, PT ;  /* 0x000000050800720c */ /* 0x000fe20003f04270 */
[----:B-1----:R-:W1:Y:S06]  /*15e0*/  SHFL.DOWN PT, R12, R4, 0x8, R5 ;  /* 0x09000000040c7989 */ /* 0x002e6c00000e0005 */
[----:B------:R-:W-:Y:S08]  /*15f0*/  I2F.F64 R6, R4 ;  /* 0x0000000400067312 */ /* 0x000ff00000201c00 */
[----:B-1----:R-:W1:Y:S02]  /*1600*/  I2F.F64 R12, R12 ;  /* 0x0000000c000c7312 */ /* 0x002e640000201c00 */
[----:B-1----:R-:W-:-:S06]  /*1610*/  DADD R6, R6, R12 ;  /* 0x0000000006067229 */ /* 0x002fcc000000000c */
[----:B------:R-:W1:Y:S01]  /*1620*/  @!P0 F2I.F64.TRUNC R4, R6 ;  /* 0x0000000600048311 */ /* 0x000e62000030d100 */
[----:B------:R-:W-:Y:S02]  /*1630*/  ISETP.GT.AND P0, PT, R0, R5, PT ;  /* 0x000000050000720c */ /* 0x000fe40003f04270 */
[----:B------:R-:W-:-:S04]  /*1640*/  @!P1 SHF.R.U32.HI R0, RZ, 0x3, R3 ;  /* 0x00000003ff009819 */ /* 0x000fc80000011603 */
[----:B------:R-:W-:Y:S01]  /*1650*/  @!P1 LOP3.LUT R0, R0, 0x7c, RZ, 0xc0, !PT ;  /* 0x0000007c00009812 */ /* 0x000fe200078ec0ff */
[----:B-1----:R-:W1:Y:S01]  /*1660*/  SHFL.DOWN PT, R13, R4, 0x10, R5 ;  /* 0x0a000000040d7989 */ /* 0x002e6200000e0005 */
[----:B------:R-:W-:Y:S08]  /*1670*/  I2F.F64 R8, R4 ;  /* 0x0000000400087312 */ /* 0x000ff00000201c00 */
[----:B-1----:R-:W1:Y:S02]  /*1680*/  I2F.F64 R10, R13 ;  /* 0x0000000d000a7312 */ /* 0x002e640000201c00 */
[----:B-1----:R-:W-:Y:S01]  /*1690*/  DADD R8, R8, R10 ;  /* 0x0000000008087229 */ /* 0x002fe2000000000a */
[----:B------:R-:W-:-:S05]  /*16a0*/  @!P1 MOV R10, 0x400 ;  /* 0x00000400000a9802 */ /* 0x000fca0000000f00 */
[----:B------:R-:W1:Y:S01]  /*16b0*/  @!P0 F2I.F64.TRUNC R4, R8 ;  /* 0x0000000800048311 */ /* 0x000e62000030d100 */
[----:B------:R-:W-:Y:S02]  /*16c0*/  ISETP.GE.AND P0, PT, R2, 0x21, PT ;  /* 0x000000210200780c */ /* 0x000fe40003f06270 */
[----:B0-----:R-:W-:Y:S02]  /*16d0*/  @!P1 LEA R15, R15, R10, 0x18 ;  /* 0x0000000a0f0f9211 */ /* 0x001fe400078ec0ff */
[----:B------:R-:W-:-:S03]  /*16e0*/  ISETP.NE.OR P0, PT, R3, RZ, !P0 ;  /* 0x000000ff0300720c */ /* 0x000fc60004705670 */
[----:B------:R-:W-:Y:S02]  /*16f0*/  @!P1 IMAD.IADD R0, R0, 0x1, R15 ;  /* 0x0000000100009824 */ /* 0x000fe400078e020f */
[----:B-1----:R-:W-:-:S05]  /*1700*/  IMAD.MOV.U32 R23, RZ, RZ, R4 ;  /* 0x000000ffff177224 */ /* 0x002fca00078e0004 */
[----:B------:R0:W-:Y:S01]  /*1710*/  @!P1 STS [R0+0x8], R23 ;  /* 0x0000081700009388 */ /* 0x0001e20000000800 */
[----:B------:R-:W-:Y:S06]  /*1720*/  BAR.SYNC.DEFER_BLOCKING 0x0 ;  /* 0x0000000000007b1d */ /* 0x000fec0000010000 */
[----:B------:R-:W-:Y:S05]  /*1730*/  @P0 BRA `(.L_x_17) ;  /* 0x00000054006c0947 */ /* 0x000fea0003800000 */
[----:B------:R-:W1:Y:S01]  /*1740*/  S2UR UR5, SR_CgaCtaId ;  /* 0x00000000000579c3 */ /* 0x000e620000008800 */
[----:B------:R-:W-:Y:S01]  /*1750*/  UMOV UR4, 0x400 ;  /* 0x0000040000047882 */ /* 0x000fe20000000000 */
[----:B------:R-:W-:Y:S01]  /*1760*/  I2F.F64 R6, R23 ;  /* 0x0000001700067312 */ /* 0x000fe20000201c00 */
[----:B------:R-:W-:Y:S01]  /*1770*/  ISETP.GE.U32.AND P0, PT, R2, 0x41, PT ;  /* 0x000000410200780c */ /* 0x000fe20003f06070 */
[----:B-1----:R-:W-:-:S09]  /*1780*/  ULEA UR4, UR5, UR4, 0x18 ;  /* 0x0000000405047291 */ /* 0x002fd2000f8ec0ff */
[----:B0-----:R-:W0:Y:S02]  /*1790*/  LDS R0, [UR4+0xc] ;  /* 0x00000c04ff007984 */ /* 0x001e240008000800 */
[----:B0-----:R-:W0:Y:S02]  /*17a0*/  I2F.F64 R4, R0 ;  /* 0x0000000000047312 */ /* 0x001e240000201c00 */
[----:B0-----:R-:W-:-:S06]  /*17b0*/  DADD R4, R6, R4 ;  /* 0x0000000006047229 */ /* 0x001fcc0000000004 */
[----:B------:R0:W1:Y:S01]  /*17c0*/  F2I.F64.TRUNC R23, R4 ;  /* 0x0000000400177311 */ /* 0x000062000030d100 */
[----:B------:R-:W-:Y:S05]  /*17d0*/  @!P0 BRA `(.L_x_17) ;  /* 0x0000005400448947 */ /* 0x000fea0003800000 */
[----:B0-----:R-:W0:Y:S01]  /*17e0*/  LDS.128 R4, [UR4+0x10] ;  /* 0x00001004ff047984 */ /* 0x001e220008000c00 */
[----:B-1----:R-:W-:Y:S01]  /*17f0*/  I2F.F64 R10, R23 ;  /* 0x00000017000a7312 */ /* 0x002fe20000201c00 */
[----:B------:R-:W-:-:S07]  /*1800*/  ISETP.GE.U32.AND P0, PT, R2, 0x61, PT ;  /* 0x000000610200780c */ /* 0x000fce0003f06070 */
[----:B0-----:R-:W0:Y:S02]  /*1810*/  I2F.F64 R8, R4 ;  /* 0x0000000400087312 */ /* 0x001e240000201c00 */
[----:B0-----:R-:W-:-:S06]  /*1820*/  DADD R8, R10, R8 ;  /* 0x000000000a087229 */ /* 0x001fcc0000000008 */
[----:B------:R0:W1:Y:S01]  /*1830*/  F2I.F64.TRUNC R23, R8 ;  /* 0x0000000800177311 */ /* 0x000062000030d100 */
[----:B------:R-:W-:Y:S05]  /*1840*/  @!P0 BRA `(.L_x_17) ;  /* 0x0000005400288947 */ /* 0x000fea0003800000 */
[----:B------:R-:W-:Y:S01]  /*1850*/  I2F.F64 R4, R5 ;  /* 0x0000000500047312 */ /* 0x000fe20000201c00 */
[----:B------:R-:W-:-:S07]  /*1860*/  ISETP.GE.U32.AND P0, PT, R2, 0x81, PT ;  /* 0x000000810200780c */ /* 0x000fce0003f06070 */
[----:B01----:R-:W0:Y:S02]  /*1870*/  I2F.F64 R8, R23 ;  /* 0x0000001700087312 */ /* 0x003e240000201c00 */
        /* <DEDUP_REMOVED lines=9> */
[----:B0-----:R-:W-:Y:S01]  /*1910*/  I2F.F64 R4, R7 ;  /* 0x0000000700047312 */ /* 0x001fe20000201c00 */
[----:B------:R-:W-:-:S07]  /*1920*/  ISETP.GE.U32.AND P0, PT, R2, 0xc1, PT ;  /* 0x000000c10200780c */ /* 0x000fce0003f06070 */
[----:B-1----:R-:W0:Y:S02]  /*1930*/  I2F.F64 R8, R23 ;  /* 0x0000001700087312 */ /* 0x002e240000201c00 */
[----:B0-----:R-:W-:-:S06]  /*1940*/  DADD R4, R8, R4 ;  /* 0x0000000008047229 */ /* 0x001fcc0000000004 */
[----:B------:R0:W1:Y:S01]  /*1950*/  F2I.F64.TRUNC R23, R4 ;  /* 0x0000000400177311 */ /* 0x000062000030d100 */
[----:B------:R-:W-:Y:S05]  /*1960*/  @!P0 BRA `(.L_x_17) ;  /* 0x0000005000e08947 */ /* 0x000fea0003800000 */
[----:B------:R-:W0:Y:S01]  /*1970*/  LDS.64 R8, [UR4+0x20] ;  /* 0x00002004ff087984 */ /* 0x000e220008000a00 */
[----:B-1----:R-:W-:Y:S01]  /*1980*/  I2F.F64 R6, R23 ;  /* 0x0000001700067312 */ /* 0x002fe20000201c00 */
[----:B------:R-:W-:-:S07]  /*1990*/  ISETP.GE.U32.AND P0, PT, R2, 0xe1, PT ;  /* 0x000000e10200780c */ /* 0x000fce0003f06070 */
[----:B0-----:R-:W0:Y:S02]  /*19a0*/  I2F.F64 R4, R8 ;  /* 0x0000000800047312 */ /* 0x001e240000201c00 */
[----:B0-----:R-:W-:-:S06]  /*19b0*/  DADD R4, R6, R4 ;  /* 0x0000000006047229 */ /* 0x001fcc0000000004 */
[----:B------:R0:W1:Y:S01]  /*19c0*/  F2I.F64.TRUNC R23, R4 ;  /* 0x0000000400177311 */ /* 0x000062000030d100 */
[----:B------:R-:W-:Y:S05]  /*19d0*/  @!P0 BRA `(.L_x_17) ;  /* 0x0000005000c48947 */ /* 0x000fea0003800000 */
[----:B------:R-:W-:Y:S08]  /*19e0*/  I2F.F64 R2, R9 ;  /* 0x0000000900027312 */ /* 0x000ff00000201c00 */
[----:B01----:R-:W0:Y:S02]  /*19f0*/  I2F.F64 R4, R23 ;  /* 0x0000001700047312 */ /* 0x003e240000201c00 */
[----:B0-----:R-:W-:-:S06]  /*1a00*/  DADD R2, R4, R2 ;  /* 0x0000000004027229 */ /* 0x001fcc0000000002 */
[----:B------:R0:W1:Y:S01]  /*1a10*/  F2I.F64.TRUNC R23, R2 ;  /* 0x0000000200177311 */ /* 0x000062000030d100 */
[----:B------:R-:W-:Y:S05]  /*1a20*/  BRA `(.L_x_17) ;  /* 0x0000005000b07947 */ /* 0x000fea0003800000 */
.L_x_3:
[----:B------:R-:W0:Y:S01]  /*1a30*/  S2R R0, SR_TID.X ;  /* 0x0000000000007919 */ /* 0x000e220000002100 */
[----:B------:R-:W1:Y:S01]  /*1a40*/  LDC.64 R4, c[0x0][0x380] ;  /* 0x0000e000ff047b82 */ /* 0x000e620000000a00 */
[----:B0-----:R-:W-:-:S04]  /*1a50*/  IMAD.SHL.U32 R3, R0, 0x4, RZ ;  /* 0x0000000400037824 */ /* 0x001fc800078e00ff */
[----:B-1----:R-:W-:-:S05]  /*1a60*/  IMAD.WIDE.U32 R4, R3, 0x4, R4 ;  /* 0x0000000403047825 */ /* 0x002fca00078e0004 */
[----:B------:R-:W2:Y:S04]  /*1a70*/  LDG.E.128.CONSTANT R16, desc[UR6][R4.64] ;  /* 0x0000000604107981 */ /* 0x000ea8000c1e9d00 */
[----:B------:R-:W3:Y:S04]  /*1a80*/  LDG.E.128.CONSTANT R12, desc[UR6][R4.64+0x1000] ;  /* 0x00100006040c7981 */ /* 0x000ee8000c1e9d00 */
[----:B------:R-:W4:Y:S01]  /*1a90*/  LDG.E.128.CONSTANT R8, desc[UR6][R4.64+0x2000] ;  /* 0x0020000604087981 */ /* 0x000f22000c1e9d00 */
[----:B--2---:R-:W-:Y:S08]  /*1aa0*/  I2F.F64 R6, R16 ;  /* 0x0000001000067312 */ /* 0x004ff00000201c00 */
[----:B------:R-:W0:Y:S08]  /*1ab0*/  I2F.F64 R20, R17 ;  /* 0x0000001100147312 */ /* 0x000e300000201c00 */
        /* <DEDUP_REMOVED lines=9> */
[----:B---3--:R-:W-:Y:S01]  /*1b50*/  I2F.F64 R16, R12 ;  /* 0x0000000c00107312 */ /* 0x008fe20000201c00 */
[----:B------:R-:W2:Y:S07]  /*1b60*/  LDG.E.128.CONSTANT R24, desc[UR6][R4.64+0x3000] ;  /* 0x0030000604187981 */ /* 0x000eae000c1e9d00 */
[----:B------:R-:W0:Y:S08]  /*1b70*/  F2I.F64.TRUNC R22, R22 ;  /* 0x0000001600167311 */ /* 0x000e30000030d100 */
        /* <DEDUP_REMOVED lines=45> */
[----:B------:R-:W-:Y:S01]  /*1e50*/  ISETP.GE.U32.AND P0, PT, R2, 0x2000, PT ;  /* 0x000020000200780c */ /* 0x000fe20003f06070 */
[----:B0-----:R-:W-:-:S06]  /*1e60*/  DADD R12, R12, R14 ;  /* 0x000000000c0c7229 */ /* 0x001fcc000000000e */
[----:B------:R0:W1:Y:S01]  /*1e70*/  F2I.F64.TRUNC R23, R12 ;  /* 0x0000000c00177311 */ /* 0x000062000030d100 */
[----:B------:R-:W-:-:S05]  /*1e80*/  IMAD.MOV.U32 R7, RZ, RZ, 0x1000 ;  /* 0x00001000ff077424 */ /* 0x000fca00078e00ff */
[----:B------:R-:W-:Y:S05]  /*1e90*/  @!P0 BRA `(.L_x_18) ;  /* 0x00000004003c8947 */ /* 0x000fea0003800000 */
[----:B------:R-:W2:Y:S01]  /*1ea0*/  LDC R3, c[0x0][0x390] ;  /* 0x0000e400ff037b82 */ /* 0x000ea20000000800 */
[----:B------:R-:W-:Y:S02]  /*1eb0*/  VIADD R6, R2, 0xfffff000 ;  /* 0xfffff00002067836 */ /* 0x000fe40000000000 */
[----:B------:R-:W-:-:S07]  /*1ec0*/  IMAD.MOV.U32 R7, RZ, RZ, 0x1000 ;  /* 0x00001000ff077424 */ /* 0x000fce00078e00ff */
.L_x_20:
[----:B------:R-:W-:-:S05]  /*1ed0*/  IMAD.WIDE R24, R7, 0x4, R4 ;  /* 0x0000000407187825 */ /* 0x000fca00078e0204 */
[----:B------:R-:W3:Y:S04]  /*1ee0*/  LDG.E.128.CONSTANT R16, desc[UR6][R24.64] ;  /* 0x0000000618107981 */ /* 0x000ee8000c1e9d00 */
[----:B0-----:R-:W4:Y:S01]  /*1ef0*/  LDG.E.128.CONSTANT R12, desc[UR6][R24.64+0x1000] ;  /* 0x00100006180c7981 */ /* 0x001f22000c1e9d00 */
[----:B-1----:R-:W-:Y:S03]  /*1f00*/  I2F.F64 R20, R23 ;  /* 0x0000001700147312 */ /* 0x002fe60000201c00 */
[----:B------:R-:W5:Y:S05]  /*1f10*/  LDG.E.128.CONSTANT R8, desc[UR6][R24.64+0x2000] ;  /* 0x0020000618087981 */ /* 0x000f6a000c1e9d00 */
[----:B---3--:R-:W0:Y:S08]  /*1f20*/  I2F.F64 R26, R16 ;  /* 0x00000010001a7312 */ /* 0x008e300000201c00 */
[----:B------:R-:W-:Y:S01]  /*1f30*/  I2F.F64 R28, R17 ;  /* 0x00000011001c7312 */ /* 0x000fe20000201c00 */
[----:B0-----:R-:W-:-:S07]  /*1f40*/  DADD R20, R20, R26 ;  /* 0x0000000014147229 */ /* 0x001fce000000001a */
[----:B------:R-:W0:Y:S08]  /*1f50*/  F2I.F64.TRUNC R2, R20 ;  /* 0x0000001400027311 */ /* 0x000e30000030d100 */
[----:B------:R-:W-:Y:S08]  /*1f60*/  I2F.F64 R20, R18 ;  /* 0x0000001200147312 */ /* 0x000ff00000201c00 */
        /* <DEDUP_REMOVED lines=8> */
[----:B0-----:R-:W-:-:S06]  /*1ff0*/  DADD R22, R22, R26 ;  /* 0x0000000016167229 */ /* 0x001fcc000000001a */
[----:B----4-:R-:W-:Y:S01]  /*2000*/  I2F.F64 R20, R12 ;  /* 0x0000000c00147312 */ /* 0x010fe20000201c00 */
[----:B------:R-:W3:Y:S07]  /*2010*/  LDG.E.128.CONSTANT R24, desc[UR6][R24.64+0x3000] ;  /* 0x0030000618187981 */ /* 0x000eee000c1e9d00 */
        /* <DEDUP_REMOVED lines=16> */
[----:B-----5:R-:W-:Y:S08]  /*2120*/  I2F.F64 R16, R8 ;  /* 0x0000000800107312 */ /* 0x020ff00000201c00 */
        /* <DEDUP_REMOVED lines=29> */
[----:B--2---:R-:W-:-:S04]  /*2300*/  IMAD.MOV.U32 R2, RZ, RZ, R3 ;  /* 0x000000ffff027224 */ /* 0x004fc800078e0003 */
[----:B------:R-:W-:-:S05]  /*2310*/  IMAD.IADD R8, R2, 0x1, -R7 ;  /* 0x0000000102087824 */ /* 0x000fca00078e0a07 */
[----:B------:R-:W-:Y:S01]  /*2320*/  ISETP.GE.AND P0, PT, R8, 0x1000, PT ;  /* 0x000010000800780c */ /* 0x000fe20003f06270 */
[----:B0-----:R-:W-:-:S06]  /*2330*/  DADD R14, R14, R16 ;  /* 0x000000000e0e7229 */ /* 0x001fcc0000000010 */
[----:B------:R0:W1:Y:S06]  /*2340*/  F2I.F64.TRUNC R23, R14 ;  /* 0x0000000e00177311 */ /* 0x00006c000030d100 */
[----:B------:R-:W-:Y:S05]  /*2350*/  @!P0 BRA `(.L_x_19) ;  /* 0x0000000c00848947 */ /* 0x000fea0003800000 */
[----:B------:R-:W-:-:S05]  /*2360*/  VIADD R7, R7, 0x1000 ;  /* 0x0000100007077836 */ /* 0x000fca0000000000 */
[----:B------:R-:W-:-:S13]  /*2370*/  ISETP.GT.AND P0, PT, R7, R6, PT ;  /* 0x000000060700720c */ /* 0x000fda0003f04270 */
[----:B------:R-:W-:Y:S05]  /*2380*/  @!P0 BRA `(.L_x_20) ;  /* 0xfffffff800d08947 */ /* 0x000fea000383ffff */
.L_x_18:
[----:B------:R-:W-:-:S13]  /*2390*/  ISETP.GE.AND P0, PT, R7, R2, PT ;  /* 0x000000020700720c */ /* 0x000fda0003f06270 */
[----:B------:R-:W-:Y:S05]  /*23a0*/  @P0 BRA `(.L_x_19) ;  /* 0x0000000c00700947 */ /* 0x000fea0003800000 */
[----:B------:R-:W-:Y:S01]  /*23b0*/  IMAD.IADD R3, R2, 0x1, -R7 ;  /* 0x0000000102037824 */ /* 0x000fe200078e0a07 */
[----:B------:R-:W-:Y:S04]  /*23c0*/  BSSY.RECONVERGENT B1, `(.L_x_19) ;  /* 0x00000da000017945 */ /* 0x000fe80003800200 */
[----:B------:R-:W-:-:S13]  /*23d0*/  ISETP.GE.AND P0, PT, R0, R3, PT ;  /* 0x000000030000720c */ /* 0x000fda0003f06270 */
[----:B------:R-:W-:Y:S05]  /*23e0*/  @P0 BRA `(.L_x_21) ;  /* 0x0000000c005c0947 */ /* 0x000fea0003800000 */
[----:B------:R-:W-:Y:S01]  /*23f0*/  LOP3.LUT R4, RZ, R0, RZ, 0x33, !PT ;  /* 0x00000000ff047212 */ /* 0x000fe200078e33ff */
[----:B------:R-:W-:Y:S03]  /*2400*/  BSSY.RECONVERGENT B2, `(.L_x_22) ;  /* 0x0000018000027945 */ /* 0x000fe60003800200 */
[----:B------:R-:W-:-:S04]  /*2410*/  IADD3 R6, PT, PT, -R7, R2, R4 ;  /* 0x0000000207067210 */ /* 0x000fc80007ffe104 */
[C---:B------:R-:W-:Y:S02]  /*2420*/  LOP3.LUT R2, R6.reuse, 0x300, RZ, 0xc0, !PT ;  /* 0x0000030006027812 */ /* 0x040fe400078ec0ff */
[----:B------:R-:W-:Y:S02]  /*2430*/  ISETP.GE.U32.AND P1, PT, R6, 0x300, PT ;  /* 0x000003000600780c */ /* 0x000fe40003f26070 */
[----:B------:R-:W-:Y:S01]  /*2440*/  ISETP.NE.AND P0, PT, R2, 0x300, PT ;  /* 0x000003000200780c */ /* 0x000fe20003f05270 */
[----:B------:R-:W-:-:S12]  /*2450*/  IMAD.MOV.U32 R2, RZ, RZ, R0 ;  /* 0x000000ffff027224 */ /* 0x000fd800078e0000 */
[----:B------:R-:W-:Y:S05]  /*2460*/  @!P0 BRA `(.L_x_23) ;  /* 0x0000000000448947 */ /* 0x000fea0003800000 */
[----:B------:R-:W2:Y:S01]  /*2470*/  LDC.64 R4, c[0x0][0x380] ;  /* 0x0000e000ff047b82 */ /* 0x000ea20000000a00 */
[----:B------:R-:W-:Y:S01]  /*2480*/  LEA.HI R2, R6, 0x1, RZ, 0x18 ;  /* 0x0000000106027811 */ /* 0x000fe200078fc0ff */
[----:B0-----:R-:W-:-:S03]  /*2490*/  IMAD.IADD R15, R0, 0x1, R7 ;  /* 0x00000001000f7824 */ /* 0x001fc600078e0207 */
[----:B------:R-:W-:Y:S01]  /*24a0*/  LOP3.LUT R6, R2, 0x3, RZ, 0xc0, !PT ;  /* 0x0000000302067812 */ /* 0x000fe200078ec0ff */
[----:B------:R-:W-:-:S04]  /*24b0*/  IMAD.MOV.U32 R2, RZ, RZ, R0 ;  /* 0x000000ffff027224 */ /* 0x000fc800078e0000 */
[----:B------:R-:W-:-:S07]  /*24c0*/  IMAD.MOV R6, RZ, RZ, -R6 ;  /* 0x000000ffff067224 */ /* 0x000fce00078e0a06 */
.L_x_24:
[----:B--2---:R-:W-:-:S06]  /*24d0*/  IMAD.WIDE.U32 R8, R15, 0x4, R4 ;  /* 0x000000040f087825 */ /* 0x004fcc00078e0004 */
[----:B------:R-:W2:Y:S01]  /*24e0*/  LDG.E.CONSTANT R8, desc[UR6][R8.64] ;  /* 0x0000000608087981 */ /* 0x000ea2000c1e9900 */
[----:B-1--4-:R-:W-:Y:S01]  /*24f0*/  I2F.F64 R12, R23 ;  /* 0x00000017000c7312 */ /* 0x012fe20000201c00 */
[----:B------:R-:W-:Y:S02]  /*2500*/  VIADD R6, R6, 0x1 ;  /* 0x0000000106067836 */ /* 0x000fe40000000000 */
[----:B------:R-:W-:Y:S02]  /*2510*/  VIADD R2, R2, 0x100 ;  /* 0x0000010002027836 */ /* 0x000fe40000000000 */
[----:B------:R-:W-:Y:S01]  /*2520*/  VIADD R15, R15, 0x100 ;  /* 0x000001000f0f7836 */ /* 0x000fe20000000000 */
[----:B------:R-:W-:Y:S02]  /*2530*/  ISETP.NE.AND P0, PT, R6, RZ, PT ;  /* 0x000000ff0600720c */ /* 0x000fe40003f05270 */
[----:B--23--:R-:W0:Y:S02]  /*2540*/  I2F.F64 R10, R8 ;  /* 0x00000008000a7312 */ /* 0x00ce240000201c00 */
[----:B0-----:R-:W-:-:S06]  /*2550*/  DADD R10, R12, R10 ;  /* 0x000000000c0a7229 */ /* 0x001fcc000000000a */
[----:B------:R3:W4:Y:S03]  /*2560*/  F2I.F64.TRUNC R23, R10 ;  /* 0x0000000a00177311 */ /* 0x000726000030d100 */
[----:B------:R-:W-:Y:S05]  /*2570*/  @P0 BRA `(.L_x_24) ;  /* 0xfffffffc00d40947 */ /* 0x000fea000383ffff */
.L_x_23:
[----:B------:R-:W-:Y:S05]  /*2580*/  BSYNC.RECONVERGENT B2 ;  /* 0x0000000000027941 */ /* 0x000fea0003800200 */
.L_x_22:
[----:B------:R-:W-:Y:S05]  /*2590*/  @!P1 BRA `(.L_x_21) ;  /* 0x0000000800f09947 */ /* 0x000fea0003800000 */
[----:B------:R-:W0:Y:S01]  /*25a0*/  LDCU.64 UR4, c[0x0][0x380] ;  /* 0x00007000ff0477ac */ /* 0x000e220008000a00 */
[----:B------:R-:W-:Y:S01]  /*25b0*/  IMAD.IADD R6, R3, 0x1, -R2 ;  /* 0x0000000103067824 */ /* 0x000fe200078e0a02 */
[----:B------:R-:W-:Y:S01]  /*25c0*/  IADD3 R4, P0, PT, R2, R7, RZ ;  /* 0x0000000702047210 */ /* 0x000fe20007f1e0ff */
[----:B------:R-:W-:Y:S03]  /*25d0*/  BSSY.RECONVERGENT B2, `(.L_x_25) ;  /* 0x000006a000027945 */ /* 0x000fe60003800200 */
[----:B------:R-:W-:Y:S01]  /*25e0*/  ISETP.GT.AND P1, PT, R6, 0xc00, PT ;  /* 0x00000c000600780c */ /* 0x000fe20003f24270 */
[----:B------:R-:W-:Y:S01]  /*25f0*/  IMAD.X R5, RZ, RZ, RZ, P0 ;  /* 0x000000ffff057224 */ /* 0x000fe200000e06ff */
[----:B0-----:R-:W-:-:S04]  /*2600*/  LEA R12, P0, R4, UR4, 0x2 ;  /* 0x00000004040c7c11 */ /* 0x001fc8000f8010ff */
[----:B------:R-:W-:Y:S02]  /*2610*/  LEA.HI.X R4, R4, UR5, R5, 0x2, P0 ;  /* 0x0000000504047c11 */ /* 0x000fe400080f1405 */
[----:B------:R-:W-:-:S05]  /*2620*/  IADD3 R12, P0, PT, R12, 0x800, RZ ;  /* 0x000008000c0c7810 */ /* 0x000fca0007f1e0ff */
[----:B------:R-:W-:Y:S01]  /*2630*/  IMAD.X R13, RZ, RZ, R4, P0 ;  /* 0x000000ffff0d7224 */ /* 0x000fe200000e0604 */
[----:B------:R-:W-:Y:S01]  /*2640*/  PLOP3.LUT P0, PT, PT, PT, PT, 0x80, 0x8 ;  /* 0x000000000008781c */ /* 0x000fe20003f0f070 */
[----:B------:R-:W-:Y:S01]  /*2650*/  IMAD.IADD R4, R2, 0x1, R7 ;  /* 0x0000000102047824 */ /* 0x000fe200078e0207 */
[----:B------:R-:W-:Y:S11]  /*2660*/  @!P1 BRA `(.L_x_26) ;  /* 0x0000000400809947 */ /* 0x000ff60003800000 */
[----:B------:R-:W0:Y:S01]  /*2670*/  LDC.64 R14, c[0x0][0x380] ;  /* 0x0000e000ff0e7b82 */ /* 0x000e220000000a00 */
[----:B------:R-:W-:Y:S01]  /*2680*/  PLOP3.LUT P0, PT, PT, PT, PT, 0x8, 0x80 ;  /* 0x000000000080781c */ /* 0x000fe20003f0e170 */
[----:B------:R-:W-:-:S12]  /*2690*/  VIADD R5, R3, 0xfffff400 ;  /* 0xfffff40003057836 */ /* 0x000fd80000000000 */
.L_x_27:
[C---:B0-2---:R-:W-:Y:S01]  /*26a0*/  IMAD.WIDE.U32 R8, R4.reuse, 0x4, R14 ;  /* 0x0000000404087825 */ /* 0x045fe200078e000e */
[----:B------:R-:W2:Y:S04]  /*26b0*/  LDG.E.CONSTANT R29, desc[UR6][R12.64+-0x400] ;  /* 0xfffc00060c1d7981 */ /* 0x000ea8000c1e9900 */
[----:B---3--:R1:W3:Y:S04]  /*26c0*/  LDG.E.CONSTANT R10, desc[UR6][R8.64] ;  /* 0x00000006080a7981 */ /* 0x0082e8000c1e9900 */
[----:B------:R-:W5:Y:S04]  /*26d0*/  LDG.E.CONSTANT R22, desc[UR6][R12.64] ;  /* 0x000000060c167981 */ /* 0x000f68000c1e9900 */
[----:B------:R-:W5:Y:S01]  /*26e0*/  LDG.E.CONSTANT R28, desc[UR6][R12.64+0x400] ;  /* 0x000400060c1c7981 */ /* 0x000f62000c1e9900 */
[----:B------:R-:W-:-:S03]  /*26f0*/  VIADD R21, R4, 0x400 ;  /* 0x0000040004157836 */ /* 0x000fc60000000000 */
[----:B------:R-:W5:Y:S01]  /*2700*/  LDG.E.CONSTANT R24, desc[UR6][R12.64+0xc00] ;  /* 0x000c00060c187981 */ /* 0x000f62000c1e9900 */
[----:B------:R-:W-:-:S03]  /*2710*/  IMAD.WIDE.U32 R20, R21, 0x4, R14 ;  /* 0x0000000415147825 */ /* 0x000fc600078e000e */
[----:B------:R-:W5:Y:S04]  /*2720*/  LDG.E.CONSTANT R7, desc[UR6][R12.64+0x1000] ;  /* 0x001000060c077981 */ /* 0x000f68000c1e9900 */
[----:B------:R0:W5:Y:S04]  /*2730*/  LDG.E.CONSTANT R25, desc[UR6][R20.64] ;  /* 0x0000000614197981 */ /* 0x000168000c1e9900 */
[----:B------:R-:W5:Y:S01]  /*2740*/  LDG.E.CONSTANT R6, desc[UR6][R12.64+0x1400] ;  /* 0x001400060c067981 */ /* 0x000f62000c1e9900 */
[----:B------:R-:W-:Y:S01]  /*2750*/  VIADD R27, R4, 0x800 ;  /* 0x00000800041b7836 */ /* 0x000fe20000000000 */
[----:B-1--4-:R-:W-:Y:S03]  /*2760*/  I2F.F64 R8, R23 ;  /* 0x0000001700087312 */ /* 0x012fe60000201c00 */
[----:B------:R-:W-:-:S05]  /*2770*/  IMAD.WIDE.U32 R26, R27, 0x4, R14 ;  /* 0x000000041b1a7825 */ /* 0x000fca00078e000e */
[----:B------:R1:W4:Y:S01]  /*2780*/  LDG.E.CONSTANT R11, desc[UR6][R26.64] ;  /* 0x000000061a0b7981 */ /* 0x000322000c1e9900 */
[----:B---3--:R3:W0:Y:S03]  /*2790*/  I2F.F64 R16, R10 ;  /* 0x0000000a00107312 */ /* 0x0086260000201c00 */
[----:B---3--:R-:W3:Y:S01]  /*27a0*/  LDG.E.CONSTANT R10, desc[UR6][R12.64+0x1c00] ;  /* 0x001c00060c0a7981 */ /* 0x008ee2000c1e9900 */
[----:B0-----:R-:W-:-:S06]  /*27b0*/  DADD R18, R8, R16 ;  /* 0x0000000008127229 */ /* 0x001fcc0000000010 */
[----:B------:R-:W0:Y:S08]  /*27c0*/  F2I.F64.TRUNC R23, R18 ;  /* 0x0000001200177311 */ /* 0x000e30000030d100 */
[----:B--2---:R2:W-:Y:S08]  /*27d0*/  I2F.F64 R8, R29 ;  /* 0x0000001d00087312 */ /* 0x0045f00000201c00 */
[----:B0-----:R-:W0:Y:S01]  /*27e0*/  I2F.F64 R16, R23 ;  /* 0x0000001700107312 */ /* 0x001e220000201c00 */
[----:B--2---:R-:W2:Y:S01]  /*27f0*/  LDG.E.CONSTANT R29, desc[UR6][R12.64+0x3000] ;  /* 0x003000060c1d7981 */ /* 0x004ea2000c1e9900 */
[----:B0-----:R-:W-:-:S06]  /*2800*/  DADD R20, R16, R8 ;  /* 0x0000000010147229 */ /* 0x001fcc0000000008 */
[----:B-----5:R-:W-:Y:S01]  /*2810*/  I2F.F64 R16, R22 ;  /* 0x0000001600107312 */ /* 0x020fe20000201c00 */
[----:B------:R-:W5:Y:S04]  /*2820*/  LDG.E.CONSTANT R9, desc[UR6][R12.64+0x2000] ;  /* 0x002000060c097981 */ /* 0x000f68000c1e9900 */
[----:B------:R-:W2:Y:S03]  /*2830*/  LDG.E.CONSTANT R8, desc[UR6][R12.64+0x2400] ;  /* 0x002400060c087981 */ /* 0x000ea6000c1e9900 */
[----:B------:R-:W0:Y:S08]  /*2840*/  F2I.F64.TRUNC R20, R20 ;  /* 0x0000001400147311 */ /* 0x000e30000030d100 */
[----:B0-----:R-:W1:Y:S02]  /*2850*/  I2F.F64 R18, R20 ;  /* 0x0000001400127312 */ /* 0x001e640000201c00 */
[----:B-1----:R-:W-:-:S10]  /*2860*/  DADD R26, R18, R16 ;  /* 0x00000000121a7229 */ /* 0x002fd40000000010 */
[----:B------:R-:W0:Y:S08]  /*2870*/  F2I.F64.TRUNC R26, R26 ;  /* 0x0000001a001a7311 */ /* 0x000e30000030d100 */
[----:B------:R1:W-:Y:S08]  /*2880*/  I2F.F64 R16, R28 ;  /* 0x0000001c00107312 */ /* 0x0003f00000201c00 */
[----:B0-----:R-:W0:Y:S01]  /*2890*/  I2F.F64 R18, R26 ;  /* 0x0000001a00127312 */ /* 0x001e220000201c00 */
[----:B------:R-:W-:Y:S01]  /*28a0*/  VIADD R23, R4, 0xc00 ;  /* 0x00000c0004177836 */ /* 0x000fe20000000000 */
[----:B-1----:R-:W2:Y:S01]  /*28b0*/  LDG.E.CONSTANT R28, desc[UR6][R12.64+0x2c00] ;  /* 0x002c00060c1c7981 */ /* 0x002ea2000c1e9900 */
[----:B0-----:R-:W-:-:S10]  /*28c0*/  DADD R16, R18, R16 ;  /* 0x0000000012107229 */ /* 0x001fd40000000010 */
[----:B------:R-:W0:Y:S01]  /*28d0*/  F2I.F64.TRUNC R16, R16 ;  /* 0x0000001000107311 */ /* 0x000e22000030d100 */
[----:B------:R-:W-:-:S06]  /*28e0*/  IMAD.WIDE.U32 R18, R23, 0x4, R14 ;  /* 0x0000000417127825 */ /* 0x000fcc00078e000e */
[----:B------:R-:W2:Y:S01]  /*28f0*/  LDG.E.CONSTANT R18, desc[UR6][R18.64] ;  /* 0x0000000612127981 */ /* 0x000ea2000c1e9900 */
[----:B------:R-:W-:Y:S08]  /*2900*/  I2F.F64 R20, R25 ;  /* 0x0000001900147312 */ /* 0x000ff00000201c00 */
[----:B0-----:R-:W0:Y:S01]  /*2910*/  I2F.F64 R22, R16 ;  /* 0x0000001000167312 */ /* 0x001e220000201c00 */
[----:B------:R-:W2:Y:S01]  /*2920*/  LDG.E.CONSTANT R19, desc[UR6][R12.64+0x3400] ;  /* 0x003400060c137981 */ /* 0x000ea2000c1e9900 */
        /* <DEDUP_REMOVED lines=18> */
[----:B---3--:R-:W-:Y:S08]  /*2a50*/  I2F.F64 R20, R10 ;  /* 0x0000000a00147312 */ /* 0x008ff00000201c00 */
[----:B0-----:R-:W0:Y:S02]  /*2a60*/  I2F.F64 R16, R22 ;  /* 0x0000001600107312 */ /* 0x001e240000201c00 */
[----:B0-----:R-:W-:-:S10]  /*2a70*/  DADD R16, R16, R20 ;  /* 0x0000000010107229 */ /* 0x001fd40000000014 */
[----:B------:R-:W0:Y:S08]  /*2a80*/  F2I.F64.TRUNC R16, R16 ;  /* 0x0000001000107311 */ /* 0x000e30000030d100 */
[----:B-----5:R-:W-:Y:S08]  /*2a90*/  I2F.F64 R6, R9 ;  /* 0x0000000900067312 */ /* 0x020ff00000201c00 */
        /* <DEDUP_REMOVED lines=23> */
[----:B0-----:R-:W-:-:S06]  /*2c10*/  DADD R8, R8, R18 ;  /* 0x0000000008087229 */ /* 0x001fcc0000000012 */
[----:B------:R2:W0:Y:S01]  /*2c20*/  F2I.F64.TRUNC R23, R8 ;  /* 0x0000000800177311 */ /* 0x000422000030d100 */
[----:B------:R-:W-:Y:S01]  /*2c30*/  IADD3 R12, P2, PT, R12, 0x4000, RZ ;  /* 0x000040000c0c7810 */ /* 0x000fe20007f5e0ff */
[----:B------:R-:W-:-:S04]  /*2c40*/  VIADD R4, R4, 0x1000 ;  /* 0x0000100004047836 */ /* 0x000fc80000000000 */
[----:B------:R-:W-:Y:S01]  /*2c50*/  IMAD.X R13, RZ, RZ, R13, P2 ;  /* 0x000000ffff0d7224 */ /* 0x000fe200010e060d */
[----:B------:R-:W-:Y:S07]  /*2c60*/  @!P1 BRA `(.L_x_27) ;  /* 0xfffffff8008c9947 */ /* 0x000fee000383ffff */
.L_x_26:
[----:B------:R-:W-:Y:S05]  /*2c70*/  BSYNC.RECONVERGENT B2 ;  /* 0x0000000000027941 */ /* 0x000fea0003800200 */
.L_x_25:
[----:B------:R-:W-:Y:S01]  /*2c80*/  IMAD.IADD R5, R3, 0x1, -R2 ;  /* 0x0000000103057824 */ /* 0x000fe200078e0a02 */
[----:B------:R-:W-:Y:S04]  /*2c90*/  BSSY.RECONVERGENT B2, `(.L_x_28) ;  /* 0x0000034000027945 */ /* 0x000fe80003800200 */
[----:B------:R-:W-:-:S13]  /*2ca0*/  ISETP.GT.AND P1, PT, R5, 0x400, PT ;  /* 0x000004000500780c */ /* 0x000fda0003f24270 */
[----:B------:R-:W-:Y:S05]  /*2cb0*/  @!P1 BRA `(.L_x_29) ;  /* 0x0000000000c49947 */ /* 0x000fea0003800000 */
[----:B------:R-:W5:Y:S01]  /*2cc0*/  LDC.64 R20, c[0x0][0x380] ;  /* 0x0000e000ff147b82 */ /* 0x000f620000000a00 */
[----:B------:R-:W4:Y:S04]  /*2cd0*/  LDG.E.CONSTANT R24, desc[UR6][R12.64+-0x400] ;  /* 0xfffc00060c187981 */ /* 0x000f28000c1e9900 */
[----:B---3--:R-:W3:Y:S04]  /*2ce0*/  LDG.E.CONSTANT R10, desc[UR6][R12.64] ;  /* 0x000000060c0a7981 */ /* 0x008ee8000c1e9900 */
[----:B--2---:R-:W2:Y:S01]  /*2cf0*/  LDG.E.CONSTANT R9, desc[UR6][R12.64+0x400] ;  /* 0x000400060c097981 */ /* 0x004ea2000c1e9900 */
[----:B------:R-:W-:-:S03]  /*2d00*/  VIADD R5, R4, 0x400 ;  /* 0x0000040004057836 */ /* 0x000fc60000000000 */
[----:B------:R-:W2:Y:S04]  /*2d10*/  LDG.E.CONSTANT R7, desc[UR6][R12.64+0xc00] ;  /* 0x000c00060c077981 */ /* 0x000ea8000c1e9900 */
[----:B------:R-:W2:Y:S01]  /*2d20*/  LDG.E.CONSTANT R6, desc[UR6][R12.64+0x1000] ;  /* 0x001000060c067981 */ /* 0x000ea2000c1e9900 */
[----:B-----5:R-:W-:-:S05]  /*2d30*/  IMAD.WIDE.U32 R16, R4, 0x4, R20 ;  /* 0x0000000404107825 */ /* 0x020fca00078e0014 */
[----:B------:R-:W5:Y:S01]  /*2d40*/  LDG.E.CONSTANT R22, desc[UR6][R16.64] ;  /* 0x0000000610167981 */ /* 0x000f62000c1e9900 */
[----:B------:R-:W-:-:S03]  /*2d50*/  IMAD.WIDE.U32 R20, R5, 0x4, R20 ;  /* 0x0000000405147825 */ /* 0x000fc600078e0014 */
[----:B------:R-:W2:Y:S04]  /*2d60*/  LDG.E.CONSTANT R5, desc[UR6][R12.64+0x1400] ;  /* 0x001400060c057981 */ /* 0x000ea8000c1e9900 */
[----:B------:R2:W2:Y:S01]  /*2d70*/  LDG.E.CONSTANT R8, desc[UR6][R20.64] ;  /* 0x0000000614087981 */ /* 0x0004a2000c1e9900 */
[----:B01--4-:R-:W-:Y:S08]  /*2d80*/  I2F.F64 R14, R23 ;  /* 0x00000017000e7312 */ /* 0x013ff00000201c00 */
[----:B-----5:R-:W0:Y:S02]  /*2d90*/  I2F.F64 R16, R22 ;  /* 0x0000001600107312 */ /* 0x020e240000201c00 */
        /* <DEDUP_REMOVED lines=28> */
[----:B------:R-:W-:Y:S01]  /*2f60*/  IADD3 R12, P1, PT, R12, 0x2000, RZ ;  /* 0x000020000c0c7810 */ /* 0x000fe20007f3e0ff */
[----:B0-----:R-:W-:-:S06]  /*2f70*/  DADD R8, R8, R18 ;  /* 0x0000000008087229 */ /* 0x001fcc0000000012 */
[----:B------:R0:W1:Y:S01]  /*2f80*/  F2I.F64.TRUNC R23, R8 ;  /* 0x0000000800177311 */ /* 0x000062000030d100 */
[----:B------:R-:W-:Y:S01]  /*2f90*/  PLOP3.LUT P0, PT, PT, PT, PT, 0x8, 0x80 ;  /* 0x000000000080781c */ /* 0x000fe20003f0e170 */
[----:B------:R-:W-:Y:S02]  /*2fa0*/  IMAD.X R13, RZ, RZ, R13, P1 ;  /* 0x000000ffff0d7224 */ /* 0x000fe400008e060d */
[----:B------:R-:W-:Y:S02]  /*2fb0*/  VIADD R2, R2, 0x800 ;  /* 0x0000080002027836 */ /* 0x000fe40000000000 */
[----:B------:R-:W-:-:S08]  /*2fc0*/  VIADD R4, R4, 0x800 ;  /* 0x0000080004047836 */ /* 0x000fd00000000000 */
.L_x_29:
[----:B------:R-:W-:Y:S05]  /*2fd0*/  BSYNC.RECONVERGENT B2 ;  /* 0x0000000000027941 */ /* 0x000fea0003800200 */
.L_x_28:
[----:B------:R-:W-:-:S13]  /*2fe0*/  ISETP.LT.OR P0, PT, R2, R3, P0 ;  /* 0x000000030200720c */ /* 0x000fda0000701670 */
[----:B------:R-:W-:Y:S05]  /*2ff0*/  @!P0 BRA `(.L_x_21) ;  /* 0x0000000000588947 */ /* 0x000fea0003800000 */
[----:B------:R-:W5:Y:S01]  /*3000*/  LDC.64 R2, c[0x0][0x380] ;  /* 0x0000e000ff027b82 */ /* 0x000f620000000a00 */
[----:B------:R-:W2:Y:S04]  /*3010*/  LDG.E.CONSTANT R14, desc[UR6][R12.64+-0x400] ;  /* 0xfffc00060c0e7981 */ /* 0x000ea8000c1e9900 */
[----:B------:R-:W2:Y:S04]  /*3020*/  LDG.E.CONSTANT R15, desc[UR6][R12.64] ;  /* 0x000000060c0f7981 */ /* 0x000ea8000c1e9900 */
[----:B---3--:R-:W3:Y:S01]  /*3030*/  LDG.E.CONSTANT R11, desc[UR6][R12.64+0x400] ;  /* 0x000400060c0b7981 */ /* 0x008ee2000c1e9900 */
[----:B-----5:R-:W-:-:S05]  /*3040*/  IMAD.WIDE.U32 R4, R4, 0x4, R2 ;  /* 0x0000000404047825 */ /* 0x020fca00078e0002 */
[----:B------:R-:W5:Y:S01]  /*3050*/  LDG.E.CONSTANT R10, desc[UR6][R4.64] ;  /* 0x00000006040a7981 */ /* 0x000f62000c1e9900 */
[----:B01--4-:R-:W-:Y:S08]  /*3060*/  I2F.F64 R6, R23 ;  /* 0x0000001700067312 */ /* 0x013ff00000201c00 */
[----:B-----5:R-:W0:Y:S02]  /*3070*/  I2F.F64 R2, R10 ;  /* 0x0000000a00027312 */ /* 0x020e240000201c00 */
        /* <DEDUP_REMOVED lines=12> */
[----:B0-----:R-:W-:-:S06]  /*3140*/  DADD R8, R8, R10 ;  /* 0x0000000008087229 */ /* 0x001fcc000000000a */
[----:B------:R0:W1:Y:S05]  /*3150*/  F2I.F64.TRUNC R23, R8 ;  /* 0x0000000800177311 */ /* 0x00006a000030d100 */
.L_x_21:
[----:B------:R-:W-:Y:S05]  /*3160*/  BSYNC.RECONVERGENT B1 ;  /* 0x0000000000017941 */ /* 0x000fea0003800200 */
.L_x_19:
[----:B---3--:R-:W3:Y:S01]  /*3170*/  S2R R10, SR_LANEID ;  /* 0x00000000000a7919 */ /* 0x008ee20000000000 */
[----:B01--4-:R-:W-:Y:S01]  /*3180*/  I2F.F64 R4, R23 ;  /* 0x0000001700047312 */ /* 0x013fe20000201c00 */
[----:B------:R-:W-:Y:S01]  /*3190*/  ISETP.NE.AND P1, PT, R0, RZ, PT ;  /* 0x000000ff0000720c */ /* 0x000fe20003f25270 */
[----:B--2---:R-:W0:Y:S06]  /*31a0*/  SHFL.DOWN PT, R8, R23, 0x1, 0x1f ;  /* 0x08201f0017087f89 */ /* 0x004e2c00000e0000 */
[----:B0-----:R-:W0:Y:S01]  /*31b0*/  I2F.F64 R2, R8 ;  /* 0x0000000800027312 */ /* 0x001e220000201c00 */
[----:B---3--:R-:W-:Y:S01]  /*31c0*/  ISETP.GT.AND P0, PT, R10, 0x1e, PT ;  /* 0x0000001e0a00780c */ /* 0x008fe20003f04270 */
[----:B0-----:R-:W-:-:S12]  /*31d0*/  DADD R2, R4, R2 ;  /* 0x0000000004027229 */ /* 0x001fd80000000002 */
[----:B------:R-:W0:Y:S01]  /*31e0*/  @!P0 F2I.F64.TRUNC R23, R2 ;  /* 0x0000000200178311 */ /* 0x000e22000030d100 */
[----:B------:R-:W-:Y:S01]  /*31f0*/  ISETP.GT.AND P0, PT, R10, 0x1d, PT ;  /* 0x0000001d0a00780c */ /* 0x000fe20003f04270 */
[----:B0-----:R-:W0:Y:S06]  /*3200*/  SHFL.DOWN PT, R11, R23, 0x2, 0x1f ;  /* 0x08401f00170b7f89 */ /* 0x001e2c00000e0000 */
        /* <DEDUP_REMOVED lines=68> */
.L_x_2:
        /* <DEDUP_REMOVED lines=12> */
.L_x_32:
[----:B------:R-:W-:Y:S05]  /*3710*/  BSYNC.RECONVERGENT B1 ;  /* 0x0000000000017941 */ /* 0x000fea0003800200 */
.L_x_31:
        /* <DEDUP_REMOVED lines=17> */
.L_x_37:
        /* <DEDUP_REMOVED lines=12> */
.L_x_36:
[----:B------:R-:W-:Y:S05]  /*38f0*/  BSYNC.RECONVERGENT B2 ;  /* 0x0000000000027941 */ /* 0x000fea0003800200 */
.L_x_35:
        /* <DEDUP_REMOVED lines=9> */
.L_x_40:
        /* <DEDUP_REMOVED lines=90> */
.L_x_39:
[----:B------:R-:W-:Y:S05]  /*3f30*/  BSYNC.RECONVERGENT B2 ;  /* 0x0000000000027941 */ /* 0x000fea0003800200 */
.L_x_38:
        /* <DEDUP_REMOVED lines=50> */
.L_x_42:
[----:B------:R-:W-:Y:S05]  /*4260*/  BSYNC.RECONVERGENT B2 ;  /* 0x0000000000027941 */ /* 0x000fea0003800200 */
.L_x_41:
        /* <DEDUP_REMOVED lines=24> */
.L_x_34:
[----:B------:R-:W-:Y:S05]  /*43f0*/  BSYNC.RECONVERGENT B1 ;  /* 0x0000000000017941 */ /* 0x000fea0003800200 */
.L_x_33:
        /* <DEDUP_REMOVED lines=33> */
[----:B------:R-:W-:Y:S01]  /*4610*/  @!P0 SHF.R.U32.HI R2, RZ, 0x3, R3 ;  /* 0x00000003ff028819 */ /* 0x000fe20000011603 */
[----:B------:R-:W0:Y:S03]  /*4620*/  SHFL.DOWN PT, R10, R23, 0x10, 0x1f ;  /* 0x0a001f00170a7f89 */ /* 0x000e2600000e0000 */
[----:B------:R-:W-:-:S03]  /*4630*/  @!P0 LOP3.LUT R2, R2, 0x7c, RZ, 0xc0, !PT ;  /* 0x0000007c02028812 */ /* 0x000fc600078ec0ff */
[----:B0-----:R-:W0:Y:S02]  /*4640*/  I2F.F64 R4, R10 ;  /* 0x0000000a00047312 */ /* 0x001e240000201c00 */
[----:B0-----:R-:W-:Y:S01]  /*4650*/  DADD R4, R8, R4 ;  /* 0x0000000008047229 */ /* 0x001fe20000000004 */
[----:B------:R-:W-:-:S04]  /*4660*/  @!P0 MOV R8, 0x400 ;  /* 0x0000040000088802 */ /* 0x000fc80000000f00 */
[----:B-1----:R-:W-:-:S05]  /*4670*/  @!P0 LEA R13, R13, R8, 0x18 ;  /* 0x000000080d0d8211 */ /* 0x002fca00078ec0ff */
[----:B------:R-:W0:Y:S01]  /*4680*/  F2I.F64.TRUNC R4, R4 ;  /* 0x0000000400047311 */ /* 0x000e22000030d100 */
        /* <DEDUP_REMOVED lines=12> */
[----:B------:R-:W3:Y:S01]  /*4750*/  LDS.64 R16, [UR4+0x20] ;  /* 0x00002004ff107984 */ /* 0x000ee20008000a00 */
[----:B-1----:R-:W1:Y:S08]  /*4760*/  I2F.F64 R2, R0 ;  /* 0x0000000000027312 */ /* 0x002e700000201c00 */
[----:B0-----:R-:W-:Y:S01]  /*4770*/  I2F.F64 R10, R4 ;  /* 0x00000004000a7312 */ /* 0x001fe20000201c00 */
[----:B-1----:R-:W-:-:S07]  /*4780*/  DADD R2, R8, R2 ;  /* 0x0000000008027229 */ /* 0x002fce0000000002 */
[----:B--2-4-:R-:W-:Y:S08]  /*4790*/  I2F.F64 R12, R5 ;  /* 0x00000005000c7312 */ /* 0x014ff00000201c00 */
[----:B------:R-:W-:Y:S08]  /*47a0*/  I2F.F64 R14, R6 ;  /* 0x00000006000e7312 */ /* 0x000ff00000201c00 */
[----:B------:R-:W0:Y:S08]  /*47b0*/  F2I.F64.TRUNC R2, R2 ;  /* 0x0000000200027311 */ /* 0x000e30000030d100 */
[----:B0-----:R-:W0:Y:S02]  /*47c0*/  I2F.F64 R8, R2 ;  /* 0x0000000200087312 */ /* 0x001e240000201c00 */
[----:B0-----:R-:W-:-:S10]  /*47d0*/  DADD R8, R8, R10 ;  /* 0x0000000008087229 */ /* 0x001fd4000000000a */
[----:B------:R-:W0:Y:S08]  /*47e0*/  F2I.F64.TRUNC R8, R8 ;  /* 0x0000000800087311 */ /* 0x000e30000030d100 */
[----:B0-----:R-:W0:Y:S08]  /*47f0*/  I2F.F64 R10, R8 ;  /* 0x00000008000a7312 */ /* 0x001e300000201c00 */
[----:B---3--:R-:W-:Y:S01]  /*4800*/  I2F.F64 R8, R16 ;  /* 0x0000001000087312 */ /* 0x008fe20000201c00 */
        /* <DEDUP_REMOVED lines=17> */
.L_x_43:
        /* <DEDUP_REMOVED lines=62> */
[----:B------:R1:W2:Y:S01]  /*4d00*/  F2I.F64.TRUNC R23, R4 ;  /* 0x0000000400177311 */ /* 0x0002a2000030d100 */
[----:B------:R-:W-:Y:S05]  /*4d10*/  @!P0 BRA `(.L_x_17) ;  /* 0x0000001c00f48947 */ /* 0x000fea0003800000 */
[----:B-1----:R-:W0:Y:S01]  /*4d20*/  LDS.128 R4, [UR4+0x10] ;  /* 0x00001004ff047984 */ /* 0x002e220008000c00 */
[----:B--2---:R-:W-:Y:S01]  /*4d30*/  I2F.F64 R10, R23 ;  /* 0x00000017000a7312 */ /* 0x004fe20000201c00 */
[----:B------:R-:W-:-:S07]  /*4d40*/  ISETP.GE.U32.AND P0, PT, R2, 0x61, PT ;  /* 0x000000610200780c */ /* 0x000fce0003f06070 */
[----:B0-----:R-:W0:Y:S02]  /*4d50*/  I2F.F64 R8, R4 ;  /* 0x0000000400087312 */ /* 0x001e240000201c00 */
[----:B0-----:R-:W-:-:S06]  /*4d60*/  DADD R8, R10, R8 ;  /* 0x000000000a087229 */ /* 0x001fcc0000000008 */
[----:B------:R3:W4:Y:S01]  /*4d70*/  F2I.F64.TRUNC R23, R8 ;  /* 0x0000000800177311 */ /* 0x000722000030d100 */
[----:B------:R-:W-:Y:S05]  /*4d80*/  @!P0 BRA `(.L_x_17) ;  /* 0x0000001c00d88947 */ /* 0x000fea0003800000 */
[----:B------:R-:W-:Y:S01]  /*4d90*/  I2F.F64 R4, R5 ;  /* 0x0000000500047312 */ /* 0x000fe20000201c00 */
[----:B------:R-:W-:-:S07]  /*4da0*/  ISETP.GE.U32.AND P0, PT, R2, 0x81, PT ;  /* 0x000000810200780c */ /* 0x000fce0003f06070 */
[----:B---34-:R-:W0:Y:S02]  /*4db0*/  I2F.F64 R8, R23 ;  /* 0x0000001700087312 */ /* 0x018e240000201c00 */
        /* <DEDUP_REMOVED lines=27> */
.L_x_30:
[----:B------:R-:W0:Y:S01]  /*4f70*/  S2R R0, SR_TID.X ;  /* 0x0000000000007919 */ /* 0x000e220000002100 */
[----:B------:R-:W0:Y:S02]  /*4f80*/  LDC.64 R4, c[0x0][0x380] ;  /* 0x0000e000ff047b82 */ /* 0x000e240000000a00 */
[----:B0-----:R-:W-:-:S05]  /*4f90*/  IMAD.WIDE.U32 R4, R0, 0x4, R4 ;  /* 0x0000000400047825 */ /* 0x001fca00078e0004 */
[----:B------:R-:W2:Y:S04]  /*4fa0*/  LDG.E.CONSTANT R20, desc[UR6][R4.64] ;  /* 0x0000000604147981 */ /* 0x000ea8000c1e9900 */
[----:B------:R-:W3:Y:S04]  /*4fb0*/  LDG.E.CONSTANT R22, desc[UR6][R4.64+0x400] ;  /* 0x0004000604167981 */ /* 0x000ee8000c1e9900 */
[----:B------:R-:W4:Y:S04]  /*4fc0*/  LDG.E.CONSTANT R24, desc[UR6][R4.64+0x800] ;  /* 0x0008000604187981 */ /* 0x000f28000c1e9900 */
[----:B------:R-:W5:Y:S04]  /*4fd0*/  LDG.E.CONSTANT R15, desc[UR6][R4.64+0xc00] ;  /* 0x000c0006040f7981 */ /* 0x000f68000c1e9900 */
[----:B------:R-:W5:Y:S04]  /*4fe0*/  LDG.E.CONSTANT R10, desc[UR6][R4.64+0x1000] ;  /* 0x00100006040a7981 */ /* 0x000f68000c1e9900 */
[----:B------:R-:W5:Y:S04]  /*4ff0*/  LDG.E.CONSTANT R9, desc[UR6][R4.64+0x1400] ;  /* 0x0014000604097981 */ /* 0x000f68000c1e9900 */
[----:B------:R-:W5:Y:S04]  /*5000*/  LDG.E.CONSTANT R6, desc[UR6][R4.64+0x1800] ;  /* 0x0018000604067981 */ /* 0x000f68000c1e9900 */
[----:B------:R-:W5:Y:S04]  /*5010*/  LDG.E.CONSTANT R3, desc[UR6][R4.64+0x1c00] ;  /* 0x001c000604037981 */ /* 0x000f68000c1e9900 */
[----:B------:R-:W5:Y:S04]  /*5020*/  LDG.E.CONSTANT R8, desc[UR6][R4.64+0x2000] ;  /* 0x0020000604087981 */ /* 0x000f68000c1e9900 */
[----:B------:R-:W5:Y:S04]  /*5030*/  LDG.E.CONSTANT R7, desc[UR6][R4.64+0x2400] ;  /* 0x0024000604077981 */ /* 0x000f68000c1e9900 */
[----:B------:R-:W5:Y:S01]  /*5040*/  LDG.E.CONSTANT R11, desc[UR6][R4.64+0x2800] ;  /* 0x00280006040b7981 */ /* 0x000f62000c1e9900 */
[----:B--2---:R-:W-:Y:S08]  /*5050*/  I2F.F64 R12, R20 ;  /* 0x00000014000c7312 */ /* 0x004ff00000201c00 */
[----:B---3--:R-:W0:Y:S02]  /*5060*/  I2F.F64 R16, R22 ;  /* 0x0000001600107312 */ /* 0x008e240000201c00 */
[----:B0-----:R-:W-:-:S06]  /*5070*/  DADD R16, R12, R16 ;  /* 0x000000000c107229 */ /* 0x001fcc0000000010 */
[----:B------:R-:W0:Y:S08]  /*5080*/  F2I.F64.TRUNC R25, R16 ;  /* 0x0000001000197311 */ /* 0x000e30000030d100 */
[----:B----4-:R-:W-:Y:S08]  /*5090*/  I2F.F64 R18, R24 ;  /* 0x0000001800127312 */ /* 0x010ff00000201c00 */
[----:B0-----:R-:W0:Y:S02]  /*50a0*/  I2F.F64 R12, R25 ;  /* 0x00000019000c7312 */ /* 0x001e240000201c00 */
[----:B0-----:R-:W-:-:S06]  /*50b0*/  DADD R18, R12, R18 ;  /* 0x000000000c127229 */ /* 0x001fcc0000000012 */
[----:B-----5:R-:W-:Y:S01]  /*50c0*/  I2F.F64 R14, R15 ;  /* 0x0000000f000e7312 */ /* 0x020fe20000201c00 */
[----:B------:R-:W2:Y:S04]  /*50d0*/  LDG.E.CONSTANT R12, desc[UR6][R4.64+0x2c00] ;  /* 0x002c0006040c7981 */ /* 0x000ea8000c1e9900 */
[----:B------:R-:W3:Y:S03]  /*50e0*/  LDG.E.CONSTANT R13, desc[UR6][R4.64+0x3000] ;  /* 0x00300006040d7981 */ /* 0x000ee6000c1e9900 */
[----:B------:R-:W0:Y:S08]  /*50f0*/  F2I.F64.TRUNC R26, R18 ;  /* 0x00000012001a7311 */ /* 0x000e30000030d100 */
[----:B0-----:R-:W0:Y:S02]  /*5100*/  I2F.F64 R20, R26 ;  /* 0x0000001a00147312 */ /* 0x001e240000201c00 */
[----:B0-----:R-:W-:-:S06]  /*5110*/  DADD R20, R20, R14 ;  /* 0x0000000014147229 */ /* 0x001fcc000000000e */
[----:B------:R0:W-:Y:S01]  /*5120*/  I2F.F64 R22, R10 ;  /* 0x0000000a00167312 */ /* 0x0001e20000201c00 */
[----:B------:R-:W4:Y:S04]  /*5130*/  LDG.E.CONSTANT R14, desc[UR6][R4.64+0x3400] ;  /* 0x00340006040e7981 */ /* 0x000f28000c1e9900 */
[----:B------:R-:W5:Y:S03]  /*5140*/  LDG.E.CONSTANT R15, desc[UR6][R4.64+0x3800] ;  /* 0x00380006040f7981 */ /* 0x000f66000c1e9900 */
[----:B------:R-:W1:Y:S01]  /*5150*/  F2I.F64.TRUNC R27, R20 ;  /* 0x00000014001b7311 */ /* 0x000e62000030d100 */
[----:B0-----:R-:W5:Y:S07]  /*5160*/  LDG.E.CONSTANT R10, desc[UR6][R4.64+0x3c00] ;  /* 0x003c0006040a7981 */ /* 0x001f6e000c1e9900 */
[----:B-1----:R-:W0:Y:S02]  /*5170*/  I2F.F64 R16, R27 ;  /* 0x0000001b00107312 */ /* 0x002e240000201c00 */
        /* <DEDUP_REMOVED lines=52> */
.L_x_46:
[----:B------:R-:W-:-:S05]  /*54c0*/  IMAD.WIDE R2, R11, 0x4, R4 ;  /* 0x000000040b027825 */ /* 0x000fca00078e0204 */
[----:B0-----:R-:W0:Y:S04]  /*54d0*/  LDG.E.CONSTANT R19, desc[UR6][R2.64] ;  /* 0x0000000602137981 */ /* 0x001e28000c1e9900 */
[----:B------:R-:W3:Y:S04]  /*54e0*/  LDG.E.CONSTANT R25, desc[UR6][R2.64+0x400] ;  /* 0x0004000602197981 */ /* 0x000ee8000c1e9900 */
[----:B------:R-:W4:Y:S04]  /*54f0*/  LDG.E.CONSTANT R27, desc[UR6][R2.64+0x800] ;  /* 0x00080006021b7981 */ /* 0x000f28000c1e9900 */
[----:B------:R-:W5:Y:S04]  /*5500*/  LDG.E.CONSTANT R26, desc[UR6][R2.64+0xc00] ;  /* 0x000c0006021a7981 */ /* 0x000f68000c1e9900 */
[----:B------:R-:W2:Y:S04]  /*5510*/  LDG.E.CONSTANT R24, desc[UR6][R2.64+0x1000] ;  /* 0x0010000602187981 */ /* 0x000ea8000c1e9900 */
[----:B------:R-:W2:Y:S04]  /*5520*/  LDG.E.CONSTANT R15, desc[UR6][R2.64+0x1400] ;  /* 0x00140006020f7981 */ /* 0x000ea8000c1e9900 */
[----:B------:R-:W2:Y:S04]  /*5530*/  LDG.E.CONSTANT R14, desc[UR6][R2.64+0x1800] ;  /* 0x00180006020e7981 */ /* 0x000ea8000c1e9900 */
[----:B------:R-:W2:Y:S01]  /*5540*/  LDG.E.CONSTANT R10, desc[UR6][R2.64+0x1c00] ;  /* 0x001c0006020a7981 */ /* 0x000ea2000c1e9900 */
[----:B-1----:R-:W-:Y:S03]  /*5550*/  I2F.F64 R6, R23 ;  /* 0x0000001700067312 */ /* 0x002fe60000201c00 */
[----:B------:R-:W2:Y:S04]  /*5560*/  LDG.E.CONSTANT R16, desc[UR6][R2.64+0x2000] ;  /* 0x0020000602107981 */ /* 0x000ea8000c1e9900 */
[----:B------:R-:W2:Y:S04]  /*5570*/  LDG.E.CONSTANT R18, desc[UR6][R2.64+0x2400] ;  /* 0x0024000602127981 */ /* 0x000ea8000c1e9900 */
[----:B------:R-:W2:Y:S01]  /*5580*/  LDG.E.CONSTANT R17, desc[UR6][R2.64+0x2800] ;  /* 0x0028000602117981 */ /* 0x000ea2000c1e9900 */
[----:B0-----:R0:W1:Y:S03]  /*5590*/  I2F.F64 R8, R19 ;  /* 0x0000001300087312 */ /* 0x0010660000201c00 */
[----:B0-----:R-:W2:Y:S01]  /*55a0*/  LDG.E.CONSTANT R19, desc[UR6][R2.64+0x2c00] ;  /* 0x002c000602137981 */ /* 0x001ea2000c1e9900 */
[----:B-1----:R-:W-:-:S10]  /*55b0*/  DADD R20, R6, R8 ;  /* 0x0000000006147229 */ /* 0x002fd40000000008 */
[----:B------:R-:W0:Y:S08]  /*55c0*/  F2I.F64.TRUNC R20, R20 ;  /* 0x0000001400147311 */ /* 0x000e30000030d100 */
[----:B---3--:R1:W-:Y:S08]  /*55d0*/  I2F.F64 R6, R25 ;  /* 0x0000001900067312 */ /* 0x0083f00000201c00 */
[----:B0-----:R-:W0:Y:S01]  /*55e0*/  I2F.F64 R8, R20 ;  /* 0x0000001400087312 */ /* 0x001e220000201c00 */
[----:B-1----:R-:W3:Y:S01]  /*55f0*/  LDG.E.CONSTANT R25, desc[UR6][R2.64+0x3000] ;  /* 0x0030000602197981 */ /* 0x002ee2000c1e9900 */
[----:B0-----:R-:W-:-:S10]  /*5600*/  DADD R28, R8, R6 ;  /* 0x00000000081c7229 */ /* 0x001fd40000000006 */
[----:B------:R-:W0:Y:S08]  /*5610*/  F2I.F64.TRUNC R28, R28 ;  /* 0x0000001c001c7311 */ /* 0x000e30000030d100 */
[----:B----4-:R1:W-:Y:S08]  /*5620*/  I2F.F64 R6, R27 ;  /* 0x0000001b00067312 */ /* 0x0103f00000201c00 */
[----:B0-----:R-:W0:Y:S01]  /*5630*/  I2F.F64 R8, R28 ;  /* 0x0000001c00087312 */ /* 0x001e220000201c00 */
[----:B-1----:R-:W4:Y:S01]  /*5640*/  LDG.E.CONSTANT R27, desc[UR6][R2.64+0x3400] ;  /* 0x00340006021b7981 */ /* 0x002f22000c1e9900 */
[----:B0-----:R-:W-:-:S10]  /*5650*/  DADD R22, R8, R6 ;  /* 0x0000000008167229 */ /* 0x001fd40000000006 */
[----:B------:R-:W0:Y:S08]  /*5660*/  F2I.F64.TRUNC R22, R22 ;  /* 0x0000001600167311 */ /* 0x000e30000030d100 */
[----:B-----5:R1:W-:Y:S08]  /*5670*/  I2F.F64 R6, R26 ;  /* 0x0000001a00067312 */ /* 0x0203f00000201c00 */
[----:B0-----:R-:W0:Y:S01]  /*5680*/  I2F.F64 R8, R22 ;  /* 0x0000001600087312 */ /* 0x001e220000201c00 */
[----:B-1----:R-:W5:Y:S01]  /*5690*/  LDG.E.CONSTANT R26, desc[UR6][R2.64+0x3800] ;  /* 0x00380006021a7981 */ /* 0x002f62000c1e9900 */
[----:B0-----:R-:W-:-:S10]  /*56a0*/  DADD R20, R8, R6 ;  /* 0x0000000008147229 */ /* 0x001fd40000000006 */
[----:B------:R-:W0:Y:S08]  /*56b0*/  F2I.F64.TRUNC R20, R20 ;  /* 0x0000001400147311 */ /* 0x000e30000030d100 */
[----:B--2---:R1:W-:Y:S08]  /*56c0*/  I2F.F64 R6, R24 ;  /* 0x0000001800067312 */ /* 0x0043f00000201c00 */
[----:B0-----:R-:W0:Y:S01]  /*56d0*/  I2F.F64 R8, R20 ;  /* 0x0000001400087312 */ /* 0x001e220000201c00 */
[----:B-1----:R1:W2:Y:S01]  /*56e0*/  LDG.E.CONSTANT R24, desc[UR6][R2.64+0x3c00] ;  /* 0x003c000602187981 */ /* 0x0022a2000c1e9900 */
        /* <DEDUP_REMOVED lines=36> */
[----:B0-----:R-:W-:-:S06]  /*5930*/  DADD R8, R8, R16 ;  /* 0x0000000008087229 */ /* 0x001fcc0000000010 */
[----:B------:R-:W0:Y:S08]  /*5940*/  F2I.F64.TRUNC R3, R8 ;  /* 0x0000000800037311 */ /* 0x000e30000030d100 */
[----:B-----5:R-:W-:Y:S08]  /*5950*/  I2F.F64 R16, R26 ;  /* 0x0000001a00107312 */ /* 0x020ff00000201c00 */
[----:B0-----:R-:W0:Y:S02]  /*5960*/  I2F.F64 R2, R3 ;  /* 0x0000000300027312 */ /* 0x001e240000201c00 */
[----:B0-----:R-:W-:-:S10]  /*5970*/  DADD R16, R2, R16 ;  /* 0x0000000002107229 */ /* 0x001fd40000000010 */
[----:B------:R-:W0:Y:S08]  /*5980*/  F2I.F64.TRUNC R16, R16 ;  /* 0x0000001000107311 */ /* 0x000e30000030d100 */
[----:B--2---:R-:W-:Y:S08]  /*5990*/  I2F.F64 R24, R24 ;  /* 0x0000001800187312 */ /* 0x004ff00000201c00 */
[----:B0-----:R-:W0:Y:S01]  /*59a0*/  I2F.F64 R14, R16 ;  /* 0x00000010000e7312 */ /* 0x001e220000201c00 */
[----:B------:R-:W-:-:S04]  /*59b0*/  IMAD.MOV.U32 R2, RZ, RZ, R13 ;  /* 0x000000ffff027224 */ /* 0x000fc800078e000d */
        /* <DEDUP_REMOVED lines=8> */
.L_x_44:
        /* <DEDUP_REMOVED lines=20> */
.L_x_50:
        /* <DEDUP_REMOVED lines=11> */
.L_x_49:
[----:B------:R-:W-:Y:S05]  /*5c30*/  BSYNC.RECONVERGENT B2 ;  /* 0x0000000000027941 */ /* 0x000fea0003800200 */
.L_x_48:
[----:B------:R-:W-:Y:S05]  /*5c40*/  @!P1 BRA `(.L_x_47) ;  /* 0x0000000800f09947 */ /* 0x000fea0003800000 */
[----:B------:R-:W2:Y:S01]  /*5c50*/  LDCU.64 UR4, c[0x0][0x380] ;  /* 0x00007000ff0477ac */ /* 0x000ea20008000a00 */
[----:B------:R-:W-:Y:S01]  /*5c60*/  IMAD.IADD R6, R3, 0x1, -R2 ;  /* 0x0000000103067824 */ /* 0x000fe200078e0a02 */
[----:B------:R-:W-:Y:S01]  /*5c70*/  IADD3 R4, P0, PT, R2, R11, RZ ;  /* 0x0000000b02047210 */ /* 0x000fe20007f1e0ff */
[----:B------:R-:W-:Y:S03]  /*5c80*/  BSSY.RECONVERGENT B2, `(.L_x_51) ;  /* 0x000006a000027945 */ /* 0x000fe60003800200 */
[----:B------:R-:W-:Y:S01]  /*5c90*/  ISETP.GT.AND P1, PT, R6, 0xc00, PT ;  /* 0x00000c000600780c */ /* 0x000fe20003f24270 */
[----:B------:R-:W-:Y:S01]  /*5ca0*/  IMAD.X R5, RZ, RZ, RZ, P0 ;  /* 0x000000ffff057224 */ /* 0x000fe200000e06ff */
[----:B--2---:R-:W-:-:S04]  /*5cb0*/  LEA R12, P0, R4, UR4, 0x2 ;  /* 0x00000004040c7c11 */ /* 0x004fc8000f8010ff */
[----:B------:R-:W-:Y:S02]  /*5cc0*/  LEA.HI.X R4, R4, UR5, R5, 0x2, P0 ;  /* 0x0000000504047c11 */ /* 0x000fe400080f1405 */
[----:B------:R-:W-:-:S05]  /*5cd0*/  IADD3 R12, P0, PT, R12, 0x800, RZ ;  /* 0x000008000c0c7810 */ /* 0x000fca0007f1e0ff */
[----:B------:R-:W-:Y:S01]  /*5ce0*/  IMAD.X R13, RZ, RZ, R4, P0 ;  /* 0x000000ffff0d7224 */ /* 0x000fe200000e0604 */
[----:B------:R-:W-:Y:S01]  /*5cf0*/  PLOP3.LUT P0, PT, PT, PT, PT, 0x80, 0x8 ;  /* 0x000000000008781c */ /* 0x000fe20003f0f070 */
[----:B------:R-:W-:Y:S01]  /*5d00*/  IMAD.IADD R4, R2, 0x1, R11 ;  /* 0x0000000102047824 */ /* 0x000fe200078e020b */
[----:B------:R-:W-:Y:S11]  /*5d10*/  @!P1 BRA `(.L_x_52) ;  /* 0x0000000400809947 */ /* 0x000ff60003800000 */
[----:B0-----:R-:W0:Y:S01]  /*5d20*/  LDC.64 R14, c[0x0][0x380] ;  /* 0x0000e000ff0e7b82 */ /* 0x001e220000000a00 */
[----:B------:R-:W-:Y:S01]  /*5d30*/  PLOP3.LUT P0, PT, PT, PT, PT, 0x8, 0x80 ;  /* 0x000000000080781c */ /* 0x000fe20003f0e170 */
[----:B------:R-:W-:-:S12]  /*5d40*/  VIADD R5, R3, 0xfffff400 ;  /* 0xfffff40003057836 */ /* 0x000fd80000000000 */
.L_x_53:
[C---:B0-23--:R-:W-:Y:S01]  /*5d50*/  IMAD.WIDE.U32 R8, R4.reuse, 0x4, R14 ;  /* 0x0000000404087825 */ /* 0x04dfe200078e000e */
[----:B------:R-:W2:Y:S04]  /*5d60*/  LDG.E.CONSTANT R29, desc[UR6][R12.64+-0x400] ;  /* 0xfffc00060c1d7981 */ /* 0x000ea8000c1e9900 */
[----:B------:R1:W3:Y:S04]  /*5d70*/  LDG.E.CONSTANT R10, desc[UR6][R8.64] ;  /* 0x00000006080a7981 */ /* 0x0002e8000c1e9900 */
        /* <DEDUP_REMOVED lines=90> */
.L_x_52:
[----:B------:R-:W-:Y:S05]  /*6320*/  BSYNC.RECONVERGENT B2 ;  /* 0x0000000000027941 */ /* 0x000fea0003800200 */
.L_x_51:
[----:B------:R-:W-:Y:S01]  /*6330*/  IMAD.IADD R5, R3, 0x1, -R2 ;  /* 0x0000000103057824 */ /* 0x000fe200078e0a02 */
[----:B------:R-:W-:Y:S04]  /*6340*/  BSSY.RECONVERGENT B2, `(.L_x_54) ;  /* 0x0000034000027945 */ /* 0x000fe80003800200 */
[----:B------:R-:W-:-:S13]  /*6350*/  ISETP.GT.AND P1, PT, R5, 0x400, PT ;  /* 0x000004000500780c */ /* 0x000fda0003f24270 */
[----:B------:R-:W-:Y:S05]  /*6360*/  @!P1 BRA `(.L_x_55) ;  /* 0x0000000000c49947 */ /* 0x000fea0003800000 */
[----:B------:R-:W5:Y:S01]  /*6370*/  LDC.64 R20, c[0x0][0x380] ;  /* 0x0000e000ff147b82 */ /* 0x000f620000000a00 */
[----:B------:R-:W4:Y:S04]  /*6380*/  LDG.E.CONSTANT R24, desc[UR6][R12.64+-0x400] ;  /* 0xfffc00060c187981 */ /* 0x000f28000c1e9900 */
[----:B------:R-:W4:Y:S04]  /*6390*/  LDG.E.CONSTANT R10, desc[UR6][R12.64] ;  /* 0x000000060c0a7981 */ /* 0x000f28000c1e9900 */
[----:B0-23--:R-:W2:Y:S01]  /*63a0*/  LDG.E.CONSTANT R9, desc[UR6][R12.64+0x400] ;  /* 0x000400060c097981 */ /* 0x00dea2000c1e9900 */
[----:B------:R-:W-:-:S03]  /*63b0*/  VIADD R5, R4, 0x400 ;  /* 0x0000040004057836 */ /* 0x000fc60000000000 */
[----:B------:R-:W3:Y:S04]  /*63c0*/  LDG.E.CONSTANT R7, desc[UR6][R12.64+0xc00] ;  /* 0x000c00060c077981 */ /* 0x000ee8000c1e9900 */
[----:B------:R-:W3:Y:S01]  /*63d0*/  LDG.E.CONSTANT R6, desc[UR6][R12.64+0x1000] ;  /* 0x001000060c067981 */ /* 0x000ee2000c1e9900 */
[----:B-----5:R-:W-:-:S05]  /*63e0*/  IMAD.WIDE.U32 R16, R4, 0x4, R20 ;  /* 0x0000000404107825 */ /* 0x020fca00078e0014 */
[----:B------:R-:W5:Y:S01]  /*63f0*/  LDG.E.CONSTANT R22, desc[UR6][R16.64] ;  /* 0x0000000610167981 */ /* 0x000f62000c1e9900 */
[----:B------:R-:W-:-:S03]  /*6400*/  IMAD.WIDE.U32 R20, R5, 0x4, R20 ;  /* 0x0000000405147825 */ /* 0x000fc600078e0014 */
[----:B------:R-:W3:Y:S04]  /*6410*/  LDG.E.CONSTANT R5, desc[UR6][R12.64+0x1400] ;  /* 0x001400060c057981 */ /* 0x000ee8000c1e9900 */
[----:B------:R0:W3:Y:S01]  /*6420*/  LDG.E.CONSTANT R8, desc[UR6][R20.64] ;  /* 0x0000000614087981 */ /* 0x0000e2000c1e9900 */
[----:B-1--4-:R-:W-:Y:S08]  /*6430*/  I2F.F64 R14, R23 ;  /* 0x00000017000e7312 */ /* 0x012ff00000201c00 */
[----:B-----5:R-:W1:Y:S02]  /*6440*/  I2F.F64 R16, R22 ;  /* 0x0000001600107312 */ /* 0x020e640000201c00 */
[----:B-1----:R-:W-:-:S10]  /*6450*/  DADD R14, R14, R16 ;  /* 0x000000000e0e7229 */ /* 0x002fd40000000010 */
[----:B------:R-:W1:Y:S08]  /*6460*/  F2I.F64.TRUNC R14, R14 ;  /* 0x0000000e000e7311 */ /* 0x000e70000030d100 */
[----:B------:R-:W-:Y:S08]  /*6470*/  I2F.F64 R18, R24 ;  /* 0x0000001800127312 */ /* 0x000ff00000201c00 */
[----:B-1----:R-:W1:Y:S02]  /*6480*/  I2F.F64 R16, R14 ;  /* 0x0000000e00107312 */ /* 0x002e640000201c00 */
[----:B-1----:R-:W-:-:S10]  /*6490*/  DADD R16, R16, R18 ;  /* 0x0000000010107229 */ /* 0x002fd40000000012 */
[----:B------:R-:W1:Y:S08]  /*64a0*/  F2I.F64.TRUNC R16, R16 ;  /* 0x0000001000107311 */ /* 0x000e70000030d100 */
[----:B------:R-:W-:Y:S08]  /*64b0*/  I2F.F64 R10, R10 ;  /* 0x0000000a000a7312 */ /* 0x000ff00000201c00 */
[----:B-1----:R-:W1:Y:S02]  /*64c0*/  I2F.F64 R18, R16 ;  /* 0x0000001000127312 */ /* 0x002e640000201c00 */
[----:B-1----:R-:W-:-:S10]  /*64d0*/  DADD R18, R18, R10 ;  /* 0x0000000012127229 */ /* 0x002fd4000000000a */
        /* <DEDUP_REMOVED lines=26> */
.L_x_55:
[----:B------:R-:W-:Y:S05]  /*6680*/  BSYNC.RECONVERGENT B2 ;  /* 0x0000000000027941 */ /* 0x000fea0003800200 */
.L_x_54:
[----:B------:R-:W-:-:S13]  /*6690*/  ISETP.LT.OR P0, PT, R2, R3, P0 ;  /* 0x000000030200720c */ /* 0x000fda0000701670 */
[----:B------:R-:W-:Y:S05]  /*66a0*/  @!P0 BRA `(.L_x_47) ;  /* 0x0000000000588947 */ /* 0x000fea0003800000 */
[----:B------:R-:W5:Y:S01]  /*66b0*/  LDC.64 R2, c[0x0][0x380] ;  /* 0x0000e000ff027b82 */ /* 0x000f620000000a00 */
[----:B0-----:R-:W2:Y:S04]  /*66c0*/  LDG.E.CONSTANT R14, desc[UR6][R12.64+-0x400] ;  /* 0xfffc00060c0e7981 */ /* 0x001ea8000c1e9900 */
[----:B------:R-:W2:Y:S04]  /*66d0*/  LDG.E.CONSTANT R15, desc[UR6][R12.64] ;  /* 0x000000060c0f7981 */ /* 0x000ea8000c1e9900 */
[----:B------:R-:W2:Y:S01]  /*66e0*/  LDG.E.CONSTANT R11, desc[UR6][R12.64+0x400] ;  /* 0x000400060c0b7981 */ /* 0x000ea2000c1e9900 */
[----:B-----5:R-:W-:-:S05]  /*66f0*/  IMAD.WIDE.U32 R4, R4, 0x4, R2 ;  /* 0x0000000404047825 */ /* 0x020fca00078e0002 */
[----:B------:R-:W5:Y:S01]  /*6700*/  LDG.E.CONSTANT R10, desc[UR6][R4.64] ;  /* 0x00000006040a7981 */ /* 0x000f62000c1e9900 */
[----:B-1--4-:R-:W-:Y:S08]  /*6710*/  I2F.F64 R6, R23 ;  /* 0x0000001700067312 */ /* 0x012ff00000201c00 */
[----:B-----5:R-:W0:Y:S02]  /*6720*/  I2F.F64 R2, R10 ;  /* 0x0000000a00027312 */ /* 0x020e240000201c00 */
[----:B0-----:R-:W-:-:S10]  /*6730*/  DADD R2, R2, R6 ;  /* 0x0000000002027229 */ /* 0x001fd40000000006 */
[----:B------:R-:W0:Y:S08]  /*6740*/  F2I.F64.TRUNC R2, R2 ;  /* 0x0000000200027311 */ /* 0x000e30000030d100 */
[----:B--23--:R-:W-:Y:S08]  /*6750*/  I2F.F64 R8, R14 ;  /* 0x0000000e00087312 */ /* 0x00cff00000201c00 */
        /* <DEDUP_REMOVED lines=9> */
[----:B0-----:R-:W-:-:S06]  /*67f0*/  DADD R8, R8, R10 ;  /* 0x0000000008087229 */ /* 0x001fcc000000000a */
[----:B------:R0:W1:Y:S05]  /*6800*/  F2I.F64.TRUNC R23, R8 ;  /* 0x0000000800177311 */ /* 0x00006a000030d100 */
.L_x_47:
[----:B------:R-:W-:Y:S05]  /*6810*/  BSYNC.RECONVERGENT B1 ;  /* 0x0000000000017941 */ /* 0x000fea0003800200 */
.L_x_45:
[----:B------:R-:W5:Y:S01]  /*6820*/  S2R R10, SR_LANEID ;  /* 0x00000000000a7919 */ /* 0x000f620000000000 */
[----:B01--4-:R-:W-:Y:S01]  /*6830*/  I2F.F64 R4, R23 ;  /* 0x0000001700047312 */ /* 0x013fe20000201c00 */
[----:B------:R-:W-:Y:S01]  /*6840*/  ISETP.NE.AND P1, PT, R0, RZ, PT ;  /* 0x000000ff0000720c */ /* 0x000fe20003f25270 */
[----:B--23--:R-:W0:Y:S06]  /*6850*/  SHFL.DOWN PT, R8, R23, 0x1, 0x1f ;  /* 0x08201f0017087f89 */ /* 0x00ce2c00000e0000 */
[----:B0-----:R-:W0:Y:S01]  /*6860*/  I2F.F64 R2, R8 ;  /* 0x0000000800027312 */ /* 0x001e220000201c00 */
[----:B-----5:R-:W-:Y:S01]  /*6870*/  ISETP.GT.AND P0, PT, R10, 0x1e, PT ;  /* 0x0000001e0a00780c */ /* 0x020fe20003f04270 */
        /* <DEDUP_REMOVED lines=71> */
.L_x_17:
[----:B------:R-:W-:Y:S05]  /*6cf0*/  BSYNC.RECONVERGENT B0 ;  /* 0x0000000000007941 */ /* 0x000fea0003800200 */
.L_x_1:
[----:B0-----:R-:W0:Y:S02]  /*6d00*/  S2R R0, SR_TID.X ;  /* 0x0000000000007919 */ /* 0x001e240000002100 */
[----:B0-----:R-:W-:-:S13]  /*6d10*/  ISETP.NE.AND P0, PT, R0, RZ, PT ;  /* 0x000000ff0000720c */ /* 0x001fda0003f05270 */
[----:B------:R-:W-:Y:S05]  /*6d20*/  @P0 EXIT ;  /* 0x000000000000094d */ /* 0x000fea0003800000 */
[----:B------:R-:W0:Y:S01]  /*6d30*/  LDCU.64 UR4, c[0x0][0x398] ;  /* 0x00007300ff0477ac */ /* 0x000e220008000a00 */
[----:B-12-4-:R-:W0:Y:S01]  /*6d40*/  I2F.F64 R2, R23 ;  /* 0x0000001700027312 */ /* 0x016e220000201c00 */
[----:B------:R-:W1:Y:S01]  /*6d50*/  LDC.64 R6, c[0x0][0x388] ;  /* 0x0000e200ff067b82 */ /* 0x000e620000000a00 */
[----:B0-----:R-:W-:-:S10]  /*6d60*/  DADD R2, R2, UR4 ;  /* 0x0000000402027e29 */ /* 0x001fd40008000000 */
[----:B------:R-:W0:Y:S08]  /*6d70*/  F2I.F64.TRUNC R2, R2 ;  /* 0x0000000200027311 */ /* 0x000e30000030d100 */
[----:B0-----:R-:W1:Y:S02]  /*6d80*/  I2F.F64 R4, R2 ;  /* 0x0000000200047312 */ /* 0x001e640000201c00 */
[----:B-1----:R-:W-:Y:S01]  /*6d90*/  STG.E.64 desc[UR6][R6.64], R4 ;  /* 0x0000000406007986 */ /* 0x002fe2000c101b06 */
[----:B------:R-:W-:Y:S05]  /*6da0*/  EXIT ;  /* 0x000000000000794d */ /* 0x000fea0003800000 */
.L_x_56:
[----:B------:R-:W-:-:S00]  /*6db0*/  BRA `(.L_x_56) ;  /* 0xfffffffc00fc7947 */ /* 0x000fc0000383ffff */
[----:B------:R-:W-:-:S00]  /*6dc0*/  NOP ;  /* 0x0000000000007918 */ /* 0x000fc00000000000 */
        /* <DEDUP_REMOVED lines=11> */
.L_x_242:


//--------------------- .text._ZN3cub18CUB_300001_SM_10006detail6reduce18DeviceReduceKernelINS2_10policy_hubIiy12soma_imparesE10Policy1000EN6thrust24THRUST_300001_SM_1000_NS6detail15normal_iteratorINS9_10device_ptrIdEEEEyS5_iN4cuda3std3__410__identityEEEvT0_PT3_T1_NS0_13GridEvenShareISM_EET2_T4_ --------------------------
	.section	.text._ZN3cub18CUB_300001_SM_10006detail6reduce18DeviceReduceKernelINS2_10policy_hubIiy12soma_imparesE10Policy1000EN6thrust24THRUST_300001_SM_1000_NS6detail15normal_iteratorINS9_10device_ptrIdEEEEyS5_iN4cuda3std3__410__identityEEEvT0_PT3_T1_NS0_13GridEvenShareISM_EET2_T4_,"ax",@progbits
	.align	128
        .global         _ZN3cub18CUB_300001_SM_10006detail6reduce18DeviceReduceKernelINS2_10policy_hubIiy12soma_imparesE10Policy1000EN6thrust24THRUST_300001_SM_1000_NS6detail15normal_iteratorINS9_10device_ptrIdEEEEyS5_iN4cuda3std3__410__identityEEEvT0_PT3_T1_NS0_13GridEvenShareISM_EET2_T4_
        .type           _ZN3cub18CUB_300001_SM_10006detail6reduce18DeviceReduceKernelINS2_10policy_hubIiy12soma_imparesE10Policy1000EN6thrust24THRUST_300001_SM_1000_NS6detail15normal_iteratorINS9_10device_ptrIdEEEEyS5_iN4cuda3std3__410__identityEEEvT0_PT3_T1_NS0_13GridEvenShareISM_EET2_T4_,@function
        .size           _ZN3cub18CUB_300001_SM_10006detail6reduce18DeviceReduceKernelINS2_10policy_hubIiy12soma_imparesE10Policy1000EN6thrust24THRUST_300001_SM_1000_NS6detail15normal_iteratorINS9_10device_ptrIdEEEEyS5_iN4cuda3std3__410__identityEEEvT0_PT3_T1_NS0_13GridEvenShareISM_EET2_T4_,(.L_x_243 - _ZN3cub18CUB_300001_SM_10006detail6reduce18DeviceReduceKernelINS2_10policy_hubIiy12soma_imparesE10Policy1000EN6thrust24THRUST_300001_SM_1000_NS6detail15normal_iteratorINS9_10device_ptrIdEEEEyS5_iN4cuda3std3__410__identityEEEvT0_PT3_T1_NS0_13GridEvenShareISM_EET2_T4_)
        .other          _ZN3cub18CUB_300001_SM_10006detail6reduce18DeviceReduceKernelINS2_10policy_hubIiy12soma_imparesE10Policy1000EN6thrust24THRUST_300001_SM_1000_NS6detail15normal_iteratorINS9_10device_ptrIdEEEEyS5_iN4cuda3std3__410__identityEEEvT0_PT3_T1_NS0_13GridEvenShareISM_EET2_T4_,@"STO_CUDA_ENTRY STV_DEFAULT"
_ZN3cub18CUB_300001_SM_10006detail6reduce18DeviceReduceKernelINS2_10policy_hubIiy12soma_imparesE10Policy1000EN6thrust24THRUST_300001_SM_1000_NS6detail15normal_iteratorINS9_10device_ptrIdEEEEyS5_iN4cuda3std3__410__identityEEEvT0_PT3_T1_NS0_13GridEvenShareISM_EET2_T4_:
.text._ZN3cub18CUB_300001_SM_10006detail6reduce18DeviceReduceKernelINS2_10policy_hubIiy12soma_imparesE10Policy1000EN6thrust24THRUST_300001_SM_1000_NS6detail15normal_iteratorINS9_10device_ptrIdEEEEyS5_iN4cuda3std3__410__identityEEEvT0_PT3_T1_NS0_13GridEvenShareISM_EET2_T4_:
[----:B------:R-:W-:Y:S08]  /*0000*/  LDC R1, c[0x0][0x37c] ;  /* 0x0000df00ff017b82 */ /* 0x000ff00000000800 */
[----:B------:R-:W0:Y:S01]  /*0010*/  S2UR UR16, SR_CTAID.X ;  /* 0x00000000001079c3 */ /* 0x000e220000002500 */
[----:B------:R-:W1:Y:S01]  /*0020*/  LDCU.64 UR8, c[0x0][0x3b8] ;  /* 0x00007700ff0877ac */ /* 0x000e620008000a00 */
[----:B------:R-:W-:Y:S01]  /*0030*/  BSSY.RECONVERGENT B0, `(.L_x_57) ;  /* 0x0000385000007945 */ /* 0x000fe20003800200 */
[----:B------:R-:W2:Y:S01]  /*0040*/  LDCU UR5, c[0x0][0x3c0] ;  /* 0x00007800ff0577ac */ /* 0x000ea20008000800 */
[----:B------:R-:W3:Y:S01]  /*0050*/  LDCU.64 UR14, c[0x0][0x358] ;  /* 0x00006b00ff0e77ac */ /* 0x000ee20008000a00 */
[----:B-1----:R-:W-:-:S02]  /*0060*/  IMAD.U32 R0, RZ, RZ, UR8 ;  /* 0x00000008ff007e24 */ /* 0x002fc4000f8e00ff */
[----:B------:R-:W-:Y:S01]  /*0070*/  IMAD.U32 R2, RZ, RZ, UR9 ;  /* 0x00000009ff027e24 */ /* 0x000fe2000f8e00ff */
[----:B--2---:R-:W-:Y:S02]  /*0080*/  USHF.L.U32 UR5, UR5, 0xc, URZ ;  /* 0x0000000c05057899 */ /* 0x004fe400080006ff */
[----:B0-----:R-:W-:Y:S02]  /*0090*/  USHF.L.U32 UR6, UR16, 0xc, URZ ;  /* 0x0000000c10067899 */ /* 0x001fe400080006ff */
[----:B------:R-:W-:-:S04]  /*00a0*/  USHF.R.S32.HI UR4, URZ, 0x1f, UR5 ;  /* 0x0000001fff047899 */ /* 0x000fc80008011405 */
[----:B------:R-:W-:-:S04]  /*00b0*/  IADD3 R5, P1, PT, R0, -UR6, RZ ;  /* 0x8000000600057c10 */ /* 0x000fc8000ff3e0ff */
[----:B------:R-:W-:Y:S02]  /*00c0*/  ISETP.GT.U32.AND P0, PT, R5, 0xfff, PT ;  /* 0x00000fff0500780c */ /* 0x000fe40003f04070 */
[----:B------:R-:W-:-:S04]  /*00d0*/  IADD3.X R4, PT, PT, R2, -0x1, RZ, P1, !PT ;  /* 0xffffffff02047810 */ /* 0x000fc80000ffe4ff */
[----:B------:R-:W-:-:S13]  /*00e0*/  ISETP.GT.U32.AND.EX P0, PT, R4, RZ, PT, P0 ;  /* 0x000000ff0400720c */ /* 0x000fda0003f04100 */
[----:B---3--:R-:W-:Y:S05]  /*00f0*/  @P0 BRA `(.L_x_58) ;  /* 0x0000001400e00947 */ /* 0x008fea0003800000 */
[----:B------:R-:W0:Y:S01]  /*0100*/  S2R R2, SR_TID.X ;  /* 0x0000000000027919 */ /* 0x000e220000002100 */
[----:B------:R-:W-:Y:S01]  /*0110*/  VIADD R3, R0, -UR6 ;  /* 0x8000000600037c36 */ /* 0x000fe20008000000 */
[----:B------:R-:W-:Y:S01]  /*0120*/  BSSY.RECONVERGENT B1, `(.L_x_59) ;  /* 0x000000b000017945 */ /* 0x000fe20003800200 */
[----:B------:R-:W-:-:S03]  /*0130*/  IMAD.MOV.U32 R29, RZ, RZ, RZ ;  /* 0x000000ffff1d7224 */ /* 0x000fc600078e00ff */
[----:B0-----:R-:W-:Y:S01]  /*0140*/  ISETP.GE.AND P0, PT, R2, R3, PT ;  /* 0x000000030200720c */ /* 0x001fe20003f06270 */
[----:B------:R-:W-:-:S12]  /*0150*/  IMAD.MOV.U32 R4, RZ, RZ, R2 ;  /* 0x000000ffff047224 */ /* 0x000fd800078e0002 */
[----:B------:R-:W-:Y:S05]  /*0160*/  @P0 BRA `(.L_x_60) ;  /* 0x0000000000180947 */ /* 0x000fea0003800000 */
[----:B------:R-:W0:Y:S01]  /*0170*/  LDC.64 R6, c[0x0][0x380] ;  /* 0x0000e000ff067b82 */ /* 0x000e220000000a00 */
[----:B------:R-:W-:-:S04]  /*0180*/  VIADD R5, R2, UR6 ;  /* 0x0000000602057c36 */ /* 0x000fc80008000000 */
[----:B0-----:R-:W-:-:S06]  /*0190*/  IMAD.WIDE.U32 R6, R5, 0x8, R6 ;  /* 0x0000000805067825 */ /* 0x001fcc00078e0006 */
[----:B------:R-:W2:Y:S01]  /*01a0*/  LDG.E.64 R6, desc[UR14][R6.64] ;  /* 0x0000000e06067981 */ /* 0x000ea2000c1e1b00 */
[----:B------:R-:W-:Y:S01]  /*01b0*/  VIADD R4, R2, 0x100 ;  /* 0x0000010002047836 */ /* 0x000fe20000000000 */
[----:B--2---:R0:W1:Y:S06]  /*01c0*/  F2I.F64.TRUNC R29, R6 ;  /* 0x00000006001d7311 */ /* 0x00406c000030d100 */
.L_x_60:
[----:B------:R-:W-:Y:S05]  /*01d0*/  BSYNC.RECONVERGENT B1 ;  /* 0x0000000000017941 */ /* 0x000fea0003800200 */
.L_x_59:
[----:B------:R-:W-:Y:S01]  /*01e0*/  ISETP.GE.AND P0, PT, R4, R3, PT ;  /* 0x000000030400720c */ /* 0x000fe20003f06270 */
[----:B------:R-:W-:-:S12]  /*01f0*/  BSSY.RECONVERGENT B1, `(.L_x_61) ;  /* 0x00000b3000017945 */ /* 0x000fd80003800200 */
[----:B------:R-:W-:Y:S05]  /*0200*/  @P0 BRA `(.L_x_62) ;  /* 0x0000000800c40947 */ /* 0x000fea0003800000 */
[----:B------:R-:W-:Y:S01]  /*0210*/  LOP3.LUT R5, RZ, R4, RZ, 0x33, !PT ;  /* 0x00000004ff057212 */ /* 0x000fe200078e33ff */
[----:B------:R-:W-:Y:S03]  /*0220*/  BSSY.RECONVERGENT B2, `(.L_x_63) ;  /* 0x0000057000027945 */ /* 0x000fe60003800200 */
[----:B------:R-:W-:-:S04]  /*0230*/  IADD3 R0, PT, PT, R0, -UR6, R5 ;  /* 0x8000000600007c10 */ /* 0x000fc8000fffe005 */
[C---:B------:R-:W-:Y:S02]  /*0240*/  ISETP.GE.U32.AND P1, PT, R0.reuse, 0xf00, PT ;  /* 0x00000f000000780c */ /* 0x040fe40003f26070 */
[----:B------:R-:W-:-:S04]  /*0250*/  LEA.HI R5, R0, 0x1, RZ, 0x18 ;  /* 0x0000000100057811 */ /* 0x000fc800078fc0ff */
[----:B------:R-:W-:-:S04]  /*0260*/  LOP3.LUT R28, R5, 0xf, RZ, 0xc0, !PT ;  /* 0x0000000f051c7812 */ /* 0x000fc800078ec0ff */
[----:B------:R-:W-:-:S03]  /*0270*/  ISETP.NE.AND P0, PT, R28, RZ, PT ;  /* 0x000000ff1c00720c */ /* 0x000fc60003f05270 */
[----:B------:R-:W-:Y:S10]  /*0280*/  @!P1 BRA `(.L_x_64) ;  /* 0x0000000400409947 */ /* 0x000ff40003800000 */
[----:B------:R-:W2:Y:S01]  /*0290*/  LDCU.64 UR8, c[0x0][0x380] ;  /* 0x00007000ff0877ac */ /* 0x000ea20008000a00 */
[----:B0-----:R-:W-:Y:S01]  /*02a0*/  IMAD.WIDE.U32 R6, R4, 0x8, RZ ;  /* 0x0000000804067825 */ /* 0x001fe200078e00ff */
[----:B------:R-:W-:Y:S01]  /*02b0*/  LOP3.LUT R0, R5, 0x1fffff0, RZ, 0xc0, !PT ;  /* 0x01fffff005007812 */ /* 0x000fe200078ec0ff */
[----:B------:R-:W-:-:S04]  /*02c0*/  UIMAD.WIDE.U32 UR4, UR16, 0x8000, URZ ;  /* 0x00008000100478a5 */ /* 0x000fc8000f8e00ff */
[----:B------:R-:W-:Y:S02]  /*02d0*/  IMAD.MOV R0, RZ, RZ, -R0 ;  /* 0x000000ffff007224 */ /* 0x000fe400078e0a00 */
[----:B------:R-:W-:Y:S02]  /*02e0*/  LOP3.LUT R6, R6, UR4, RZ, 0xfc, !PT ;  /* 0x0000000406067c12 */ /* 0x000fe4000f8efcff */
[----:B------:R-:W-:Y:S02]  /*02f0*/  LOP3.LUT R7, R7, UR5, RZ, 0xfc, !PT ;  /* 0x0000000507077c12 */ /* 0x000fe4000f8efcff */
[----:B--2---:R-:W-:-:S04]  /*0300*/  IADD3 R6, P1, PT, R6, UR8, RZ ;  /* 0x0000000806067c10 */ /* 0x004fc8000ff3e0ff */
[----:B------:R-:W-:-:S04]  /*0310*/  IADD3 R6, P2, PT, R6, 0x4000, RZ ;  /* 0x0000400006067810 */ /* 0x000fc80007f5e0ff */
[----:B------:R-:W-:-:S09]  /*0320*/  IADD3.X R7, PT, PT, RZ, UR9, R7, P2, P1 ;  /* 0x00000009ff077c10 */ /* 0x000fd200097e2407 */
.L_x_65:
[----:B--2---:R-:W2:Y:S04]  /*0330*/  LDG.E.64 R22, desc[UR14][R6.64+-0x4000] ;  /* 0xffc0000e06167981 */ /* 0x004ea8000c1e1b00 */
[----:B---3--:R-:W3:Y:S04]  /*0340*/  LDG.E.64 R20, desc[UR14][R6.64+-0x3800] ;  /* 0xffc8000e06147981 */ /* 0x008ee8000c1e1b00 */
[----:B------:R-:W4:Y:S04]  /*0350*/  LDG.E.64 R18, desc[UR14][R6.64+-0x3000] ;  /* 0xffd0000e06127981 */ /* 0x000f28000c1e1b00 */
[----:B------:R-:W5:Y:S04]  /*0360*/  LDG.E.64 R16, desc[UR14][R6.64+-0x2800] ;  /* 0xffd8000e06107981 */ /* 0x000f68000c1e1b00 */
[----:B------:R-:W5:Y:S04]  /*0370*/  LDG.E.64 R14, desc[UR14][R6.64+-0x2000] ;  /* 0xffe0000e060e7981 */ /* 0x000f68000c1e1b00 */
[----:B------:R-:W5:Y:S04]  /*0380*/  LDG.E.64 R12, desc[UR14][R6.64+-0x1800] ;  /* 0xffe8000e060c7981 */ /* 0x000f68000c1e1b00 */
[----:B------:R-:W5:Y:S04]  /*0390*/  LDG.E.64 R10, desc[UR14][R6.64+-0x1000] ;  /* 0xfff0000e060a7981 */ /* 0x000f68000c1e1b00 */
[----:B------:R-:W5:Y:S01]  /*03a0*/  LDG.E.64 R8, desc[UR14][R6.64+-0x800] ;  /* 0xfff8000e06087981 */ /* 0x000f62000c1e1b00 */
[----:B-1----:R-:W2:Y:S02]  /*03b0*/  I2F.F64 R26, R29 ;  /* 0x0000001d001a7312 */ /* 0x002ea40000201c00 */
[----:B--2---:R-:W-:Y:S01]  /*03c0*/  DADD R26, R22, R26 ;  /* 0x00000000161a7229 */ /* 0x004fe2000000001a */
[----:B------:R-:W2:Y:S05]  /*03d0*/  LDG.E.64 R22, desc[UR14][R6.64] ;  /* 0x0000000e06167981 */ /* 0x000eaa000c1e1b00 */
[----:B------:R-:W0:Y:S08]  /*03e0*/  F2I.F64.TRUNC R29, R26 ;  /* 0x0000001a001d7311 */ /* 0x000e30000030d100 */
[----:B0-----:R-:W3:Y:S02]  /*03f0*/  I2F.F64 R24, R29 ;  /* 0x0000001d00187312 */ /* 0x001ee40000201c00 */
[----:B---3--:R-:W-:Y:S01]  /*0400*/  DADD R24, R20, R24 ;  /* 0x0000000014187229 */ /* 0x008fe20000000018 */
[----:B------:R-:W3:Y:S09]  /*0410*/  LDG.E.64 R20, desc[UR14][R6.64+0x800] ;  /* 0x0008000e06147981 */ /* 0x000ef2000c1e1b00 */
[----:B------:R-:W0:Y:S08]  /*0420*/  F2I.F64.TRUNC R24, R24 ;  /* 0x0000001800187311 */ /* 0x000e30000030d100 */
[----:B0-----:R-:W4:Y:S02]  /*0430*/  I2F.F64 R26, R24 ;  /* 0x00000018001a7312 */ /* 0x001f240000201c00 */
[----:B----4-:R-:W-:Y:S01]  /*0440*/  DADD R26, R18, R26 ;  /* 0x00000000121a7229 */ /* 0x010fe2000000001a */
[----:B------:R-:W4:Y:S05]  /*0450*/  LDG.E.64 R18, desc[UR14][R6.64+0x1000] ;  /* 0x0010000e06127981 */ /* 0x000f2a000c1e1b00 */
[----:B------:R-:W0:Y:S08]  /*0460*/  F2I.F64.TRUNC R29, R26 ;  /* 0x0000001a001d7311 */ /* 0x000e30000030d100 */
[----:B0-----:R-:W5:Y:S02]  /*0470*/  I2F.F64 R24, R29 ;  /* 0x0000001d00187312 */ /* 0x001f640000201c00 */
[----:B-----5:R-:W-:Y:S01]  /*0480*/  DADD R24, R16, R24 ;  /* 0x0000000010187229 */ /* 0x020fe20000000018 */
[----:B------:R-:W5:Y:S05]  /*0490*/  LDG.E.64 R16, desc[UR14][R6.64+0x1800] ;  /* 0x0018000e06107981 */ /* 0x000f6a000c1e1b00 */
[----:B------:R-:W0:Y:S08]  /*04a0*/  F2I.F64.TRUNC R29, R24 ;  /* 0x00000018001d7311 */ /* 0x000e30000030d100 */
[----:B0-----:R-:W0:Y:S02]  /*04b0*/  I2F.F64 R26, R29 ;  /* 0x0000001d001a7312 */ /* 0x001e240000201c00 */
[----:B0-----:R-:W-:Y:S01]  /*04c0*/  DADD R26, R14, R26 ;  /* 0x000000000e1a7229 */ /* 0x001fe2000000001a */
        /* <DEDUP_REMOVED lines=12> */
[----:B------:R0:W5:Y:S01]  /*0590*/  LDG.E.64 R8, desc[UR14][R6.64+0x3800] ;  /* 0x0038000e06087981 */ /* 0x000162000c1e1b00 */
[----:B------:R-:W-:-:S02]  /*05a0*/  VIADD R0, R0, 0x10 ;  /* 0x0000001000007836 */ /* 0x000fc40000000000 */
[----:B------:R-:W-:-:S03]  /*05b0*/  VIADD R4, R4, 0x1000 ;  /* 0x0000100004047836 */ /* 0x000fc60000000000 */
[----:B------:R-:W-:-:S03]  /*05c0*/  ISETP.NE.AND P1, PT, R0, RZ, PT ;  /* 0x000000ff0000720c */ /* 0x000fc60003f25270 */
[----:B------:R-:W1:Y:S01]  /*05d0*/  F2I.F64.TRUNC R25, R24 ;  /* 0x0000001800197311 */ /* 0x000e62000030d100 */
[----:B0-----:R-:W-:-:S05]  /*05e0*/  IADD3 R6, P2, PT, R6, 0x8000, RZ ;  /* 0x0000800006067810 */ /* 0x001fca0007f5e0ff */
[----:B------:R-:W-:Y:S02]  /*05f0*/  IMAD.X R7, RZ, RZ, R7, P2 ;  /* 0x000000ffff077224 */ /* 0x000fe400010e0607 */
[----:B-1----:R-:W2:Y:S02]  /*0600*/  I2F.F64 R26, R25 ;  /* 0x00000019001a7312 */ /* 0x002ea40000201c00 */
[----:B--2---:R-:W-:-:S10]  /*0610*/  DADD R22, R22, R26 ;  /* 0x0000000016167229 */ /* 0x004fd4000000001a */
[----:B------:R-:W0:Y:S08]  /*0620*/  F2I.F64.TRUNC R22, R22 ;  /* 0x0000001600167311 */ /* 0x000e30000030d100 */
[----:B0-----:R-:W3:Y:S02]  /*0630*/  I2F.F64 R22, R22 ;  /* 0x0000001600167312 */ /* 0x001ee40000201c00 */
[----:B---3--:R-:W-:-:S10]  /*0640*/  DADD R20, R20, R22 ;  /* 0x0000000014147229 */ /* 0x008fd40000000016 */
[----:B------:R-:W0:Y:S08]  /*0650*/  F2I.F64.TRUNC R20, R20 ;  /* 0x0000001400147311 */ /* 0x000e30000030d100 */
[----:B0-----:R-:W4:Y:S02]  /*0660*/  I2F.F64 R26, R20 ;  /* 0x00000014001a7312 */ /* 0x001f240000201c00 */
[----:B----4-:R-:W-:-:S10]  /*0670*/  DADD R18, R18, R26 ;  /* 0x0000000012127229 */ /* 0x010fd4000000001a */
[----:B------:R-:W0:Y:S08]  /*0680*/  F2I.F64.TRUNC R18, R18 ;  /* 0x0000001200127311 */ /* 0x000e30000030d100 */
[----:B0-----:R-:W5:Y:S02]  /*0690*/  I2F.F64 R26, R18 ;  /* 0x00000012001a7312 */ /* 0x001f640000201c00 */
[----:B-----5:R-:W-:-:S10]  /*06a0*/  DADD R16, R16, R26 ;  /* 0x0000000010107229 */ /* 0x020fd4000000001a */
        /* <DEDUP_REMOVED lines=12> */
[----:B------:R2:W3:Y:S01]  /*0770*/  F2I.F64.TRUNC R29, R8 ;  /* 0x00000008001d7311 */ /* 0x0004e2000030d100 */
[----:B------:R-:W-:Y:S05]  /*0780*/  @P1 BRA `(.L_x_65) ;  /* 0xfffffff800e81947 */ /* 0x000fea000383ffff */
.L_x_64:
[----:B------:R-:W-:Y:S05]  /*0790*/  BSYNC.RECONVERGENT B2 ;  /* 0x0000000000027941 */ /* 0x000fea0003800200 */
.L_x_63:
[----:B------:R-:W-:Y:S05]  /*07a0*/  @!P0 BRA `(.L_x_62) ;  /* 0x00000004005c8947 */ /* 0x000fea0003800000 */
[----:B------:R-:W-:Y:S01]  /*07b0*/  ISETP.GE.U32.AND P1, PT, R28, 0x8, PT ;  /* 0x000000081c00780c */ /* 0x000fe20003f26070 */
[----:B------:R-:W-:Y:S01]  /*07c0*/  BSSY.RECONVERGENT B2, `(.L_x_66) ;  /* 0x000002a000027945 */ /* 0x000fe20003800200 */
[----:B------:R-:W-:-:S04]  /*07d0*/  LOP3.LUT R0, R5, 0x7, RZ, 0xc0, !PT ;  /* 0x0000000705007812 */ /* 0x000fc800078ec0ff */
[----:B------:R-:W-:-:S07]  /*07e0*/  ISETP.NE.AND P0, PT, R0, RZ, PT ;  /* 0x000000ff0000720c */ /* 0x000fce0003f05270 */
[----:B------:R-:W-:Y:S06]  /*07f0*/  @!P1 BRA `(.L_x_67) ;  /* 0x0000000000989947 */ /* 0x000fec0003800000 */
[----:B------:R-:W4:Y:S01]  /*0800*/  LDCU.64 UR4, c[0x0][0x380] ;  /* 0x00007000ff0477ac */ /* 0x000f220008000a00 */
[----:B0-----:R-:W-:-:S04]  /*0810*/  IADD3 R6, P1, PT, R4, UR6, RZ ;  /* 0x0000000604067c10 */ /* 0x001fc8000ff3e0ff */
[----:B------:R-:W-:Y:S02]  /*0820*/  LEA.HI.X.SX32 R7, R4, RZ, 0x1, P1 ;  /* 0x000000ff04077211 */ /* 0x000fe400008f0eff */
[----:B----4-:R-:W-:-:S04]  /*0830*/  LEA R22, P1, R6, UR4, 0x3 ;  /* 0x0000000406167c11 */ /* 0x010fc8000f8218ff */
[----:B------:R-:W-:-:S05]  /*0840*/  LEA.HI.X R23, R6, UR5, R7, 0x3, P1 ;  /* 0x0000000506177c11 */ /* 0x000fca00088f1c07 */
[----:B------:R-:W4:Y:S04]  /*0850*/  LDG.E.64 R18, desc[UR14][R22.64] ;  /* 0x0000000e16127981 */ /* 0x000f28000c1e1b00 */
[----:B------:R-:W5:Y:S04]  /*0860*/  LDG.E.64 R16, desc[UR14][R22.64+0x800] ;  /* 0x0008000e16107981 */ /* 0x000f68000c1e1b00 */
[----:B------:R-:W5:Y:S04]  /*0870*/  LDG.E.64 R14, desc[UR14][R22.64+0x1000] ;  /* 0x0010000e160e7981 */ /* 0x000f68000c1e1b00 */
[----:B------:R-:W5:Y:S04]  /*0880*/  LDG.E.64 R12, desc[UR14][R22.64+0x1800] ;  /* 0x0018000e160c7981 */ /* 0x000f68000c1e1b00 */
[----:B------:R-:W5:Y:S04]  /*0890*/  LDG.E.64 R10, desc[UR14][R22.64+0x2000] ;  /* 0x0020000e160a7981 */ /* 0x000f68000c1e1b00 */
[----:B--2---:R-:W2:Y:S04]  /*08a0*/  LDG.E.64 R8, desc[UR14][R22.64+0x2800] ;  /* 0x0028000e16087981 */ /* 0x004ea8000c1e1b00 */
[----:B------:R-:W2:Y:S04]  /*08b0*/  LDG.E.64 R6, desc[UR14][R22.64+0x3000] ;  /* 0x0030000e16067981 */ /* 0x000ea8000c1e1b00 */
[----:B------:R0:W2:Y:S01]  /*08c0*/  LDG.E.64 R20, desc[UR14][R22.64+0x3800] ;  /* 0x0038000e16147981 */ /* 0x0000a2000c1e1b00 */
[----:B-1-3--:R-:W4:Y:S01]  /*08d0*/  I2F.F64 R24, R29 ;  /* 0x0000001d00187312 */ /* 0x00af220000201c00 */
[----:B------:R-:W-:Y:S01]  /*08e0*/  VIADD R4, R4, 0x800 ;  /* 0x0000080004047836 */ /* 0x000fe20000000000 */
[----:B----4-:R-:W-:-:S10]  /*08f0*/  DADD R18, R18, R24 ;  /* 0x0000000012127229 */ /* 0x010fd40000000018 */
[----:B------:R-:W1:Y:S08]  /*0900*/  F2I.F64.TRUNC R18, R18 ;  /* 0x0000001200127311 */ /* 0x000e70000030d100 */
[----:B-1----:R-:W5:Y:S02]  /*0910*/  I2F.F64 R24, R18 ;  /* 0x0000001200187312 */ /* 0x002f640000201c00 */
[----:B-----5:R-:W-:-:S10]  /*0920*/  DADD R16, R16, R24 ;  /* 0x0000000010107229 */ /* 0x020fd40000000018 */
[----:B------:R-:W1:Y:S08]  /*0930*/  F2I.F64.TRUNC R16, R16 ;  /* 0x0000001000107311 */ /* 0x000e70000030d100 */
[----:B-1----:R-:W1:Y:S02]  /*0940*/  I2F.F64 R24, R16 ;  /* 0x0000001000187312 */ /* 0x002e640000201c00 */
[----:B-1----:R-:W-:-:S10]  /*0950*/  DADD R14, R14, R24 ;  /* 0x000000000e0e7229 */ /* 0x002fd40000000018 */
[----:B------:R-:W1:Y:S08]  /*0960*/  F2I.F64.TRUNC R14, R14 ;  /* 0x0000000e000e7311 */ /* 0x000e70000030d100 */
[----:B-1----:R-:W1:Y:S02]  /*0970*/  I2F.F64 R24, R14 ;  /* 0x0000000e00187312 */ /* 0x002e640000201c00 */
[----:B-1----:R-:W-:-:S10]  /*0980*/  DADD R12, R12, R24 ;  /* 0x000000000c0c7229 */ /* 0x002fd40000000018 */
[----:B------:R-:W0:Y:S08]  /*0990*/  F2I.F64.TRUNC R12, R12 ;  /* 0x0000000c000c7311 */ /* 0x000e30000030d100 */
[----:B0-----:R-:W0:Y:S02]  /*09a0*/  I2F.F64 R22, R12 ;  /* 0x0000000c00167312 */ /* 0x001e240000201c00 */
[----:B0-----:R-:W-:-:S10]  /*09b0*/  DADD R10, R10, R22 ;  /* 0x000000000a0a7229 */ /* 0x001fd40000000016 */
[----:B------:R-:W0:Y:S08]  /*09c0*/  F2I.F64.TRUNC R10, R10 ;  /* 0x0000000a000a7311 */ /* 0x000e30000030d100 */
[----:B0-----:R-:W2:Y:S02]  /*09d0*/  I2F.F64 R18, R10 ;  /* 0x0000000a00127312 */ /* 0x001ea40000201c00 */
[----:B--2---:R-:W-:-:S10]  /*09e0*/  DADD R8, R8, R18 ;  /* 0x0000000008087229 */ /* 0x004fd40000000012 */
[----:B------:R-:W0:Y:S08]  /*09f0*/  F2I.F64.TRUNC R8, R8 ;  /* 0x0000000800087311 */ /* 0x000e30000030d100 */
[----:B0-----:R-:W0:Y:S02]  /*0a00*/  I2F.F64 R16, R8 ;  /* 0x0000000800107312 */ /* 0x001e240000201c00 */
[----:B0-----:R-:W-:-:S10]  /*0a10*/  DADD R6, R6, R16 ;  /* 0x0000000006067229 */ /* 0x001fd40000000010 */
[----:B------:R-:W0:Y:S08]  /*0a20*/  F2I.F64.TRUNC R6, R6 ;  /* 0x0000000600067311 */ /* 0x000e30000030d100 */
[----:B0-----:R-:W0:Y:S02]  /*0a30*/  I2F.F64 R14, R6 ;  /* 0x00000006000e7312 */ /* 0x001e240000201c00 */
[----:B0-----:R-:W-:-:S06]  /*0a40*/  DADD R14, R20, R14 ;  /* 0x00000000140e7229 */ /* 0x001fcc000000000e */
[----:B------:R4:W0:Y:S05]  /*0a50*/  F2I.F64.TRUNC R29, R14 ;  /* 0x0000000e001d7311 */ /* 0x00082a000030d100 */
.L_x_67:
[----:B------:R-:W-:Y:S05]  /*0a60*/  BSYNC.RECONVERGENT B2 ;  /* 0x0000000000027941 */ /* 0x000fea0003800200 */
.L_x_66:
[----:B------:R-:W-:Y:S05]  /*0a70*/  @!P0 BRA `(.L_x_62) ;  /* 0x0000000000a88947 */ /* 0x000fea0003800000 */
[----:B------:R-:W-:Y:S01]  /*0a80*/  ISETP.GE.U32.AND P1, PT, R0, 0x4, PT ;  /* 0x000000040000780c */ /* 0x000fe20003f26070 */
[----:B------:R-:W-:Y:S01]  /*0a90*/  BSSY.RECONVERGENT B2, `(.L_x_68) ;  /* 0x000001a000027945 */ /* 0x000fe20003800200 */
[----:B------:R-:W-:-:S04]  /*0aa0*/  LOP3.LUT R5, R5, 0x3, RZ, 0xc0, !PT ;  /* 0x0000000305057812 */ /* 0x000fc800078ec0ff */
[----:B------:R-:W-:-:S07]  /*0ab0*/  ISETP.NE.AND P0, PT, R5, RZ, PT ;  /* 0x000000ff0500720c */ /* 0x000fce0003f05270 */
[----:B------:R-:W-:Y:S06]  /*0ac0*/  @!P1 BRA `(.L_x_69) ;  /* 0x0000000000589947 */ /* 0x000fec0003800000 */
[----:B------:R-:W5:Y:S01]  /*0ad0*/  LDCU.64 UR4, c[0x0][0x380] ;  /* 0x00007000ff0477ac */ /* 0x000f620008000a00 */
[----:B------:R-:W-:-:S04]  /*0ae0*/  IADD3 R0, P1, PT, R4, UR6, RZ ;  /* 0x0000000604007c10 */ /* 0x000fc8000ff3e0ff */
[----:B0-----:R-:W-:Y:S02]  /*0af0*/  LEA.HI.X.SX32 R7, R4, RZ, 0x1, P1 ;  /* 0x000000ff04077211 */ /* 0x001fe400008f0eff */
[----:B-----5:R-:W-:-:S04]  /*0b00*/  LEA R10, P1, R0, UR4, 0x3 ;  /* 0x00000004000a7c11 */ /* 0x020fc8000f8218ff */
[----:B------:R-:W-:-:S05]  /*0b10*/  LEA.HI.X R11, R0, UR5, R7, 0x3, P1 ;  /* 0x00000005000b7c11 */ /* 0x000fca00088f1c07 */
[----:B------:R-:W5:Y:S04]  /*0b20*/  LDG.E.64 R12, desc[UR14][R10.64] ;  /* 0x0000000e0a0c7981 */ /* 0x000f68000c1e1b00 */
[----:B------:R-:W5:Y:S04]  /*0b30*/  LDG.E.64 R16, desc[UR14][R10.64+0x800] ;  /* 0x0008000e0a107981 */ /* 0x000f68000c1e1b00 */
[----:B------:R-:W5:Y:S04]  /*0b40*/  LDG.E.64 R6, desc[UR14][R10.64+0x1000] ;  /* 0x0010000e0a067981 */ /* 0x000f68000c1e1b00 */
[----:B--2---:R-:W2:Y:S01]  /*0b50*/  LDG.E.64 R8, desc[UR14][R10.64+0x1800] ;  /* 0x0018000e0a087981 */ /* 0x004ea2000c1e1b00 */
[----:B-1-34-:R-:W5:Y:S01]  /*0b60*/  I2F.F64 R14, R29 ;  /* 0x0000001d000e7312 */ /* 0x01af620000201c00 */
[----:B------:R-:W-:Y:S01]  /*0b70*/  VIADD R4, R4, 0x400 ;  /* 0x0000040004047836 */ /* 0x000fe20000000000 */
        /* <DEDUP_REMOVED lines=8> */
[----:B0-----:R-:W2:Y:S02]  /*0c00*/  I2F.F64 R16, R6 ;  /* 0x0000000600107312 */ /* 0x001ea40000201c00 */
[----:B--2---:R-:W-:-:S06]  /*0c10*/  DADD R8, R8, R16 ;  /* 0x0000000008087229 */ /* 0x004fcc0000000010 */
[----:B------:R0:W1:Y:S05]  /*0c20*/  F2I.F64.TRUNC R29, R8 ;  /* 0x00000008001d7311 */ /* 0x00006a000030d100 */
.L_x_69:
[----:B------:R-:W-:Y:S05]  /*0c30*/  BSYNC.RECONVERGENT B2 ;  /* 0x0000000000027941 */ /* 0x000fea0003800200 */
.L_x_68:
[----:B------:R-:W-:Y:S05]  /*0c40*/  @!P0 BRA `(.L_x_62) ;  /* 0x0000000000348947 */ /* 0x000fea0003800000 */
[----:B0-----:R-:W0:Y:S01]  /*0c50*/  LDC.64 R6, c[0x0][0x380] ;  /* 0x0000e000ff067b82 */ /* 0x001e220000000a00 */
[----:B--2---:R-:W-:Y:S02]  /*0c60*/  IMAD.U32 R9, RZ, RZ, UR16 ;  /* 0x00000010ff097e24 */ /* 0x004fe4000f8e00ff */
[----:B------:R-:W-:Y:S02]  /*0c70*/  IMAD.MOV R5, RZ, RZ, -R5 ;  /* 0x000000ffff057224 */ /* 0x000fe400078e0a05 */
[----:B0-----:R-:W-:-:S07]  /*0c80*/  IMAD.WIDE.U32 R6, R9, 0x8000, R6 ;  /* 0x0000800009067825 */ /* 0x001fce00078e0006 */
.L_x_70:
[----:B------:R-:W-:-:S06]  /*0c90*/  IMAD.WIDE R8, R4, 0x8, R6 ;  /* 0x0000000804087825 */ /* 0x000fcc00078e0206 */
[----:B------:R-:W2:Y:S01]  /*0ca0*/  LDG.E.64 R8, desc[UR14][R8.64] ;  /* 0x0000000e08087981 */ /* 0x000ea2000c1e1b00 */
[----:B01-3--:R-:W2:Y:S01]  /*0cb0*/  I2F.F64 R10, R29 ;  /* 0x0000001d000a7312 */ /* 0x00bea20000201c00 */
[----:B------:R-:W-:Y:S02]  /*0cc0*/  VIADD R5, R5, 0x1 ;  /* 0x0000000105057836 */ /* 0x000fe40000000000 */
[----:B------:R-:W-:-:S03]  /*0cd0*/  VIADD R4, R4, 0x100 ;  /* 0x0000010004047836 */ /* 0x000fc60000000000 */
[----:B------:R-:W-:Y:S01]  /*0ce0*/  ISETP.NE.AND P0, PT, R5, RZ, PT ;  /* 0x000000ff0500720c */ /* 0x000fe20003f05270 */
[----:B--2---:R-:W-:-:S06]  /*0cf0*/  DADD R10, R10, R8 ;  /* 0x000000000a0a7229 */ /* 0x004fcc0000000008 */
[----:B------:R0:W1:Y:S06]  /*0d00*/  F2I.F64.TRUNC R29, R10 ;  /* 0x0000000a001d7311 */ /* 0x00006c000030d100 */
[----:B------:R-:W-:Y:S05]  /*0d10*/  @P0 BRA `(.L_x_70) ;  /* 0xfffffffc00dc0947 */ /* 0x000fea000383ffff */
.L_x_62:
[----:B------:R-:W-:Y:S05]  /*0d20*/  BSYNC.RECONVERGENT B1 ;  /* 0x0000000000017941 */ /* 0x000fea0003800200 */
.L_x_61:
[----:B------:R-:W-:-:S13]  /*0d30*/  ISETP.GE.AND P0, PT, R3, 0x100, PT ;  /* 0x000001000300780c */ /* 0x000fda0003f06270 */
[----:B------:R-:W-:Y:S05]  /*0d40*/  @!P0 BRA `(.L_x_71) ;  /* 0x00000004003c8947 */ /* 0x000fea0003800000 */
[----:B01-3--:R-:W0:Y:S01]  /*0d50*/  SHFL.DOWN PT, R10, R29, 0x1, 0x1f ;  /* 0x08201f001d0a7f89 */ /* 0x00be2200000e0000 */
        /* <DEDUP_REMOVED lines=10> */
[----:B------:R-:W2:Y:S07]  /*0e00*/  SHFL.DOWN PT, R11, R3, 0x2, 0x1f ;  /* 0x08401f00030b7f89 */ /* 0x000eae00000e0000 */
[----:B--2---:R-:W0:Y:S02]  /*0e10*/  I2F.F64 R8, R11 ;  /* 0x0000000b00087312 */ /* 0x004e240000201c00 */
        /* <DEDUP_REMOVED lines=42> */
[----:B----4-:R-:W-:Y:S08]  /*10c0*/  I2F.F64 R14, R6 ;  /* 0x00000006000e7312 */ /* 0x010ff00000201c00 */
        /* <DEDUP_REMOVED lines=23> */
.L_x_71:
[----:B------:R-:W-:Y:S01]  /*1240*/  LOP3.LUT R0, R2, 0x3e0, RZ, 0xc0, !PT ;  /* 0x000003e002007812 */ /* 0x000fe200078ec0ff */
[----:B------:R-:W5:Y:S01]  /*1250*/  S2R R5, SR_LANEID ;  /* 0x0000000000057919 */ /* 0x000f620000000000 */
[----:B0123--:R-:W-:Y:S03]  /*1260*/  I2F.F64 R8, R29 ;  /* 0x0000001d00087312 */ /* 0x00ffe60000201c00 */
[----:B------:R-:W-:Y:S01]  /*1270*/  VIADD R4, R0, 0x20 ;  /* 0x0000002000047836 */ /* 0x000fe20000000000 */
[----:B------:R-:W-:-:S04]  /*1280*/  LOP3.LUT R0, RZ, R0, RZ, 0x33, !PT ;  /* 0x00000000ff007212 */ /* 0x000fc800078e33ff */
[----:B------:R-:W-:Y:S01]  /*1290*/  ISETP.GT.AND P0, PT, R4, R3, PT ;  /* 0x000000030400720c */ /* 0x000fe20003f04270 */
[----:B------:R-:W-:-:S05]  /*12a0*/  IMAD.IADD R0, R3, 0x1, R0 ;  /* 0x0000000103007824 */ /* 0x000fca00078e0200 */
[----:B------:R-:W-:-:S05]  /*12b0*/  SEL R0, R0, 0x1f, P0 ;  /* 0x0000001f00007807 */ /* 0x000fca0000000000 */
[----:B------:R-:W0:Y:S01]  /*12c0*/  SHFL.DOWN PT, R4, R29, 0x1, R0 ;  /* 0x082000001d047989 */ /* 0x000e2200000e0000 */
[C---:B-----5:R-:W-:Y:S01]  /*12d0*/  ISETP.GE.AND P0, PT, R5.reuse, R0, PT ;  /* 0x000000000500720c */ /* 0x060fe20003f06270 */
[C---:B------:R-:W-:Y:S01]  /*12e0*/  VIADD R13, R5.reuse, 0x2 ;  /* 0x00000002050d7836 */ /* 0x040fe20000000000 */
[----:B------:R-:W-:Y:S01]  /*12f0*/  ISETP.NE.AND P1, PT, R5, RZ, PT ;  /* 0x000000ff0500720c */ /* 0x000fe20003f25270 */
[----:B0-----:R-:W0:Y:S02]  /*1300*/  I2F.F64 R6, R4 ;  /* 0x0000000400067312 */ /* 0x001e240000201c00 */
[----:B0-----:R-:W-:-:S08]  /*1310*/  DADD R6, R8, R6 ;  /* 0x0000000008067229 */ /* 0x001fd00000000006 */
[----:B------:R0:W4:Y:S01]  /*1320*/  @!P0 F2I.F64.TRUNC R29, R6 ;  /* 0x00000006001d8311 */ /* 0x000122000030d100 */
[----:B------:R-:W-:Y:S01]  /*1330*/  ISETP.GT.AND P0, PT, R13, R0, PT ;  /* 0x000000000d00720c */ /* 0x000fe20003f04270 */
[----:B0-----:R-:W-:Y:S01]  /*1340*/  VIADD R7, R5, 0x4 ;  /* 0x0000000405077836 */ /* 0x001fe20000000000 */
[----:B----4-:R-:W0:Y:S05]  /*1350*/  SHFL.DOWN PT, R14, R29, 0x2, R0 ;  /* 0x084000001d0e7989 */ /* 0x010e2a00000e0000 */
        /* <DEDUP_REMOVED lines=9> */
[----:B0-----:R-:W0:Y:S02]  /*13f0*/  I2F.F64 R12, R4 ;  /* 0x00000004000c7312 */ /* 0x001e240000201c00 */
[----:B0-----:R-:W-:-:S06]  /*1400*/  DADD R10, R10, R12 ;  /* 0x000000000a0a7229 */ /* 0x001fcc000000000c */
[----:B------:R-:W0:Y:S01]  /*1410*/  @!P0 F2I.F64.TRUNC R29, R10 ;  /* 0x0000000a001d8311 */ /* 0x000e22000030d100 */
[-C--:B------:R-:W-:Y:S01]  /*1420*/  ISETP.GT.AND P0, PT, R9, R0.reuse, PT ;  /* 0x000000000900720c */ /* 0x080fe20003f04270 */
[----:B0-----:R-:W0:Y:S06]  /*1430*/  SHFL.DOWN PT, R12, R29, 0x8, R0 ;  /* 0x090000001d0c7989 */ /* 0x001e2c00000e0000 */
[----:B------:R-:W-:Y:S08]  /*1440*/  I2F.F64 R6, R29 ;  /* 0x0000001d00067312 */ /* 0x000ff00000201c00 */
[----:B0-----:R-:W0:Y:S02]  /*1450*/  I2F.F64 R12, R12 ;  /* 0x0000000c000c7312 */ /* 0x001e240000201c00 */
[----:B0-----:R-:W-:Y:S01]  /*1460*/  DADD R6, R6, R12 ;  /* 0x0000000006067229 */ /* 0x001fe2000000000c */
[----:B------:R-:W0:Y:S05]  /*1470*/  @!P1 S2R R13, SR_CgaCtaId ;  /* 0x00000000000d9919 */ /* 0x000e2a0000008800 */
[----:B------:R-:W1:Y:S01]  /*1480*/  @!P0 F2I.F64.TRUNC R29, R6 ;  /* 0x00000006001d8311 */ /* 0x000e62000030d100 */
[----:B------:R-:W-:-:S02]  /*1490*/  ISETP.GT.AND P0, PT, R5, R0, PT ;  /* 0x000000000500720c */ /* 0x000fc40003f04270 */
        /* <DEDUP_REMOVED lines=11> */
[----:B------:R-:W-:-:S05]  /*1550*/  @!P1 IMAD.IADD R10, R5, 0x1, R10 ;  /* 0x00000001050a9824 */ /* 0x000fca00078e020a */
[----:B-1----:R4:W-:Y:S01]  /*1560*/  @!P1 STS [R10+0x8], R29 ;  /* 0x0000081d0a009388 */ /* 0x0029e20000000800 */
[----:B------:R-:W-:Y:S06]  /*1570*/  BAR.SYNC.DEFER_BLOCKING 0x0 ;  /* 0x0000000000007b1d */ /* 0x000fec0000010000 */
[----:B------:R-:W-:Y:S05]  /*1580*/  @P0 BRA `(.L_x_72) ;  /* 0x0000002000bc0947 */ /* 0x000fea0003800000 */
[----:B------:R-:W0:Y:S01]  /*1590*/  S2UR UR5, SR_CgaCtaId ;  /* 0x00000000000579c3 */ /* 0x000e220000008800 */
[----:B------:R-:W-:Y:S01]  /*15a0*/  UMOV UR4, 0x400 ;  /* 0x0000040000047882 */ /* 0x000fe20000000000 */
[----:B------:R-:W-:Y:S01]  /*15b0*/  I2F.F64 R6, R29 ;  /* 0x0000001d00067312 */ /* 0x000fe20000201c00 */
[----:B------:R-:W-:Y:S01]  /*15c0*/  ISETP.GE.U32.AND P0, PT, R3, 0x41, PT ;  /* 0x000000410300780c */ /* 0x000fe20003f06070 */
[----:B0-----:R-:W-:-:S09]  /*15d0*/  ULEA UR4, UR5, UR4, 0x18 ;  /* 0x0000000405047291 */ /* 0x001fd2000f8ec0ff */
[----:B------:R-:W0:Y:S02]  /*15e0*/  LDS R0, [UR4+0xc] ;  /* 0x00000c04ff007984 */ /* 0x000e240008000800 */
[----:B0-----:R-:W0:Y:S02]  /*15f0*/  I2F.F64 R4, R0 ;  /* 0x0000000000047312 */ /* 0x001e240000201c00 */
[----:B0-----:R-:W-:-:S06]  /*1600*/  DADD R4, R6, R4 ;  /* 0x0000000006047229 */ /* 0x001fcc0000000004 */
[----:B----4-:R0:W1:Y:S01]  /*1610*/  F2I.F64.TRUNC R29, R4 ;  /* 0x00000004001d7311 */ /* 0x010062000030d100 */
        /* <DEDUP_REMOVED lines=38> */
.L_x_58:
[----:B------:R-:W0:Y:S01]  /*1880*/  S2R R3, SR_TID.X ;  /* 0x0000000000037919 */ /* 0x000e220000002100 */
[----:B------:R-:W1:Y:S01]  /*1890*/  LDC.64 R16, c[0x0][0x380] ;  /* 0x0000e000ff107b82 */ /* 0x000e620000000a00 */
[----:B0-----:R-:W-:-:S04]  /*18a0*/  VIADD R7, R3, UR6 ;  /* 0x0000000603077c36 */ /* 0x001fc80008000000 */
[----:B-1----:R-:W-:-:S05]  /*18b0*/  IMAD.WIDE.U32 R16, R7, 0x8, R16 ;  /* 0x0000000807107825 */ /* 0x002fca00078e0010 */
[----:B------:R-:W2:Y:S04]  /*18c0*/  LDG.E.64 R10, desc[UR14][R16.64+0x1800] ;  /* 0x0018000e100a7981 */ /* 0x000ea8000c1e1b00 */
[----:B------:R-:W3:Y:S04]  /*18d0*/  LDG.E.64 R12, desc[UR14][R16.64+0x800] ;  /* 0x0008000e100c7981 */ /* 0x000ee8000c1e1b00 */
[----:B------:R-:W4:Y:S04]  /*18e0*/  LDG.E.64 R6, desc[UR14][R16.64+0x2800] ;  /* 0x0028000e10067981 */ /* 0x000f28000c1e1b00 */
[----:B------:R-:W5:Y:S04]  /*18f0*/  LDG.E.64 R8, desc[UR14][R16.64+0x3000] ;  /* 0x0030000e10087981 */ /* 0x000f68000c1e1b00 */
[----:B------:R-:W5:Y:S04]  /*1900*/  LDG.E.64 R14, desc[UR14][R16.64+0x1000] ;  /* 0x0010000e100e7981 */ /* 0x000f68000c1e1b00 */
[----:B------:R-:W5:Y:S04]  /*1910*/  LDG.E.64 R20, desc[UR14][R16.64] ;  /* 0x0000000e10147981 */ /* 0x000f68000c1e1b00 */
[----:B------:R-:W5:Y:S04]  /*1920*/  LDG.E.64 R18, desc[UR14][R16.64+0x3800] ;  /* 0x0038000e10127981 */ /* 0x000f68000c1e1b00 */
[----:B------:R-:W5:Y:S04]  /*1930*/  LDG.E.64 R22, desc[UR14][R16.64+0x2000] ;  /* 0x0020000e10167981 */ /* 0x000f68000c1e1b00 */
[----:B------:R-:W5:Y:S01]  /*1940*/  LDG.E.64 R26, desc[UR14][R16.64+0x4000] ;  /* 0x0040000e101a7981 */ /* 0x000f62000c1e1b00 */
[----:B--2---:R0:W-:Y:S03]  /*1950*/  F2I.F64.TRUNC R25, R10 ;  /* 0x0000000a00197311 */ /* 0x0041e6000030d100 */
[----:B0-----:R-:W2:Y:S05]  /*1960*/  LDG.E.64 R10, desc[UR14][R16.64+0x5800] ;  /* 0x0058000e100a7981 */ /* 0x001eaa000c1e1b00 */
[----:B---3--:R0:W-:Y:S02]  /*1970*/  F2I.F64.TRUNC R29, R12 ;  /* 0x0000000c001d7311 */ /* 0x0081e4000030d100 */
[----:B0-----:R-:W3:Y:S06]  /*1980*/  LDG.E.64 R12, desc[UR14][R16.64+0x4800] ;  /* 0x0048000e100c7981 */ /* 0x001eec000c1e1b00 */
[----:B----4-:R-:W-:Y:S08]  /*1990*/  F2I.F64.TRUNC R7, R6 ;  /* 0x0000000600077311 */ /* 0x010ff0000030d100 */
[----:B-----5:R0:W-:Y:S02]  /*19a0*/  F2I.F64.TRUNC R6, R8 ;  /* 0x0000000800067311 */ /* 0x0201e4000030d100 */
[----:B0-----:R-:W4:Y:S06]  /*19b0*/  LDG.E.64 R8, desc[UR14][R16.64+0x6000] ;  /* 0x0060000e10087981 */ /* 0x001f2c000c1e1b00 */
[----:B------:R0:W-:Y:S02]  /*19c0*/  F2I.F64.TRUNC R28, R14 ;  /* 0x0000000e001c7311 */ /* 0x0001e4000030d100 */
[----:B0-----:R-:W5:Y:S06]  /*19d0*/  LDG.E.64 R14, desc[UR14][R16.64+0x5000] ;  /* 0x0050000e100e7981 */ /* 0x001f6c000c1e1b00 */
[----:B------:R-:W0:Y:S08]  /*19e0*/  F2I.F64.TRUNC R20, R20 ;  /* 0x0000001400147311 */ /* 0x000e30000030d100 */
[----:B------:R-:W-:Y:S08]  /*19f0*/  F2I.F64.TRUNC R24, R18 ;  /* 0x0000001200187311 */ /* 0x000ff0000030d100 */
[----:B0-----:R-:W-:Y:S08]  /*1a00*/  I2F.F64 R18, R20 ;  /* 0x0000001400127312 */ /* 0x001ff00000201c00 */
[----:B------:R-:W0:Y:S08]  /*1a10*/  I2F.F64 R20, R29 ;  /* 0x0000001d00147312 */ /* 0x000e300000201c00 */
[----:B------:R-:W-:Y:S08]  /*1a20*/  F2I.F64.TRUNC R22, R22 ;  /* 0x0000001600167311 */ /* 0x000ff0000030d100 */
[----:B------:R0:W-:Y:S02]  /*1a30*/  F2I.F64.TRUNC R23, R26 ;  /* 0x0000001a00177311 */ /* 0x0001e4000030d100 */
[----:B0-----:R-:W-:-:S06]  /*1a40*/  DADD R26, R18, R20 ;  /* 0x00000000121a7229 */ /* 0x001fcc0000000014 */
[----:B------:R-:W0:Y:S08]  /*1a50*/  F2I.F64.TRUNC R29, R26 ;  /* 0x0000001a001d7311 */ /* 0x000e30000030d100 */
[----:B------:R-:W-:Y:S08]  /*1a60*/  I2F.F64 R18, R28 ;  /* 0x0000001c00127312 */ /* 0x000ff00000201c00 */
[----:B0-----:R0:W1:Y:S02]  /*1a70*/  I2F.F64 R20, R29 ;  /* 0x0000001d00147312 */ /* 0x0010640000201c00 */
[----:B0-----:R-:W5:Y:S01]  /*1a80*/  LDG.E.64 R28, desc[UR14][R16.64+0x6800] ;  /* 0x0068000e101c7981 */ /* 0x001f62000c1e1b00 */
[----:B-1----:R-:W-:-:S06]  /*1a90*/  DADD R18, R20, R18 ;  /* 0x0000000014127229 */ /* 0x002fcc0000000012 */
[----:B------:R-:W0:Y:S08]  /*1aa0*/  F2I.F64.TRUNC R21, R18 ;  /* 0x0000001200157311 */ /* 0x000e30000030d100 */
[----:B------:R-:W-:Y:S08]  /*1ab0*/  I2F.F64 R18, R25 ;  /* 0x0000001900127312 */ /* 0x000ff00000201c00 */
[----:B0-----:R-:W0:Y:S02]  /*1ac0*/  I2F.F64 R20, R21 ;  /* 0x0000001500147312 */ /* 0x001e240000201c00 */
[----:B0-----:R-:W-:-:S10]  /*1ad0*/  DADD R18, R20, R18 ;  /* 0x0000000014127229 */ /* 0x001fd40000000012 */
[----:B------:R-:W0:Y:S08]  /*1ae0*/  F2I.F64.TRUNC R18, R18 ;  /* 0x0000001200127311 */ /* 0x000e30000030d100 */
[----:B------:R-:W-:Y:S08]  /*1af0*/  I2F.F64 R20, R22 ;  /* 0x0000001600147312 */ /* 0x000ff00000201c00 */
[----:B0-----:R0:W1:Y:S02]  /*1b00*/  I2F.F64 R26, R18 ;  /* 0x00000012001a7312 */ /* 0x0010640000201c00 */
[----:B0-----:R-:W5:Y:S01]  /*1b10*/  LDG.E.64 R18, desc[UR14][R16.64+0x7000] ;  /* 0x0070000e10127981 */ /* 0x001f62000c1e1b00 */
[----:B-1----:R-:W-:-:S03]  /*1b20*/  DADD R20, R26, R20 ;  /* 0x000000001a147229 */ /* 0x002fc60000000014 */
[----:B------:R-:W5:Y:S07]  /*1b30*/  LDG.E.64 R16, desc[UR14][R16.64+0x7800] ;  /* 0x0078000e10107981 */ /* 0x000f6e000c1e1b00 */
[----:B------:R-:W0:Y:S08]  /*1b40*/  F2I.F64.TRUNC R20, R20 ;  /* 0x0000001400147311 */ /* 0x000e30000030d100 */
[----:B------:R-:W-:Y:S08]  /*1b50*/  I2F.F64 R26, R7 ;  /* 0x00000007001a7312 */ /* 0x000ff00000201c00 */
[----:B--2---:R-:W-:Y:S08]  /*1b60*/  F2I.F64.TRUNC R25, R10 ;  /* 0x0000000a00197311 */ /* 0x004ff0000030d100 */
[----:B0-----:R-:W0:Y:S08]  /*1b70*/  I2F.F64 R10, R20 ;  /* 0x00000014000a7312 */ /* 0x001e300000201c00 */
[----:B---3--:R-:W-:Y:S01]  /*1b80*/  F2I.F64.TRUNC R12, R12 ;  /* 0x0000000c000c7311 */ /* 0x008fe2000030d100 */
[----:B0-----:R-:W-:-:S07]  /*1b90*/  DADD R10, R10, R26 ;  /* 0x000000000a0a7229 */ /* 0x001fce000000001a */
[----:B------:R-:W0:Y:S08]  /*1ba0*/  F2I.F64.TRUNC R13, R10 ;  /* 0x0000000a000d7311 */ /* 0x000e30000030d100 */
[----:B----4-:R-:W-:Y:S08]  /*1bb0*/  F2I.F64.TRUNC R7, R8 ;  /* 0x0000000800077311 */ /* 0x010ff0000030d100 */
[----:B------:R-:W-:Y:S08]  /*1bc0*/  I2F.F64 R26, R6 ;  /* 0x00000006001a7312 */ /* 0x000ff00000201c00 */
[----:B0-----:R-:W0:Y:S08]  /*1bd0*/  I2F.F64 R8, R13 ;  /* 0x0000000d00087312 */ /* 0x001e300000201c00 */
[----:B-----5:R-:W-:Y:S01]  /*1be0*/  F2I.F64.TRUNC R14, R14 ;  /* 0x0000000e000e7311 */ /* 0x020fe2000030d100 */
[----:B0-----:R-:W-:-:S07]  /*1bf0*/  DADD R8, R8, R26 ;  /* 0x0000000008087229 */ /* 0x001fce000000001a */
        /* <DEDUP_REMOVED lines=22> */
[----:B0-----:R-:W0:Y:S08]  /*1d60*/  I2F.F64 R10, R22 ;  /* 0x00000016000a7312 */ /* 0x001e300000201c00 */
[----:B------:R-:W1:Y:S01]  /*1d70*/  F2I.F64.TRUNC R28, R28 ;  /* 0x0000001c001c7311 */ /* 0x000e62000030d100 */
[----:B0-----:R-:W-:-:S07]  /*1d80*/  DADD R10, R10, R6 ;  /* 0x000000000a0a7229 */ /* 0x001fce0000000006 */
[----:B------:R-:W0:Y:S08]  /*1d90*/  F2I.F64.TRUNC R14, R10 ;  /* 0x0000000a000e7311 */ /* 0x000e30000030d100 */
[----:B-1----:R-:W-:Y:S08]  /*1da0*/  I2F.F64 R12, R28 ;  /* 0x0000001c000c7312 */ /* 0x002ff00000201c00 */
[----:B0-----:R-:W0:Y:S02]  /*1db0*/  I2F.F64 R8, R14 ;  /* 0x0000000e00087312 */ /* 0x001e240000201c00 */
[----:B0-----:R-:W-:-:S06]  /*1dc0*/  DADD R8, R8, R12 ;  /* 0x0000000008087229 */ /* 0x001fcc000000000c */
[----:B------:R-:W0:Y:S08]  /*1dd0*/  F2I.F64.TRUNC R18, R18 ;  /* 0x0000001200127311 */ /* 0x000e30000030d100 */
[----:B------:R-:W1:Y:S08]  /*1de0*/  F2I.F64.TRUNC R8, R8 ;  /* 0x0000000800087311 */ /* 0x000e70000030d100 */
[----:B0-----:R-:W-:Y:S08]  /*1df0*/  I2F.F64 R12, R18 ;  /* 0x00000012000c7312 */ /* 0x001ff00000201c00 */
[----:B-1----:R-:W0:Y:S02]  /*1e00*/  I2F.F64 R6, R8 ;  /* 0x0000000800067312 */ /* 0x002e240000201c00 */
[----:B0-----:R-:W-:-:S06]  /*1e10*/  DADD R6, R6, R12 ;  /* 0x0000000006067229 */ /* 0x001fcc000000000c */
[----:B------:R-:W0:Y:S08]  /*1e20*/  F2I.F64.TRUNC R16, R16 ;  /* 0x0000001000107311 */ /* 0x000e30000030d100 */
[----:B------:R-:W1:Y:S08]  /*1e30*/  F2I.F64.TRUNC R6, R6 ;  /* 0x0000000600067311 */ /* 0x000e70000030d100 */
[----:B0-----:R-:W-:Y:S08]  /*1e40*/  I2F.F64 R12, R16 ;  /* 0x00000010000c7312 */ /* 0x001ff00000201c00 */
[----:B-1----:R-:W0:Y:S01]  /*1e50*/  I2F.F64 R10, R6 ;  /* 0x00000006000a7312 */ /* 0x002e220000201c00 */
[----:B------:R-:W-:-:S04]  /*1e60*/  ISETP.GE.U32.AND P0, PT, R5, UR5, PT ;  /* 0x0000000505007c0c */ /* 0x000fc8000bf06070 */
[----:B------:R-:W-:Y:S01]  /*1e70*/  ISETP.GE.U32.AND.EX P0, PT, R4, UR4, PT, P0 ;  /* 0x0000000404007c0c */ /* 0x000fe2000bf06100 */
[----:B0-----:R-:W-:-:S06]  /*1e80*/  DADD R10, R10, R12 ;  /* 0x000000000a0a7229 */ /* 0x001fcc000000000c */
[----:B------:R0:W1:Y:S06]  /*1e90*/  F2I.F64.TRUNC R24, R10 ;  /* 0x0000000a00187311 */ /* 0x00006c000030d100 */
[----:B------:R-:W-:Y:S05]  /*1ea0*/  @!P0 BRA `(.L_x_73) ;  /* 0x00000014003c8947 */ /* 0x000fea0003800000 */
[----:B------:R-:W-:Y:S01]  /*1eb0*/  UIADD3 UR8, UP0, UPT, UR5, UR6, URZ ;  /* 0x0000000605087290 */ /* 0x000fe2000ff1e0ff */
[----:B------:R-:W-:Y:S01]  /*1ec0*/  IADD3 R25, P1, PT, R0, -0x1000, RZ ;  /* 0xfffff00000197810 */ /* 0x000fe20007f3e0ff */
[----:B------:R-:W2:Y:S03]  /*1ed0*/  LDCU.64 UR12, c[0x0][0x380] ;  /* 0x00007000ff0c77ac */ /* 0x000ea60008000a00 */
[----:B------:R-:W-:Y:S01]  /*1ee0*/  IADD3.X R28, PT, PT, R2, -0x1, RZ, P1, !PT ;  /* 0xffffffff021c7810 */ /* 0x000fe20000ffe4ff */
[----:B------:R-:W-:Y:S01]  /*1ef0*/  UIADD3.X UR9, UPT, UPT, URZ, UR4, URZ, UP0, !UPT ;  /* 0x00000004ff097290 */ /* 0x000fe200087fe4ff */
[----:B------:R-:W-:Y:S01]  /*1f00*/  ISETP.LT.U32.AND P0, PT, R25, UR8, PT ;  /* 0x0000000819007c0c */ /* 0x000fe2000bf01070 */
[----:B------:R-:W-:Y:S01]  /*1f10*/  UMOV UR10, UR8 ;  /* 0x00000008000a7c82 */ /* 0x000fe20008000000 */
[----:B------:R-:W-:Y:S01]  /*1f20*/  IADD3 R7, P2, PT, R3, UR8, RZ ;  /* 0x0000000803077c10 */ /* 0x000fe2000ff5e0ff */
[----:B------:R-:W-:Y:S01]  /*1f30*/  UMOV UR4, URZ ;  /* 0x000000ff00047c82 */ /* 0x000fe20008000000 */
[----:B------:R-:W-:Y:S01]  /*1f40*/  LOP3.LUT R3, RZ, R3, RZ, 0x33, !PT ;  /* 0x00000003ff037212 */ /* 0x000fe200078e33ff */
[----:B------:R-:W-:Y:S01]  /*1f50*/  IMAD.U32 R5, RZ, RZ, UR9 ;  /* 0x00000009ff057e24 */ /* 0x000fe2000f8e00ff */
[----:B------:R-:W-:Y:S01]  /*1f60*/  UMOV UR7, UR9 ;  /* 0x0000000900077c82 */ /* 0x000fe20008000000 */
[----:B------:R-:W-:Y:S01]  /*1f70*/  IMAD.X R4, RZ, RZ, UR9, P2 ;  /* 0x00000009ff047e24 */ /* 0x000fe200090e06ff */
[----:B------:R-:W-:-:S02]  /*1f80*/  IADD3 R3, PT, PT, R0, -UR5, R3 ;  /* 0x8000000500037c10 */ /* 0x000fc4000fffe003 */
[----:B------:R-:W-:Y:S02]  /*1f90*/  ISETP.GT.U32.AND.EX P0, PT, R5, R28, PT, P0 ;  /* 0x0000001c0500720c */ /* 0x000fe40003f04100 */
[----:B--2---:R-:W-:Y:S01]  /*1fa0*/  LEA R6, P1, R7, UR12, 0x3 ;  /* 0x0000000c07067c11 */ /* 0x004fe2000f8218ff */
[----:B------:R-:W-:-:S03]  /*1fb0*/  VIADD R3, R3, -UR6 ;  /* 0x8000000603037c36 */ /* 0x000fc60008000000 */
[----:B------:R-:W-:Y:S02]  /*1fc0*/  IADD3 R6, P2, PT, R6, 0x4000, RZ ;  /* 0x0000400006067810 */ /* 0x000fe40007f5e0ff */
[----:B------:R-:W-:-:S05]  /*1fd0*/  LEA.HI.X R7, R7, UR13, R4, 0x3, P1 ;  /* 0x0000000d07077c11 */ /* 0x000fca00088f1c04 */
[----:B------:R-:W-:Y:S01]  /*1fe0*/  IMAD.X R7, RZ, RZ, R7, P2 ;  /* 0x000000ffff077224 */ /* 0x000fe200010e0607 */
[----:B------:R-:W-:Y:S06]  /*1ff0*/  @P0 BRA `(.L_x_74) ;  /* 0x0000000400fc0947 */ /* 0x000fec0003800000 */
[----:B------:R-:W2:Y:S01]  /*2000*/  LDC.64 R4, c[0x0][0x3b8] ;  /* 0x0000ee00ff047b82 */ /* 0x000ea20000000a00 */
[----:B------:R-:W3:Y:S01]  /*2010*/  LDCU.64 UR12, c[0x0][0x380] ;  /* 0x00007000ff0c77ac */ /* 0x000ee20008000a00 */
[----:B------:R-:W-:Y:S01]  /*2020*/  NOP ;  /* 0x0000000000007918 */ /* 0x000fe20000000000 */
.L_x_75:
[----:B------:R-:W4:Y:S02]  /*2030*/  S2R R0, SR_TID.X ;  /* 0x0000000000007919 */ /* 0x000f240000002100 */
[----:B----4-:R-:W-:-:S05]  /*2040*/  IADD3 R0, P0, PT, R0, UR8, RZ ;  /* 0x0000000800007c10 */ /* 0x010fca000ff1e0ff */
[----:B------:R-:W-:Y:S01]  /*2050*/  IMAD.X R9, RZ, RZ, UR9, P0 ;  /* 0x00000009ff097e24 */ /* 0x000fe200080e06ff */
[----:B---3--:R-:W-:-:S04]  /*2060*/  LEA R8, P0, R0, UR12, 0x3 ;  /* 0x0000000c00087c11 */ /* 0x008fc8000f8018ff */
[----:B------:R-:W-:-:S05]  /*2070*/  LEA.HI.X R9, R0, UR13, R9, 0x3, P0 ;  /* 0x0000000d00097c11 */ /* 0x000fca00080f1c09 */
[----:B0-----:R-:W3:Y:S04]  /*2080*/  LDG.E.64 R10, desc[UR14][R8.64] ;  /* 0x0000000e080a7981 */ /* 0x001ee8000c1e1b00 */
[----:B--2---:R-:W4:Y:S04]  /*2090*/  LDG.E.64 R12, desc[UR14][R8.64+0x800] ;  /* 0x0008000e080c7981 */ /* 0x004f28000c1e1b00 */
[----:B------:R-:W5:Y:S04]  /*20a0*/  LDG.E.64 R14, desc[UR14][R8.64+0x1000] ;  /* 0x0010000e080e7981 */ /* 0x000f68000c1e1b00 */
[----:B------:R-:W2:Y:S04]  /*20b0*/  LDG.E.64 R16, desc[UR14][R8.64+0x1800] ;  /* 0x0018000e08107981 */ /* 0x000ea8000c1e1b00 */
[----:B------:R-:W2:Y:S04]  /*20c0*/  LDG.E.64 R18, desc[UR14][R8.64+0x2000] ;  /* 0x0020000e08127981 */ /* 0x000ea8000c1e1b00 */
[----:B------:R-:W2:Y:S04]  /*20d0*/  LDG.E.64 R20, desc[UR14][R8.64+0x2800] ;  /* 0x0028000e08147981 */ /* 0x000ea8000c1e1b00 */
[----:B------:R-:W2:Y:S04]  /*20e0*/  LDG.E.64 R22, desc[UR14][R8.64+0x3000] ;  /* 0x0030000e08167981 */ /* 0x000ea8000c1e1b00 */
[----:B------:R-:W2:Y:S01]  /*20f0*/  LDG.E.64 R26, desc[UR14][R8.64+0x3800] ;  /* 0x0038000e081a7981 */ /* 0x000ea2000c1e1b00 */
[----:B---3--:R-:W0:Y:S08]  /*2100*/  F2I.F64.TRUNC R29, R10 ;  /* 0x0000000a001d7311 */ /* 0x008e30000030d100 */
[----:B----4-:R-:W-:Y:S08]  /*2110*/  F2I.F64.TRUNC R0, R12 ;  /* 0x0000000c00007311 */ /* 0x010ff0000030d100 */
[----:B-1----:R-:W-:Y:S08]  /*2120*/  I2F.F64 R12, R24 ;  /* 0x00000018000c7312 */ /* 0x002ff00000201c00 */
[----:B0-----:R-:W0:Y:S08]  /*2130*/  I2F.F64 R10, R29 ;  /* 0x0000001d000a7312 */ /* 0x001e300000201c00 */
[----:B-----5:R-:W-:Y:S01]  /*2140*/  F2I.F64.TRUNC R2, R14 ;  /* 0x0000000e00027311 */ /* 0x020fe2000030d100 */
[----:B0-----:R-:W-:-:S07]  /*2150*/  DADD R10, R12, R10 ;  /* 0x000000000c0a7229 */ /* 0x001fce000000000a */
[----:B------:R-:W-:Y:S08]  /*2160*/  I2F.F64 R12, R0 ;  /* 0x00000000000c7312 */ /* 0x000ff00000201c00 */
[----:B------:R0:W1:Y:S02]  /*2170*/  F2I.F64.TRUNC R29, R10 ;  /* 0x0000000a001d7311 */ /* 0x000064000030d100 */
[----:B0-----:R-:W3:Y:S06]  /*2180*/  LDG.E.64 R10, desc[UR14][R8.64+0x4000] ;  /* 0x0040000e080a7981 */ /* 0x001eec000c1e1b00 */
[----:B-1----:R-:W0:Y:S02]  /*2190*/  I2F.F64 R14, R29 ;  /* 0x0000001d000e7312 */ /* 0x002e240000201c00 */
[----:B0-----:R-:W-:-:S06]  /*21a0*/  DADD R12, R14, R12 ;  /* 0x000000000e0c7229 */ /* 0x001fcc000000000c */
[----:B------:R-:W0:Y:S08]  /*21b0*/  F2I.F64.TRUNC R0, R12 ;  /* 0x0000000c00007311 */ /* 0x000e30000030d100 */
[----:B------:R-:W-:Y:S08]  /*21c0*/  I2F.F64 R12, R2 ;  /* 0x00000002000c7312 */ /* 0x000ff00000201c00 */
[----:B0-----:R-:W0:Y:S08]  /*21d0*/  I2F.F64 R14, R0 ;  /* 0x00000000000e7312 */ /* 0x001e300000201c00 */
[----:B--2---:R-:W1:Y:S01]  /*21e0*/  F2I.F64.TRUNC R24, R16 ;  /* 0x0000001000187311 */ /* 0x004e62000030d100 */
[----:B0-----:R-:W-:Y:S01]  /*21f0*/  DADD R14, R14, R12 ;  /* 0x000000000e0e7229 */ /* 0x001fe2000000000c */
[----:B------:R-:W2:Y:S06]  /*2200*/  LDG.E.64 R12, desc[UR14][R8.64+0x4800] ;  /* 0x0048000e080c7981 */ /* 0x000eac000c1e1b00 */
[----:B------:R-:W0:Y:S08]  /*2210*/  F2I.F64.TRUNC R29, R14 ;  /* 0x0000000e001d7311 */ /* 0x000e30000030d100 */
[----:B-1----:R-:W-:Y:S08]  /*2220*/  I2F.F64 R14, R24 ;  /* 0x00000018000e7312 */ /* 0x002ff00000201c00 */
[----:B0-----:R-:W0:Y:S08]  /*2230*/  I2F.F64 R16, R29 ;  /* 0x0000001d00107312 */ /* 0x001e300000201c00 */
[----:B------:R-:W1:Y:S01]  /*2240*/  F2I.F64.TRUNC R0, R18 ;  /* 0x0000001200007311 */ /* 0x000e62000030d100 */
[----:B0-----:R-:W-:Y:S01]  /*2250*/  DADD R16, R16, R14 ;  /* 0x0000000010107229 */ /* 0x001fe2000000000e */
[----:B------:R-:W4:Y:S06]  /*2260*/  LDG.E.64 R14, desc[UR14][R8.64+0x5000] ;  /* 0x0050000e080e7981 */ /* 0x000f2c000c1e1b00 */
[----:B------:R-:W0:Y:S08]  /*2270*/  F2I.F64.TRUNC R2, R16 ;  /* 0x0000001000027311 */ /* 0x000e30000030d100 */
[----:B-1----:R-:W-:Y:S08]  /*2280*/  I2F.F64 R16, R0 ;  /* 0x0000000000107312 */ /* 0x002ff00000201c00 */
[----:B0-----:R-:W0:Y:S02]  /*2290*/  I2F.F64 R18, R2 ;  /* 0x0000000200127312 */ /* 0x001e240000201c00 */
[----:B0-----:R-:W-:Y:S01]  /*22a0*/  DADD R18, R18, R16 ;  /* 0x0000000012127229 */ /* 0x001fe20000000010 */
[----:B------:R-:W5:Y:S05]  /*22b0*/  LDG.E.64 R16, desc[UR14][R8.64+0x5800] ;  /* 0x0058000e08107981 */ /* 0x000f6a000c1e1b00 */
[----:B------:R-:W0:Y:S08]  /*22c0*/  F2I.F64.TRUNC R2, R20 ;  /* 0x0000001400027311 */ /* 0x000e30000030d100 */
[----:B------:R-:W1:Y:S08]  /*22d0*/  F2I.F64.TRUNC R24, R18 ;  /* 0x0000001200187311 */ /* 0x000e70000030d100 */
[----:B0-----:R-:W-:Y:S08]  /*22e0*/  I2F.F64 R18, R2 ;  /* 0x0000000200127312 */ /* 0x001ff00000201c00 */
[----:B-1----:R-:W0:Y:S08]  /*22f0*/  I2F.F64 R20, R24 ;  /* 0x0000001800147312 */ /* 0x002e300000201c00 */
[----:B------:R1:W1:Y:S01]  /*2300*/  F2I.F64.TRUNC R24, R22 ;  /* 0x0000001600187311 */ /* 0x000262000030d100 */
[----:B0-----:R-:W-:Y:S01]  /*2310*/  DADD R18, R20, R18 ;  /* 0x0000000014127229 */ /* 0x001fe20000000012 */
[----:B-1----:R-:W5:Y:S06]  /*2320*/  LDG.E.64 R22, desc[UR14][R8.64+0x6000] ;  /* 0x0060000e08167981 */ /* 0x002f6c000c1e1b00 */
[----:B------:R-:W0:Y:S08]  /*2330*/  F2I.F64.TRUNC R29, R18 ;  /* 0x00000012001d7311 */ /* 0x000e30000030d100 */
[----:B------:R-:W-:Y:S08]  /*2340*/  I2F.F64 R18, R24 ;  /* 0x0000001800127312 */ /* 0x000ff00000201c00 */
[----:B0-----:R-:W0:Y:S02]  /*2350*/  I2F.F64 R20, R29 ;  /* 0x0000001d00147312 */ /* 0x001e240000201c00 */
[----:B0-----:R-:W-:Y:S01]  /*2360*/  DADD R18, R20, R18 ;  /* 0x0000000014127229 */ /* 0x001fe20000000012 */
[----:B------:R-:W5:Y:S05]  /*2370*/  LDG.E.64 R20, desc[UR14][R8.64+0x6800] ;  /* 0x0068000e08147981 */ /* 0x000f6a000c1e1b00 */
[----:B------:R0:W-:Y:S02]  /*2380*/  F2I.F64.TRUNC R0, R26 ;  /* 0x0000001a00007311 */ /* 0x0001e4000030d100 */
[----:B0-----:R-:W5:Y:S06]  /*2390*/  LDG.E.64 R26, desc[UR14][R8.64+0x7000] ;  /* 0x0070000e081a7981 */ /* 0x001f6c000c1e1b00 */
[----:B------:R-:W0:Y:S01]  /*23a0*/  F2I.F64.TRUNC R29, R18 ;  /* 0x00000012001d7311 */ /* 0x000e22000030d100 */
[----:B------:R-:W5:Y:S07]  /*23b0*/  LDG.E.64 R8, desc[UR14][R8.64+0x7800] ;  /* 0x0078000e08087981 */ /* 0x000f6e000c1e1b00 */
[----:B0-----:R-:W-:Y:S08]  /*23c0*/  I2F.F64 R18, R29 ;  /* 0x0000001d00127312 */ /* 0x001ff00000201c00 */
[----:B---3--:R-:W-:Y:S08]  /*23d0*/  F2I.F64.TRUNC R2, R10 ;  /* 0x0000000a00027311 */ /* 0x008ff0000030d100 */
[----:B------:R-:W0:Y:S02]  /*23e0*/  I2F.F64 R10, R0 ;  /* 0x00000000000a7312 */ /* 0x000e240000201c00 */
[----:B0-----:R-:W-:-:S06]  /*23f0*/  DADD R10, R18, R10 ;  /* 0x00000000120a7229 */ /* 0x001fcc000000000a */
[----:B------:R-:W0:Y:S08]  /*2400*/  F2I.F64.TRUNC R24, R10 ;  /* 0x0000000a00187311 */ /* 0x000e30000030d100 */
[----:B------:R-:W-:Y:S08]  /*2410*/  I2F.F64 R10, R2 ;  /* 0x00000002000a7312 */ /* 0x000ff00000201c00 */
[----:B0-----:R-:W0:Y:S02]  /*2420*/  I2F.F64 R18, R24 ;  /* 0x0000001800127312 */ /* 0x001e240000201c00 */
[----:B0-----:R-:W-:-:S06]  /*2430*/  DADD R18, R18, R10 ;  /* 0x0000000012127229 */ /* 0x001fcc000000000a */
[----:B--2---:R-:W0:Y:S08]  /*2440*/  F2I.F64.TRUNC R24, R12 ;  /* 0x0000000c00187311 */ /* 0x004e30000030d100 */
[----:B------:R-:W1:Y:S08]  /*2450*/  F2I.F64.TRUNC R2, R18 ;  /* 0x0000001200027311 */ /* 0x000e70000030d100 */
[----:B0-----:R-:W-:Y:S08]  /*2460*/  I2F.F64 R12, R24 ;  /* 0x00000018000c7312 */ /* 0x001ff00000201c00 */
[----:B-1----:R-:W0:Y:S02]  /*2470*/  I2F.F64 R18, R2 ;  /* 0x0000000200127312 */ /* 0x002e240000201c00 */
[----:B0-----:R-:W-:-:S06]  /*2480*/  DADD R12, R18, R12 ;  /* 0x00000000120c7229 */ /* 0x001fcc000000000c */
[----:B----4-:R-:W0:Y:S08]  /*2490*/  F2I.F64.TRUNC R0, R14 ;  /* 0x0000000e00007311 */ /* 0x010e30000030d100 */
[----:B------:R-:W1:Y:S08]  /*24a0*/  F2I.F64.TRUNC R29, R12 ;  /* 0x0000000c001d7311 */ /* 0x000e70000030d100 */
[----:B0-----:R-:W-:Y:S08]  /*24b0*/  I2F.F64 R10, R0 ;  /* 0x00000000000a7312 */ /* 0x001ff00000201c00 */
[----:B-1----:R-:W0:Y:S08]  /*24c0*/  I2F.F64 R14, R29 ;  /* 0x0000001d000e7312 */ /* 0x002e300000201c00 */
[----:B-----5:R-:W1:Y:S01]  /*24d0*/  F2I.F64.TRUNC R16, R16 ;  /* 0x0000001000107311 */ /* 0x020e62000030d100 */
        /* <DEDUP_REMOVED lines=8> */
[----:B-1----:R-:W0:Y:S08]  /*2560*/  I2F.F64 R12, R18 ;  /* 0x00000012000c7312 */ /* 0x002e300000201c00 */
        /* <DEDUP_REMOVED lines=12> */
[----:B------:R-:W1:Y:S01]  /*2630*/  F2I.F64.TRUNC R14, R14 ;  /* 0x0000000e000e7311 */ /* 0x000e62000030d100 */
[----:B------:R-:W-:-:S07]  /*2640*/  IMAD.MOV.U32 R0, RZ, RZ, R4 ;  /* 0x000000ffff007224 */ /* 0x000fce00078e0004 */
[----:B0-----:R-:W-:Y:S08]  /*2650*/  I2F.F64 R16, R8 ;  /* 0x0000000800107312 */ /* 0x001ff00000201c00 */
[----:B-1----:R-:W0:Y:S01]  /*2660*/  I2F.F64 R12, R14 ;  /* 0x0000000e000c7312 */ /* 0x002e220000201c00 */
[----:B------:R-:W-:Y:S01]  /*2670*/  IMAD.MOV.U32 R2, RZ, RZ, R5 ;  /* 0x000000ffff027224 */ /* 0x000fe200078e0005 */
[----:B------:R-:W-:Y:S01]  /*2680*/  IADD3 R18, P2, PT, R0, -UR8, RZ ;  /* 0x8000000800127c10 */ /* 0x000fe2000ff5e0ff */
[----:B------:R-:W-:-:S03]  /*2690*/  USHF.R.S32.HI UR11, URZ, 0x1f, UR5 ;  /* 0x0000001fff0b7899 */ /* 0x000fc60008011405 */
[----:B------:R-:W-:Y:S02]  /*26a0*/  ISETP.GE.U32.AND P0, PT, R18, UR5, PT ;  /* 0x0000000512007c0c */ /* 0x000fe4000bf06070 */
[----:B------:R-:W-:Y:S01]  /*26b0*/  IADD3.X R9, PT, PT, R2, ~UR9, RZ, P2, !PT ;  /* 0x8000000902097c10 */ /* 0x000fe200097fe4ff */
[----:B------:R-:W-:-:S03]  /*26c0*/  IMAD.U32 R19, RZ, RZ, UR5 ;  /* 0x00000005ff137e24 */ /* 0x000fc6000f8e00ff */
[----:B------:R-:W-:Y:S01]  /*26d0*/  ISETP.GE.U32.AND.EX P0, PT, R9, UR11, PT, P0 ;  /* 0x0000000b09007c0c */ /* 0x000fe2000bf06100 */
[----:B0-----:R-:W-:Y:S01]  /*26e0*/  DADD R12, R12, R16 ;  /* 0x000000000c0c7229 */ /* 0x001fe20000000010 */
[----:B------:R-:W-:Y:S02]  /*26f0*/  UIADD3 UR6, UP0, UPT, UR5, UR10, URZ ;  /* 0x0000000a05067290 */ /* 0x000fe4000ff1e0ff */
[----:B------:R-:W-:-:S03]  /*2700*/  USHF.L.U64.HI UR10, UR5, 0x3, UR11 ;  /* 0x00000003050a7899 */ /* 0x000fc6000801020b */
[----:B------:R2:W3:Y:S01]  /*2710*/  F2I.F64.TRUNC R24, R12 ;  /* 0x0000000c00187311 */ /* 0x0004e2000030d100 */
[----:B------:R-:W-:Y:S01]  /*2720*/  LEA R6, P1, R19, R6, 0x3 ;  /* 0x0000000613067211 */ /* 0x000fe200078218ff */
[----:B------:R-:W-:-:S03]  /*2730*/  UIADD3.X UR7, UPT, UPT, UR11, UR7, URZ, UP0, !UPT ;  /* 0x000000070b077290 */ /* 0x000fc600087fe4ff */
[----:B------:R-:W-:Y:S01]  /*2740*/  IADD3.X R7, PT, PT, R7, UR10, RZ, P1, !PT ;  /* 0x0000000a07077c10 */ /* 0x000fe20008ffe4ff */
[----:B------:R-:W-:Y:S08]  /*2750*/  @!P0 BRA `(.L_x_73) ;  /* 0x0000000c00108947 */ /* 0x000ff00003800000 */
[----:B------:R-:W-:Y:S02]  /*2760*/  UIADD3 UR8, UP0, UPT, UR5, UR8, URZ ;  /* 0x0000000805087290 */ /* 0x000fe4000ff1e0ff */
[----:B------:R-:W-:Y:S01]  /*2770*/  VIADD R3, R3, -UR5 ;  /* 0x8000000503037c36 */ /* 0x000fe20008000000 */
[----:B------:R-:W-:Y:S02]  /*2780*/  UIADD3 UR4, UPT, UPT, UR4, 0x1, URZ ;  /* 0x0000000104047890 */ /* 0x000fe4000fffe0ff */
[----:B------:R-:W-:Y:S01]  /*2790*/  UIADD3.X UR9, UPT, UPT, UR11, UR9, URZ, UP0, !UPT ;  /* 0x000000090b097290 */ /* 0x000fe200087fe4ff */
[----:B------:R-:W-:Y:S01]  /*27a0*/  ISETP.LT.U32.AND P0, PT, R25, UR8, PT ;  /* 0x0000000819007c0c */ /* 0x000fe2000bf01070 */
[----:B------:R-:W-:-:S04]  /*27b0*/  UMOV UR10, UR6 ;  /* 0x00000006000a7c82 */ /* 0x000fc80008000000 */
[----:B------:R-:W-:-:S05]  /*27c0*/  IMAD.U32 R9, RZ, RZ, UR9 ;  /* 0x00000009ff097e24 */ /* 0x000fca000f8e00ff */
[----:B------:R-:W-:-:S13]  /*27d0*/  ISETP.GT.U32.AND.EX P0, PT, R9, R28, PT, P0 ;  /* 0x0000001c0900720c */ /* 0x000fda0003f04100 */
[----:B------:R-:W-:Y:S05]  /*27e0*/  @!P0 BRA `(.L_x_75) ;  /* 0xfffffff800108947 */ /* 0x000fea000383ffff */
.L_x_74:
[----:B------:R-:W4:Y:S01]  /*27f0*/  S2R R9, SR_TID.X ;  /* 0x0000000000097919 */ /* 0x000f220000002100 */
[C---:B------:R-:W-:Y:S01]  /*2800*/  VIADD R4, R0.reuse, -UR8 ;  /* 0x8000000800047c36 */ /* 0x040fe20008000000 */
[----:B------:R-:W-:Y:S01]  /*2810*/  ISETP.LE.U32.AND P1, PT, R0, UR8, PT ;  /* 0x0000000800007c0c */ /* 0x000fe2000bf23070 */
[----:B------:R-:W-:Y:S01]  /*2820*/  IMAD.U32 R5, RZ, RZ, UR9 ;  /* 0x00000009ff057e24 */ /* 0x000fe2000f8e00ff */
[----:B------:R-:W-:Y:S02]  /*2830*/  BSSY.RECONVERGENT B1, `(.L_x_73) ;  /* 0x00000b6000017945 */ /* 0x000fe40003800200 */
[----:B----4-:R-:W-:-:S04]  /*2840*/  ISETP.GE.AND P0, PT, R9, R4, PT ;  /* 0x000000040900720c */ /* 0x010fc80003f06270 */
[----:B------:R-:W-:-:S13]  /*2850*/  ISETP.GE.U32.OR.EX P0, PT, R5, R2, P0, P1 ;  /* 0x000000020500720c */ /* 0x000fda0000706510 */
[----:B------:R-:W-:Y:S05]  /*2860*/  @P0 BRA `(.L_x_76) ;  /* 0x0000000800c80947 */ /* 0x000fea0003800000 */
[----:B------:R-:W4:Y:S01]  /*2870*/  LDC R2, c[0x0][0x3c0] ;  /* 0x0000f000ff027b82 */ /* 0x000f220000000800 */
[----:B------:R-:W-:Y:S01]  /*2880*/  USHF.L.U32 UR6, UR16, 0xc, URZ ;  /* 0x0000000c10067899 */ /* 0x000fe200080006ff */
[----:B------:R-:W-:Y:S01]  /*2890*/  LOP3.LUT R5, RZ, R9, RZ, 0x33, !PT ;  /* 0x00000009ff057212 */ /* 0x000fe200078e33ff */
[----:B------:R-:W-:Y:S02]  /*28a0*/  BSSY.RECONVERGENT B2, `(.L_x_77) ;  /* 0x0000055000027945 */ /* 0x000fe40003800200 */
[----:B------:R-:W-:-:S06]  /*28b0*/  UIADD3 UR6, UPT, UPT, UR5, UR6, URZ ;  /* 0x0000000605067290 */ /* 0x000fcc000fffe0ff */
[----:B------:R-:W-:Y:S01]  /*28c0*/  IADD3 R0, PT, PT, R0, -UR6, R5 ;  /* 0x8000000600007c10 */ /* 0x000fe2000fffe005 */
[----:B----4-:R-:W-:Y:S02]  /*28d0*/  IMAD R5, R2, UR4, RZ ;  /* 0x0000000402057c24 */ /* 0x010fe4000f8e02ff */
[----:B------:R-:W-:Y:S02]  /*28e0*/  IMAD.MOV.U32 R2, RZ, RZ, R9 ;  /* 0x000000ffff027224 */ /* 0x000fe400078e0009 */
[----:B------:R-:W-:-:S05]  /*28f0*/  IMAD R0, R5, -0x1000, R0 ;  /* 0xfffff00005007824 */ /* 0x000fca00078e0200 */
[C---:B------:R-:W-:Y:S02]  /*2900*/  ISETP.GE.U32.AND P1, PT, R0.reuse, 0xf00, PT ;  /* 0x00000f000000780c */ /* 0x040fe40003f26070 */
[----:B------:R-:W-:-:S04]  /*2910*/  LEA.HI R4, R0, 0x1, RZ, 0x18 ;  /* 0x0000000100047811 */ /* 0x000fc800078fc0ff */
[----:B------:R-:W-:-:S04]  /*2920*/  LOP3.LUT R5, R4, 0xf, RZ, 0xc0, !PT ;  /* 0x0000000f04057812 */ /* 0x000fc800078ec0ff */
[----:B------:R-:W-:-:S03]  /*2930*/  ISETP.NE.AND P0, PT, R5, RZ, PT ;  /* 0x000000ff0500720c */ /* 0x000fc60003f05270 */
[----:B------:R-:W-:Y:S10]  /*2940*/  @!P1 BRA `(.L_x_78) ;  /* 0x0000000400289947 */ /* 0x000ff40003800000 */
[----:B------:R-:W-:Y:S01]  /*2950*/  LEA.HI R0, R3, 0x1, RZ, 0x18 ;  /* 0x0000000103007811 */ /* 0x000fe200078fc0ff */
[----:B------:R-:W-:-:S03]  /*2960*/  IMAD.MOV.U32 R2, RZ, RZ, R9 ;  /* 0x000000ffff027224 */ /* 0x000fc600078e0009 */
[----:B------:R-:W-:-:S05]  /*2970*/  LOP3.LUT R0, R0, 0x1fffff0, RZ, 0xc0, !PT ;  /* 0x01fffff000007812 */ /* 0x000fca00078ec0ff */
[----:B------:R-:W-:-:S07]  /*2980*/  IMAD.MOV R0, RZ, RZ, -R0 ;  /* 0x000000ffff007224 */ /* 0x000fce00078e0a00 */
.L_x_79:
[----:B----4-:R-:W4:Y:S04]  /*2990*/  LDG.E.64 R22, desc[UR14][R6.64+-0x4000] ;  /* 0xffc0000e06167981 */ /* 0x010f28000c1e1b00 */
[----:B------:R-:W5:Y:S04]  /*29a0*/  LDG.E.64 R20, desc[UR14][R6.64+-0x3800] ;  /* 0xffc8000e06147981 */ /* 0x000f68000c1e1b00 */
[----:B------:R-:W5:Y:S04]  /*29b0*/  LDG.E.64 R18, desc[UR14][R6.64+-0x3000] ;  /* 0xffd0000e06127981 */ /* 0x000f68000c1e1b00 */
[----:B------:R-:W5:Y:S04]  /*29c0*/  LDG.E.64 R16, desc[UR14][R6.64+-0x2800] ;  /* 0xffd8000e06107981 */ /* 0x000f68000c1e1b00 */
[----:B------:R-:W5:Y:S04]  /*29d0*/  LDG.E.64 R14, desc[UR14][R6.64+-0x2000] ;  /* 0xffe0000e060e7981 */ /* 0x000f68000c1e1b00 */
[----:B--2---:R-:W2:Y:S04]  /*29e0*/  LDG.E.64 R12, desc[UR14][R6.64+-0x1800] ;  /* 0xffe8000e060c7981 */ /* 0x004ea8000c1e1b00 */
[----:B0-----:R-:W2:Y:S04]  /*29f0*/  LDG.E.64 R10, desc[UR14][R6.64+-0x1000] ;  /* 0xfff0000e060a7981 */ /* 0x001ea8000c1e1b00 */
[----:B------:R-:W2:Y:S01]  /*2a00*/  LDG.E.64 R8, desc[UR14][R6.64+-0x800] ;  /* 0xfff8000e06087981 */ /* 0x000ea2000c1e1b00 */
[----:B-1-3--:R-:W4:Y:S02]  /*2a10*/  I2F.F64 R24, R24 ;  /* 0x0000001800187312 */ /* 0x00af240000201c00 */
[----:B----4-:R-:W-:Y:S01]  /*2a20*/  DADD R24, R24, R22 ;  /* 0x0000000018187229 */ /* 0x010fe20000000016 */
[----:B------:R-:W3:Y:S05]  /*2a30*/  LDG.E.64 R22, desc[UR14][R6.64] ;  /* 0x0000000e06167981 */ /* 0x000eea000c1e1b00 */
[----:B------:R-:W0:Y:S08]  /*2a40*/  F2I.F64.TRUNC R26, R24 ;  /* 0x00000018001a7311 */ /* 0x000e30000030d100 */
[----:B0-----:R-:W5:Y:S02]  /*2a50*/  I2F.F64 R26, R26 ;  /* 0x0000001a001a7312 */ /* 0x001f640000201c00 */
[----:B-----5:R-:W-:Y:S01]  /*2a60*/  DADD R26, R20, R26 ;  /* 0x00000000141a7229 */ /* 0x020fe2000000001a */
[----:B------:R-:W4:Y:S09]  /*2a70*/  LDG.E.64 R20, desc[UR14][R6.64+0x800] ;  /* 0x0008000e06147981 */ /* 0x000f32000c1e1b00 */
[----:B------:R-:W0:Y:S08]  /*2a80*/  F2I.F64.TRUNC R27, R26 ;  /* 0x0000001a001b7311 */ /* 0x000e30000030d100 */
[----:B0-----:R-:W0:Y:S02]  /*2a90*/  I2F.F64 R28, R27 ;  /* 0x0000001b001c7312 */ /* 0x001e240000201c00 */
[----:B0-----:R-:W-:Y:S01]  /*2aa0*/  DADD R28, R18, R28 ;  /* 0x00000000121c7229 */ /* 0x001fe2000000001c */
[----:B------:R-:W5:Y:S09]  /*2ab0*/  LDG.E.64 R18, desc[UR14][R6.64+0x1000] ;  /* 0x0010000e06127981 */ /* 0x000f72000c1e1b00 */
[----:B------:R-:W0:Y:S08]  /*2ac0*/  F2I.F64.TRUNC R28, R28 ;  /* 0x0000001c001c7311 */ /* 0x000e30000030d100 */
[----:B0-----:R-:W0:Y:S02]  /*2ad0*/  I2F.F64 R24, R28 ;  /* 0x0000001c00187312 */ /* 0x001e240000201c00 */
[----:B0-----:R-:W-:Y:S01]  /*2ae0*/  DADD R24, R16, R24 ;  /* 0x0000000010187229 */ /* 0x001fe20000000018 */
[----:B------:R-:W5:Y:S09]  /*2af0*/  LDG.E.64 R16, desc[UR14][R6.64+0x1800] ;  /* 0x0018000e06107981 */ /* 0x000f72000c1e1b00 */
[----:B------:R-:W0:Y:S08]  /*2b00*/  F2I.F64.TRUNC R24, R24 ;  /* 0x0000001800187311 */ /* 0x000e30000030d100 */
[----:B0-----:R-:W0:Y:S02]  /*2b10*/  I2F.F64 R24, R24 ;  /* 0x0000001800187312 */ /* 0x001e240000201c00 */
[----:B0-----:R-:W-:Y:S01]  /*2b20*/  DADD R24, R14, R24 ;  /* 0x000000000e187229 */ /* 0x001fe20000000018 */
[----:B------:R-:W5:Y:S05]  /*2b30*/  LDG.E.64 R14, desc[UR14][R6.64+0x2000] ;  /* 0x0020000e060e7981 */ /* 0x000f6a000c1e1b00 */
[----:B------:R-:W0:Y:S08]  /*2b40*/  F2I.F64.TRUNC R26, R24 ;  /* 0x00000018001a7311 */ /* 0x000e30000030d100 */
[----:B0-----:R-:W2:Y:S02]  /*2b50*/  I2F.F64 R26, R26 ;  /* 0x0000001a001a7312 */ /* 0x001ea40000201c00 */
[----:B--2---:R-:W-:Y:S01]  /*2b60*/  DADD R26, R12, R26 ;  /* 0x000000000c1a7229 */ /* 0x004fe2000000001a */
[----:B------:R-:W2:Y:S09]  /*2b70*/  LDG.E.64 R12, desc[UR14][R6.64+0x2800] ;  /* 0x0028000e060c7981 */ /* 0x000eb2000c1e1b00 */
[----:B------:R-:W0:Y:S08]  /*2b80*/  F2I.F64.TRUNC R27, R26 ;  /* 0x0000001a001b7311 */ /* 0x000e30000030d100 */
[----:B0-----:R-:W0:Y:S02]  /*2b90*/  I2F.F64 R28, R27 ;  /* 0x0000001b001c7312 */ /* 0x001e240000201c00 */
[----:B0-----:R-:W-:Y:S01]  /*2ba0*/  DADD R28, R10, R28 ;  /* 0x000000000a1c7229 */ /* 0x001fe2000000001c */
[----:B------:R-:W2:Y:S09]  /*2bb0*/  LDG.E.64 R10, desc[UR14][R6.64+0x3000] ;  /* 0x0030000e060a7981 */ /* 0x000eb2000c1e1b00 */
[----:B------:R-:W0:Y:S08]  /*2bc0*/  F2I.F64.TRUNC R28, R28 ;  /* 0x0000001c001c7311 */ /* 0x000e30000030d100 */
[----:B0-----:R-:W0:Y:S02]  /*2bd0*/  I2F.F64 R24, R28 ;  /* 0x0000001c00187312 */ /* 0x001e240000201c00 */
[----:B0-----:R-:W-:Y:S01]  /*2be0*/  DADD R24, R8, R24 ;  /* 0x0000000008187229 */ /* 0x001fe20000000018 */
[----:B------:R0:W2:Y:S01]  /*2bf0*/  LDG.E.64 R8, desc[UR14][R6.64+0x3800] ;  /* 0x0038000e06087981 */ /* 0x0000a2000c1e1b00 */
[----:B------:R-:W-:-:S02]  /*2c00*/  VIADD R0, R0, 0x10 ;  /* 0x0000001000007836 */ /* 0x000fc40000000000 */
[----:B------:R-:W-:-:S03]  /*2c10*/  VIADD R2, R2, 0x1000 ;  /* 0x0000100002027836 */ /* 0x000fc60000000000 */
[----:B------:R-:W-:-:S03]  /*2c20*/  ISETP.NE.AND P1, PT, R0, RZ, PT ;  /* 0x000000ff0000720c */ /* 0x000fc60003f25270 */
[----:B------:R-:W1:Y:S01]  /*2c30*/  F2I.F64.TRUNC R24, R24 ;  /* 0x0000001800187311 */ /* 0x000e62000030d100 */
[----:B0-----:R-:W-:-:S05]  /*2c40*/  IADD3 R6, P2, PT, R6, 0x8000, RZ ;  /* 0x0000800006067810 */ /* 0x001fca0007f5e0ff */
[----:B------:R-:W-:Y:S02]  /*2c50*/  IMAD.X R7, RZ, RZ, R7, P2 ;  /* 0x000000ffff077224 */ /* 0x000fe400010e0607 */
[----:B-1----:R-:W3:Y:S02]  /*2c60*/  I2F.F64 R26, R24 ;  /* 0x00000018001a7312 */ /* 0x002ee40000201c00 */
        /* <DEDUP_REMOVED lines=22> */
[----:B------:R4:W0:Y:S01]  /*2dd0*/  F2I.F64.TRUNC R24, R8 ;  /* 0x0000000800187311 */ /* 0x000822000030d100 */
[----:B------:R-:W-:Y:S05]  /*2de0*/  @P1 BRA `(.L_x_79) ;  /* 0xfffffff800e81947 */ /* 0x000fea000383ffff */
.L_x_78:
[----:B------:R-:W-:Y:S05]  /*2df0*/  BSYNC.RECONVERGENT B2 ;  /* 0x0000000000027941 */ /* 0x000fea0003800200 */
.L_x_77:
[----:B------:R-:W-:Y:S05]  /*2e00*/  @!P0 BRA `(.L_x_76) ;  /* 0x0000000400608947 */ /* 0x000fea0003800000 */
[----:B------:R-:W-:Y:S01]  /*2e10*/  ISETP.GE.U32.AND P1, PT, R5, 0x8, PT ;  /* 0x000000080500780c */ /* 0x000fe20003f26070 */
[----:B------:R-:W-:Y:S01]  /*2e20*/  BSSY.RECONVERGENT B2, `(.L_x_80) ;  /* 0x0000029000027945 */ /* 0x000fe20003800200 */
[----:B------:R-:W-:-:S04]  /*2e30*/  LOP3.LUT R0, R4, 0x7, RZ, 0xc0, !PT ;  /* 0x0000000704007812 */ /* 0x000fc800078ec0ff */
[----:B------:R-:W-:-:S07]  /*2e40*/  ISETP.NE.AND P0, PT, R0, RZ, PT ;  /* 0x000000ff0000720c */ /* 0x000fce0003f05270 */
[----:B------:R-:W-:Y:S06]  /*2e50*/  @!P1 BRA `(.L_x_81) ;  /* 0x0000000000949947 */ /* 0x000fec0003800000 */
[----:B------:R-:W-:-:S05]  /*2e60*/  IADD3 R5, P1, PT, R2, UR8, RZ ;  /* 0x0000000802057c10 */ /* 0x000fca000ff3e0ff */
[----:B------:R-:W-:Y:S01]  /*2e70*/  IMAD.X R6, RZ, RZ, UR9, P1 ;  /* 0x00000009ff067e24 */ /* 0x000fe200088e06ff */
[----:B------:R-:W-:-:S04]  /*2e80*/  LEA R22, P1, R5, UR12, 0x3 ;  /* 0x0000000c05167c11 */ /* 0x000fc8000f8218ff */
[----:B------:R-:W-:-:S05]  /*2e90*/  LEA.HI.X R23, R5, UR13, R6, 0x3, P1 ;  /* 0x0000000d05177c11 */ /* 0x000fca00088f1c06 */
[----:B------:R-:W5:Y:S04]  /*2ea0*/  LDG.E.64 R18, desc[UR14][R22.64] ;  /* 0x0000000e16127981 */ /* 0x000f68000c1e1b00 */
[----:B------:R-:W5:Y:S04]  /*2eb0*/  LDG.E.64 R16, desc[UR14][R22.64+0x800] ;  /* 0x0008000e16107981 */ /* 0x000f68000c1e1b00 */
[----:B------:R-:W5:Y:S04]  /*2ec0*/  LDG.E.64 R14, desc[UR14][R22.64+0x1000] ;  /* 0x0010000e160e7981 */ /* 0x000f68000c1e1b00 */
[----:B--2---:R-:W2:Y:S04]  /*2ed0*/  LDG.E.64 R12, desc[UR14][R22.64+0x1800] ;  /* 0x0018000e160c7981 */ /* 0x004ea8000c1e1b00 */
[----:B0-----:R-:W2:Y:S04]  /*2ee0*/  LDG.E.64 R10, desc[UR14][R22.64+0x2000] ;  /* 0x0020000e160a7981 */ /* 0x001ea8000c1e1b00 */
[----:B----4-:R-:W4:Y:S04]  /*2ef0*/  LDG.E.64 R8, desc[UR14][R22.64+0x2800] ;  /* 0x0028000e16087981 */ /* 0x010f28000c1e1b00 */
[----:B------:R-:W4:Y:S04]  /*2f00*/  LDG.E.64 R6, desc[UR14][R22.64+0x3000] ;  /* 0x0030000e16067981 */ /* 0x000f28000c1e1b00 */
[----:B------:R0:W4:Y:S01]  /*2f10*/  LDG.E.64 R20, desc[UR14][R22.64+0x3800] ;  /* 0x0038000e16147981 */ /* 0x000122000c1e1b00 */
[----:B-1-3--:R-:W5:Y:S01]  /*2f20*/  I2F.F64 R24, R24 ;  /* 0x0000001800187312 */ /* 0x00af620000201c00 */
[----:B------:R-:W-:Y:S01]  /*2f30*/  VIADD R2, R2, 0x800 ;  /* 0x0000080002027836 */ /* 0x000fe20000000000 */
[----:B-----5:R-:W-:-:S10]  /*2f40*/  DADD R18, R18, R24 ;  /* 0x0000000012127229 */ /* 0x020fd40000000018 */
[----:B------:R-:W1:Y:S08]  /*2f50*/  F2I.F64.TRUNC R18, R18 ;  /* 0x0000001200127311 */ /* 0x000e70000030d100 */
[----:B-1----:R-:W1:Y:S02]  /*2f60*/  I2F.F64 R26, R18 ;  /* 0x00000012001a7312 */ /* 0x002e640000201c00 */
[----:B-1----:R-:W-:-:S10]  /*2f70*/  DADD R16, R16, R26 ;  /* 0x0000000010107229 */ /* 0x002fd4000000001a */
[----:B------:R-:W1:Y:S08]  /*2f80*/  F2I.F64.TRUNC R16, R16 ;  /* 0x0000001000107311 */ /* 0x000e70000030d100 */
[----:B-1----:R-:W1:Y:S02]  /*2f90*/  I2F.F64 R26, R16 ;  /* 0x00000010001a7312 */ /* 0x002e640000201c00 */
[----:B-1----:R-:W-:-:S10]  /*2fa0*/  DADD R14, R14, R26 ;  /* 0x000000000e0e7229 */ /* 0x002fd4000000001a */
[----:B------:R-:W1:Y:S08]  /*2fb0*/  F2I.F64.TRUNC R14, R14 ;  /* 0x0000000e000e7311 */ /* 0x000e70000030d100 */
[----:B-1----:R-:W2:Y:S02]  /*2fc0*/  I2F.F64 R26, R14 ;  /* 0x0000000e001a7312 */ /* 0x002ea40000201c00 */
[----:B--2---:R-:W-:-:S10]  /*2fd0*/  DADD R12, R12, R26 ;  /* 0x000000000c0c7229 */ /* 0x004fd4000000001a */
[----:B------:R-:W0:Y:S08]  /*2fe0*/  F2I.F64.TRUNC R12, R12 ;  /* 0x0000000c000c7311 */ /* 0x000e30000030d100 */
[----:B0-----:R-:W0:Y:S02]  /*2ff0*/  I2F.F64 R22, R12 ;  /* 0x0000000c00167312 */ /* 0x001e240000201c00 */
[----:B0-----:R-:W-:-:S10]  /*3000*/  DADD R10, R10, R22 ;  /* 0x000000000a0a7229 */ /* 0x001fd40000000016 */
[----:B------:R-:W0:Y:S08]  /*3010*/  F2I.F64.TRUNC R10, R10 ;  /* 0x0000000a000a7311 */ /* 0x000e30000030d100 */
[----:B0-----:R-:W4:Y:S02]  /*3020*/  I2F.F64 R18, R10 ;  /* 0x0000000a00127312 */ /* 0x001f240000201c00 */
[----:B----4-:R-:W-:-:S10]  /*3030*/  DADD R8, R8, R18 ;  /* 0x0000000008087229 */ /* 0x010fd40000000012 */
[----:B------:R-:W0:Y:S08]  /*3040*/  F2I.F64.TRUNC R8, R8 ;  /* 0x0000000800087311 */ /* 0x000e30000030d100 */
[----:B0-----:R-:W0:Y:S02]  /*3050*/  I2F.F64 R16, R8 ;  /* 0x0000000800107312 */ /* 0x001e240000201c00 */
[----:B0-----:R-:W-:-:S10]  /*3060*/  DADD R6, R6, R16 ;  /* 0x0000000006067229 */ /* 0x001fd40000000010 */
[----:B------:R-:W0:Y:S08]  /*3070*/  F2I.F64.TRUNC R6, R6 ;  /* 0x0000000600067311 */ /* 0x000e30000030d100 */
[----:B0-----:R-:W0:Y:S02]  /*3080*/  I2F.F64 R14, R6 ;  /* 0x00000006000e7312 */ /* 0x001e240000201c00 */
[----:B0-----:R-:W-:-:S06]  /*3090*/  DADD R14, R20, R14 ;  /* 0x00000000140e7229 */ /* 0x001fcc000000000e */
[----:B------:R0:W1:Y:S05]  /*30a0*/  F2I.F64.TRUNC R24, R14 ;  /* 0x0000000e00187311 */ /* 0x00006a000030d100 */
.L_x_81:
[----:B------:R-:W-:Y:S05]  /*30b0*/  BSYNC.RECONVERGENT B2 ;  /* 0x0000000000027941 */ /* 0x000fea0003800200 */
.L_x_80:
[----:B------:R-:W-:Y:S05]  /*30c0*/  @!P0 BRA `(.L_x_76) ;  /* 0x0000000000b08947 */ /* 0x000fea0003800000 */
[----:B------:R-:W-:Y:S01]  /*30d0*/  ISETP.GE.U32.AND P1, PT, R0, 0x4, PT ;  /* 0x000000040000780c */ /* 0x000fe20003f26070 */
[----:B------:R-:W-:Y:S01]  /*30e0*/  BSSY.RECONVERGENT B2, `(.L_x_82) ;  /* 0x0000018000027945 */ /* 0x000fe20003800200 */
[----:B------:R-:W-:-:S11]  /*30f0*/  LOP3.LUT P0, RZ, R4, 0x3, RZ, 0xc0, !PT ;  /* 0x0000000304ff7812 */ /* 0x000fd6000780c0ff */
[----:B------:R-:W-:Y:S05]  /*3100*/  @!P1 BRA `(.L_x_83) ;  /* 0x0000000000549947 */ /* 0x000fea0003800000 */
[----:B------:R-:W-:-:S05]  /*3110*/  IADD3 R0, P1, PT, R2, UR8, RZ ;  /* 0x0000000802007c10 */ /* 0x000fca000ff3e0ff */
[----:B------:R-:W-:Y:S01]  /*3120*/  IMAD.X R5, RZ, RZ, UR9, P1 ;  /* 0x00000009ff057e24 */ /* 0x000fe200088e06ff */
[----:B----4-:R-:W-:-:S04]  /*3130*/  LEA R8, P1, R0, UR12, 0x3 ;  /* 0x0000000c00087c11 */ /* 0x010fc8000f8218ff */
[----:B------:R-:W-:-:S05]  /*3140*/  LEA.HI.X R9, R0, UR13, R5, 0x3, P1 ;  /* 0x0000000d00097c11 */ /* 0x000fca00088f1c05 */
[----:B0-----:R-:W4:Y:S04]  /*3150*/  LDG.E.64 R10, desc[UR14][R8.64] ;  /* 0x0000000e080a7981 */ /* 0x001f28000c1e1b00 */
[----:B--2---:R-:W2:Y:S04]  /*3160*/  LDG.E.64 R12, desc[UR14][R8.64+0x800] ;  /* 0x0008000e080c7981 */ /* 0x004ea8000c1e1b00 */
[----:B------:R-:W5:Y:S04]  /*3170*/  LDG.E.64 R6, desc[UR14][R8.64+0x1000] ;  /* 0x0010000e08067981 */ /* 0x000f68000c1e1b00 */
[----:B------:R-:W5:Y:S01]  /*3180*/  LDG.E.64 R4, desc[UR14][R8.64+0x1800] ;  /* 0x0018000e08047981 */ /* 0x000f62000c1e1b00 */
[----:B-1-3--:R-:W4:Y:S01]  /*3190*/  I2F.F64 R24, R24 ;  /* 0x0000001800187312 */ /* 0x00af220000201c00 */
[----:B------:R-:W-:Y:S01]  /*31a0*/  VIADD R2, R2, 0x400 ;  /* 0x0000040002027836 */ /* 0x000fe20000000000 */
[----:B----4-:R-:W-:-:S10]  /*31b0*/  DADD R10, R10, R24 ;  /* 0x000000000a0a7229 */ /* 0x010fd40000000018 */
[----:B------:R-:W0:Y:S08]  /*31c0*/  F2I.F64.TRUNC R10, R10 ;  /* 0x0000000a000a7311 */ /* 0x000e30000030d100 */
[----:B0-----:R-:W2:Y:S02]  /*31d0*/  I2F.F64 R14, R10 ;  /* 0x0000000a000e7312 */ /* 0x001ea40000201c00 */
[----:B--2---:R-:W-:-:S10]  /*31e0*/  DADD R12, R12, R14 ;  /* 0x000000000c0c7229 */ /* 0x004fd4000000000e */
[----:B------:R-:W0:Y:S08]  /*31f0*/  F2I.F64.TRUNC R12, R12 ;  /* 0x0000000c000c7311 */ /* 0x000e30000030d100 */
[----:B0-----:R-:W5:Y:S02]  /*3200*/  I2F.F64 R14, R12 ;  /* 0x0000000c000e7312 */ /* 0x001f640000201c00 */
[----:B-----5:R-:W-:-:S10]  /*3210*/  DADD R6, R6, R14 ;  /* 0x0000000006067229 */ /* 0x020fd4000000000e */
[----:B------:R-:W0:Y:S08]  /*3220*/  F2I.F64.TRUNC R6, R6 ;  /* 0x0000000600067311 */ /* 0x000e30000030d100 */
[----:B0-----:R-:W0:Y:S02]  /*3230*/  I2F.F64 R14, R6 ;  /* 0x00000006000e7312 */ /* 0x001e240000201c00 */
[----:B0-----:R-:W-:-:S06]  /*3240*/  DADD R4, R4, R14 ;  /* 0x0000000004047229 */ /* 0x001fcc000000000e */
[----:B------:R0:W1:Y:S05]  /*3250*/  F2I.F64.TRUNC R24, R4 ;  /* 0x0000000400187311 */ /* 0x00006a000030d100 */
.L_x_83:
[----:B------:R-:W-:Y:S05]  /*3260*/  BSYNC.RECONVERGENT B2 ;  /* 0x0000000000027941 */ /* 0x000fea0003800200 */
.L_x_82:
[----:B------:R-:W-:Y:S05]  /*3270*/  @!P0 BRA `(.L_x_76) ;  /* 0x0000000000448947 */ /* 0x000fea0003800000 */
[----:B------:R-:W-:Y:S02]  /*3280*/  LOP3.LUT R0, R3, 0xffff, RZ, 0xc0, !PT ;  /* 0x0000ffff03007812 */ /* 0x000fe400078ec0ff */
[----:B------:R-:W-:Y:S02]  /*3290*/  IADD3 R2, P0, PT, R2, UR10, RZ ;  /* 0x0000000a02027c10 */ /* 0x000fe4000ff1e0ff */
[----:B------:R-:W-:Y:S02]  /*32a0*/  LEA.HI R0, R0, 0x1, RZ, 0x18 ;  /* 0x0000000100007811 */ /* 0x000fe400078fc0ff */
[----:B0-----:R-:W-:Y:S01]  /*32b0*/  LEA R4, P1, R2, UR12, 0x3 ;  /* 0x0000000c02047c11 */ /* 0x001fe2000f8218ff */
[----:B------:R-:W-:Y:S01]  /*32c0*/  IMAD.X R5, RZ, RZ, UR7, P0 ;  /* 0x00000007ff057e24 */ /* 0x000fe200080e06ff */
[----:B------:R-:W-:-:S04]  /*32d0*/  LOP3.LUT R0, R0, 0x3, RZ, 0xc0, !PT ;  /* 0x0000000300007812 */ /* 0x000fc800078ec0ff */
[----:B------:R-:W-:Y:S01]  /*32e0*/  LEA.HI.X R5, R2, UR13, R5, 0x3, P1 ;  /* 0x0000000d02057c11 */ /* 0x000fe200088f1c05 */
[----:B------:R-:W-:-:S07]  /*32f0*/  IMAD.MOV R0, RZ, RZ, -R0 ;  /* 0x000000ffff007224 */ /* 0x000fce00078e0a00 */
.L_x_84:
[----:B0-----:R0:W5:Y:S01]  /*3300*/  LDG.E.64 R2, desc[UR14][R4.64] ;  /* 0x0000000e04027981 */ /* 0x001162000c1e1b00 */
[----:B-1-3--:R-:W5:Y:S01]  /*3310*/  I2F.F64 R24, R24 ;  /* 0x0000001800187312 */ /* 0x00af620000201c00 */
[----:B------:R-:W-:-:S05]  /*3320*/  VIADD R0, R0, 0x1 ;  /* 0x0000000100007836 */ /* 0x000fca0000000000 */
[----:B------:R-:W-:Y:S02]  /*3330*/  ISETP.NE.AND P0, PT, R0, RZ, PT ;  /* 0x000000ff0000720c */ /* 0x000fe40003f05270 */
[----:B0-----:R-:W-:-:S05]  /*3340*/  IADD3 R4, P1, PT, R4, 0x800, RZ ;  /* 0x0000080004047810 */ /* 0x001fca0007f3e0ff */
[----:B------:R-:W-:Y:S01]  /*3350*/  IMAD.X R5, RZ, RZ, R5, P1 ;  /* 0x000000ffff057224 */ /* 0x000fe200008e0605 */
[----:B-----5:R-:W-:-:S06]  /*3360*/  DADD R2, R24, R2 ;  /* 0x0000000018027229 */ /* 0x020fcc0000000002 */
[----:B------:R0:W1:Y:S01]  /*3370*/  F2I.F64.TRUNC R24, R2 ;  /* 0x0000000200187311 */ /* 0x000062000030d100 */
[----:B------:R-:W-:Y:S05]  /*3380*/  @P0 BRA `(.L_x_84) ;  /* 0xfffffffc00dc0947 */ /* 0x000fea000383ffff */
.L_x_76:
[----:B------:R-:W-:Y:S05]  /*3390*/  BSYNC.RECONVERGENT B1 ;  /* 0x0000000000017941 */ /* 0x000fea0003800200 */
.L_x_73:
[----:B------:R-:W5:Y:S01]  /*33a0*/  S2R R0, SR_LANEID ;  /* 0x0000000000007919 */ /* 0x000f620000000000 */
[----:B01-3--:R-:W-:Y:S01]  /*33b0*/  I2F.F64 R4, R24 ;  /* 0x0000001800047312 */ /* 0x00bfe20000201c00 */
[----:B----4-:R-:W0:Y:S07]  /*33c0*/  SHFL.DOWN PT, R8, R24, 0x1, 0x1f ;  /* 0x08201f0018087f89 */ /* 0x010e2e00000e0000 */
        /* <DEDUP_REMOVED lines=13> */
[----:B0-----:R0:W1:Y:S02]  /*34a0*/  I2F.F64 R8, R11 ;  /* 0x0000000b00087312 */ /* 0x0010640000201c00 */
[----:B0-----:R-:W0:Y:S01]  /*34b0*/  S2R R11, SR_TID.X ;  /* 0x00000000000b7919 */ /* 0x001e220000002100 */
[----:B-1----:R-:W-:-:S06]  /*34c0*/  DADD R6, R6, R8 ;  /* 0x0000000006067229 */ /* 0x002fcc0000000008 */
[----:B------:R-:W1:Y:S01]  /*34d0*/  @!P0 F2I.F64.TRUNC R24, R6 ;  /* 0x0000000600188311 */ /* 0x000e62000030d100 */
[----:B------:R-:W-:Y:S01]  /*34e0*/  ISETP.GT.AND P0, PT, R0, 0x17, PT ;  /* 0x000000170000780c */ /* 0x000fe20003f04270 */
[----:B-1----:R-:W1:Y:S06]  /*34f0*/  SHFL.DOWN PT, R8, R24, 0x8, 0x1f ;  /* 0x09001f0018087f89 */ /* 0x002e6c00000e0000 */
[----:B------:R-:W-:Y:S01]  /*3500*/  I2F.F64 R2, R24 ;  /* 0x0000001800027312 */ /* 0x000fe20000201c00 */
[----:B0-----:R-:W-:-:S07]  /*3510*/  ISETP.NE.AND P1, PT, R11, RZ, PT ;  /* 0x000000ff0b00720c */ /* 0x001fce0003f25270 */
[----:B-1----:R-:W0:Y:S02]  /*3520*/  I2F.F64 R8, R8 ;  /* 0x0000000800087312 */ /* 0x002e240000201c00 */
        /* <DEDUP_REMOVED lines=29> */
[----:B--2---:R-:W-:Y:S08]  /*3700*/  I2F.F64 R12, R5 ;  /* 0x00000005000c7312 */ /* 0x004ff00000201c00 */
        /* <DEDUP_REMOVED lines=22> */
[----:B------:R1:W3:Y:S05]  /*3870*/  F2I.F64.TRUNC R29, R8 ;  /* 0x00000008001d7311 */ /* 0x0002ea000030d100 */
.L_x_72:
[----:B------:R-:W-:Y:S05]  /*3880*/  BSYNC.RECONVERGENT B0 ;  /* 0x0000000000007941 */ /* 0x000fea0003800200 */
.L_x_57:
[----:B------:R-:W5:Y:S02]  /*3890*/  S2R R0, SR_TID.X ;  /* 0x0000000000007919 */ /* 0x000f640000002100 */
[----:B-----5:R-:W-:-:S13]  /*38a0*/  ISETP.NE.AND P0, PT, R0, RZ, PT ;  /* 0x000000ff0000720c */ /* 0x020fda0003f05270 */
[----:B------:R-:W-:Y:S05]  /*38b0*/  @P0 EXIT ;  /* 0x000000000000094d */ /* 0x000fea0003800000 */
[----:B------:R-:W5:Y:S02]  /*38c0*/  LDCU.64 UR4, c[0x0][0x388] ;  /* 0x00007100ff0477ac */ /* 0x000f640008000a00 */
[----:B-----5:R-:W-:-:S06]  /*38d0*/  UIMAD.WIDE.U32 UR4, UR16, 0x4, UR4 ;  /* 0x00000004100478a5 */ /* 0x020fcc000f8e0004 */
[----:B0-----:R-:W-:Y:S02]  /*38e0*/  IMAD.U32 R2, RZ, RZ, UR4 ;  /* 0x00000004ff027e24 */ /* 0x001fe4000f8e00ff */
[----:B------:R-:W-:-:S05]  /*38f0*/  IMAD.U32 R3, RZ, RZ, UR5 ;  /* 0x00000005ff037e24 */ /* 0x000fca000f8e00ff */
[----:B-1-3--:R-:W-:Y:S01]  /*3900*/  STG.E desc[UR14][R2.64], R29 ;  /* 0x0000001d02007986 */ /* 0x00afe2000c10190e */
[----:B------:R-:W-:Y:S05]  /*3910*/  EXIT ;  /* 0x000000000000794d */ /* 0x000fea0003800000 */
.L_x_85:
        /* <DEDUP_REMOVED lines=14> */
.L_x_243:


//--------------------- .text._ZN3cub18CUB_300001_SM_10006detail6reduce28DeviceReduceSingleTileKernelINS2_10policy_hubIiy12soma_imparesE10Policy1000EN6thrust24THRUST_300001_SM_1000_NS6detail15normal_iteratorINS9_10device_ptrIdEEEEPdyS5_diN4cuda3std3__410__identityEEEvT0_T1_T2_T3_T4_T6_ --------------------------
	.section	.text._ZN3cub18CUB_300001_SM_10006detail6reduce28DeviceReduceSingleTileKernelINS2_10policy_hubIiy12soma_imparesE10Policy1000EN6thrust24THRUST_300001_SM_1000_NS6detail15normal_iteratorINS9_10device_ptrIdEEEEPdyS5_diN4cuda3std3__410__identityEEEvT0_T1_T2_T3_T4_T6_,"ax",@progbits
	.align	128
        .global         _ZN3cub18CUB_300001_SM_10006detail6reduce28DeviceReduceSingleTileKernelINS2_10policy_hubIiy12soma_imparesE10Policy1000EN6thrust24THRUST_300001_SM_1000_NS6detail15normal_iteratorINS9_10device_ptrIdEEEEPdyS5_diN4cuda3std3__410__identityEEEvT0_T1_T2_T3_T4_T6_
        .type           _ZN3cub18CUB_300001_SM_10006detail6reduce28DeviceReduceSingleTileKernelINS2_10policy_hubIiy12soma_imparesE10Policy1000EN6thrust24THRUST_300001_SM_1000_NS6detail15normal_iteratorINS9_10device_ptrIdEEEEPdyS5_diN4cuda3std3__410__identityEEEvT0_T1_T2_T3_T4_T6_,@function
        .size           _ZN3cub18CUB_300001_SM_10006detail6reduce28DeviceReduceSingleTileKernelINS2_10policy_hubIiy12soma_imparesE10Policy1000EN6thrust24THRUST_300001_SM_1000_NS6detail15normal_iteratorINS9_10device_ptrIdEEEEPdyS5_diN4cuda3std3__410__identityEEEvT0_T1_T2_T3_T4_T6_,(.L_x_244 - _ZN3cub18CUB_300001_SM_10006detail6reduce28DeviceReduceSingleTileKernelINS2_10policy_hubIiy12soma_imparesE10Policy1000EN6thrust24THRUST_300001_SM_1000_NS6detail15normal_iteratorINS9_10device_ptrIdEEEEPdyS5_diN4cuda3std3__410__identityEEEvT0_T1_T2_T3_T4_T6_)
        .other          _ZN3cub18CUB_300001_SM_10006detail6reduce28DeviceReduceSingleTileKernelINS2_10policy_hubIiy12soma_imparesE10Policy1000EN6thrust24THRUST_300001_SM_1000_NS6detail15normal_iteratorINS9_10device_ptrIdEEEEPdyS5_diN4cuda3std3__410__identityEEEvT0_T1_T2_T3_T4_T6_,@"STO_CUDA_ENTRY STV_DEFAULT"
_ZN3cub18CUB_300001_SM_10006detail6reduce28DeviceReduceSingleTileKernelINS2_10policy_hubIiy12soma_imparesE10Policy1000EN6thrust24THRUST_300001_SM_1000_NS6detail15normal_iteratorINS9_10device_ptrIdEEEEPdyS5_diN4cuda3std3__410__identityEEEvT0_T1_T2_T3_T4_T6_:
.text._ZN3cub18CUB_300001_SM_10006detail6reduce28DeviceReduceSingleTileKernelINS2_10policy_hubIiy12soma_imparesE10Policy1000EN6thrust24THRUST_300001_SM_1000_NS6detail15normal_iteratorINS9_10device_ptrIdEEEEPdyS5_diN4cuda3std3__410__identityEEEvT0_T1_T2_T3_T4_T6_:
[----:B------:R-:W-:Y:S01]  /*0000*/  LDC R1, c[0x0][0x37c] ;  /* 0x0000df00ff017b82 */ /* 0x000fe20000000800 */
[----:B------:R-:W0:Y:S01]  /*0010*/  LDCU.64 UR4, c[0x0][0x390] ;  /* 0x00007200ff0477ac */ /* 0x000e220008000a00 */
[----:B------:R-:W1:Y:S01]  /*0020*/  LDCU.64 UR6, c[0x0][0x358] ;  /* 0x00006b00ff0677ac */ /* 0x000e620008000a00 */
[----:B0-----:R-:W-:Y:S02]  /*0030*/  IMAD.U32 R8, RZ, RZ, UR4 ;  /* 0x00000004ff087e24 */ /* 0x001fe4000f8e00ff */
[----:B------:R-:W-:-:S03]  /*0040*/  IMAD.U32 R9, RZ, RZ, UR5 ;  /* 0x00000005ff097e24 */ /* 0x000fc6000f8e00ff */
[----:B------:R-:W-:-:S04]  /*0050*/  ISETP.NE.U32.AND P0, PT, R8, RZ, PT ;  /* 0x000000ff0800720c */ /* 0x000fc80003f05070 */
[----:B------:R-:W-:-:S13]  /*0060*/  ISETP.NE.AND.EX P0, PT, R9, RZ, PT, P0 ;  /* 0x000000ff0900720c */ /* 0x000fda0003f05300 */
        /* <DEDUP_REMOVED lines=8> */
.L_x_86:
[----:B------:R-:W-:Y:S01]  /*00f0*/  ISETP.GT.U32.AND P0, PT, R8, 0xfff, PT ;  /* 0x00000fff0800780c */ /* 0x000fe20003f04070 */
[----:B------:R-:W-:Y:S03]  /*0100*/  BSSY.RECONVERGENT B0, `(.L_x_87) ;  /* 0x0000354000007945 */ /* 0x000fe60003800200 */
[----:B------:R-:W-:-:S13]  /*0110*/  ISETP.GT.U32.AND.EX P0, PT, R9, RZ, PT, P0 ;  /* 0x000000ff0900720c */ /* 0x000fda0003f04100 */
[----:B------:R-:W-:Y:S05]  /*0120*/  @P0 BRA `(.L_x_88) ;  /* 0x0000001400c80947 */ /* 0x000fea0003800000 */
[----:B------:R-:W0:Y:S01]  /*0130*/  S2R R25, SR_TID.X ;  /* 0x0000000000197919 */ /* 0x000e220000002100 */
[----:B------:R-:W-:Y:S01]  /*0140*/  BSSY.RECONVERGENT B1, `(.L_x_89) ;  /* 0x000000a000017945 */ /* 0x000fe20003800200 */
[----:B------:R-:W-:Y:S01]  /*0150*/  IMAD.MOV.U32 R26, RZ, RZ, RZ ;  /* 0x000000ffff1a7224 */ /* 0x000fe200078e00ff */
[----:B0-----:R-:W-:Y:S01]  /*0160*/  ISETP.GE.U32.AND P0, PT, R25, R8, PT ;  /* 0x000000081900720c */ /* 0x001fe20003f06070 */
[----:B------:R-:W-:-:S12]  /*0170*/  IMAD.MOV.U32 R27, RZ, RZ, R25 ;  /* 0x000000ffff1b7224 */ /* 0x000fd800078e0019 */
[----:B------:R-:W-:Y:S05]  /*0180*/  @P0 BRA `(.L_x_90) ;  /* 0x0000000000140947 */ /* 0x000fea0003800000 */
[----:B------:R-:W0:Y:S02]  /*0190*/  LDC.64 R2, c[0x0][0x380] ;  /* 0x0000e000ff027b82 */ /* 0x000e240000000a00 */
[----:B0-----:R-:W-:-:S06]  /*01a0*/  IMAD.WIDE.U32 R2, R25, 0x8, R2 ;  /* 0x0000000819027825 */ /* 0x001fcc00078e0002 */
[----:B------:R-:W2:Y:S01]  /*01b0*/  LDG.E.64 R2, desc[UR6][R2.64] ;  /* 0x0000000602027981 */ /* 0x000ea2000c1e1b00 */
[----:B------:R-:W-:Y:S01]  /*01c0*/  VIADD R27, R25, 0x100 ;  /* 0x00000100191b7836 */ /* 0x000fe20000000000 */
[----:B--2---:R0:W1:Y:S06]  /*01d0*/  F2I.F64.TRUNC R26, R2 ;  /* 0x00000002001a7311 */ /* 0x00406c000030d100 */
.L_x_90:
[----:B------:R-:W-:Y:S05]  /*01e0*/  BSYNC.RECONVERGENT B1 ;  /* 0x0000000000017941 */ /* 0x000fea0003800200 */
.L_x_89:
[----:B------:R-:W-:Y:S01]  /*01f0*/  ISETP.GE.U32.AND P0, PT, R27, R8, PT ;  /* 0x000000081b00720c */ /* 0x000fe20003f06070 */
[----:B------:R-:W-:-:S12]  /*0200*/  BSSY.RECONVERGENT B1, `(.L_x_91) ;  /* 0x00000a7000017945 */ /* 0x000fd80003800200 */
[----:B------:R-:W-:Y:S05]  /*0210*/  @P0 BRA `(.L_x_92) ;  /* 0x0000000800940947 */ /* 0x000fea0003800000 */
[----:B0-----:R-:W-:Y:S01]  /*0220*/  LOP3.LUT R3, RZ, R27, RZ, 0x33, !PT ;  /* 0x0000001bff037212 */ /* 0x001fe200078e33ff */
[----:B------:R-:W-:Y:S04]  /*0230*/  BSSY.RECONVERGENT B2, `(.L_x_93) ;  /* 0x0000053000027945 */ /* 0x000fe80003800200 */
[----:B------:R-:W-:-:S05]  /*0240*/  IMAD.IADD R3, R3, 0x1, R8 ;  /* 0x0000000103037824 */ /* 0x000fca00078e0208 */
[C---:B------:R-:W-:Y:S02]  /*0250*/  ISETP.GE.U32.AND P1, PT, R3.reuse, 0xf00, PT ;  /* 0x00000f000300780c */ /* 0x040fe40003f26070 */
[----:B------:R-:W-:-:S04]  /*0260*/  LEA.HI R24, R3, 0x1, RZ, 0x18 ;  /* 0x0000000103187811 */ /* 0x000fc800078fc0ff */
[----:B------:R-:W-:-:S04]  /*0270*/  LOP3.LUT R28, R24, 0xf, RZ, 0xc0, !PT ;  /* 0x0000000f181c7812 */ /* 0x000fc800078ec0ff */
[----:B------:R-:W-:-:S03]  /*0280*/  ISETP.NE.AND P0, PT, R28, RZ, PT ;  /* 0x000000ff1c00720c */ /* 0x000fc60003f05270 */
[----:B------:R-:W-:Y:S10]  /*0290*/  @!P1 BRA `(.L_x_94) ;  /* 0x0000000400309947 */ /* 0x000ff40003800000 */
[----:B------:R-:W0:Y:S01]  /*02a0*/  LDC.64 R2, c[0x0][0x380] ;  /* 0x0000e000ff027b82 */ /* 0x000e220000000a00 */
[----:B------:R-:W-:-:S05]  /*02b0*/  LOP3.LUT R0, R24, 0x1fffff0, RZ, 0xc0, !PT ;  /* 0x01fffff018007812 */ /* 0x000fca00078ec0ff */
[----:B------:R-:W-:Y:S02]  /*02c0*/  IMAD.MOV R0, RZ, RZ, -R0 ;  /* 0x000000ffff007224 */ /* 0x000fe400078e0a00 */
[----:B0-----:R-:W-:-:S03]  /*02d0*/  IMAD.WIDE.U32 R2, R27, 0x8, R2 ;  /* 0x000000081b027825 */ /* 0x001fc600078e0002 */
[----:B------:R-:W-:-:S05]  /*02e0*/  IADD3 R2, P1, PT, R2, 0x4000, RZ ;  /* 0x0000400002027810 */ /* 0x000fca0007f3e0ff */
[----:B------:R-:W-:-:S08]  /*02f0*/  IMAD.X R3, RZ, RZ, R3, P1 ;  /* 0x000000ffff037224 */ /* 0x000fd000008e0603 */
.L_x_95:
[----:B--2---:R-:W2:Y:S04]  /*0300*/  LDG.E.64 R12, desc[UR6][R2.64+-0x4000] ;  /* 0xffc00006020c7981 */ /* 0x004ea8000c1e1b00 */
[----:B------:R-:W3:Y:S04]  /*0310*/  LDG.E.64 R18, desc[UR6][R2.64+-0x3800] ;  /* 0xffc8000602127981 */ /* 0x000ee8000c1e1b00 */
[----:B------:R-:W4:Y:S04]  /*0320*/  LDG.E.64 R22, desc[UR6][R2.64+-0x3000] ;  /* 0xffd0000602167981 */ /* 0x000f28000c1e1b00 */
[----:B------:R-:W5:Y:S04]  /*0330*/  LDG.E.64 R20, desc[UR6][R2.64+-0x2800] ;  /* 0xffd8000602147981 */ /* 0x000f68000c1e1b00 */
[----:B------:R-:W5:Y:S04]  /*0340*/  LDG.E.64 R16, desc[UR6][R2.64+-0x2000] ;  /* 0xffe0000602107981 */ /* 0x000f68000c1e1b00 */
[----:B------:R-:W5:Y:S04]  /*0350*/  LDG.E.64 R10, desc[UR6][R2.64+-0x1800] ;  /* 0xffe80006020a7981 */ /* 0x000f68000c1e1b00 */
[----:B0-----:R-:W5:Y:S04]  /*0360*/  LDG.E.64 R6, desc[UR6][R2.64+-0x1000] ;  /* 0xfff0000602067981 */ /* 0x001f68000c1e1b00 */
[----:B------:R-:W5:Y:S01]  /*0370*/  LDG.E.64 R4, desc[UR6][R2.64+-0x800] ;  /* 0xfff8000602047981 */ /* 0x000f62000c1e1b00 */
[----:B-1----:R-:W2:Y:S03]  /*0380*/  I2F.F64 R30, R26 ;  /* 0x0000001a001e7312 */ /* 0x002ea60000201c00 */
[----:B------:R-:W5:Y:S01]  /*0390*/  LDG.E.64 R14, desc[UR6][R2.64] ;  /* 0x00000006020e7981 */ /* 0x000f62000c1e1b00 */
[----:B--2---:R-:W-:-:S03]  /*03a0*/  DADD R30, R12, R30 ;  /* 0x000000000c1e7229 */ /* 0x004fc6000000001e */
[----:B------:R-:W2:Y:S07]  /*03b0*/  LDG.E.64 R12, desc[UR6][R2.64+0x800] ;  /* 0x00080006020c7981 */ /* 0x000eae000c1e1b00 */
[----:B------:R-:W0:Y:S08]  /*03c0*/  F2I.F64.TRUNC R30, R30 ;  /* 0x0000001e001e7311 */ /* 0x000e30000030d100 */
[----:B0-----:R-:W3:Y:S02]  /*03d0*/  I2F.F64 R32, R30 ;  /* 0x0000001e00207312 */ /* 0x001ee40000201c00 */
[----:B---3--:R-:W-:Y:S01]  /*03e0*/  DADD R32, R18, R32 ;  /* 0x0000000012207229 */ /* 0x008fe20000000020 */
[----:B------:R-:W3:Y:S09]  /*03f0*/  LDG.E.64 R18, desc[UR6][R2.64+0x1000] ;  /* 0x0010000602127981 */ /* 0x000ef2000c1e1b00 */
[----:B------:R-:W0:Y:S08]  /*0400*/  F2I.F64.TRUNC R32, R32 ;  /* 0x0000002000207311 */ /* 0x000e30000030d100 */
[----:B0-----:R-:W4:Y:S02]  /*0410*/  I2F.F64 R34, R32 ;  /* 0x0000002000227312 */ /* 0x001f240000201c00 */
[----:B----4-:R-:W-:Y:S01]  /*0420*/  DADD R34, R22, R34 ;  /* 0x0000000016227229 */ /* 0x010fe20000000022 */
[----:B------:R-:W4:Y:S09]  /*0430*/  LDG.E.64 R22, desc[UR6][R2.64+0x1800] ;  /* 0x0018000602167981 */ /* 0x000f32000c1e1b00 */
[----:B------:R-:W0:Y:S08]  /*0440*/  F2I.F64.TRUNC R34, R34 ;  /* 0x0000002200227311 */ /* 0x000e30000030d100 */
[----:B0-----:R-:W5:Y:S02]  /*0450*/  I2F.F64 R36, R34 ;  /* 0x0000002200247312 */ /* 0x001f640000201c00 */
[----:B-----5:R-:W-:Y:S01]  /*0460*/  DADD R36, R20, R36 ;  /* 0x0000000014247229 */ /* 0x020fe20000000024 */
        /* <DEDUP_REMOVED lines=37> */
[----:B------:R-:W0:Y:S01]  /*06c0*/  F2I.F64.TRUNC R10, R10 ;  /* 0x0000000a000a7311 */ /* 0x000e22000030d100 */
[----:B------:R-:W-:-:S07]  /*06d0*/  VIADD R0, R0, 0x10 ;  /* 0x0000001000007836 */ /* 0x000fce0000000000 */
[----:B0-----:R-:W0:Y:S01]  /*06e0*/  I2F.F64 R12, R10 ;  /* 0x0000000a000c7312 */ /* 0x001e220000201c00 */
[----:B------:R-:W-:Y:S01]  /*06f0*/  ISETP.NE.AND P1, PT, R0, RZ, PT ;  /* 0x000000ff0000720c */ /* 0x000fe20003f25270 */
[----:B0-----:R-:W-:-:S06]  /*0700*/  DADD R6, R6, R12 ;  /* 0x0000000006067229 */ /* 0x001fcc000000000c */
[----:B------:R0:W2:Y:S01]  /*0710*/  F2I.F64.TRUNC R26, R6 ;  /* 0x00000006001a7311 */ /* 0x0000a2000030d100 */
[----:B------:R-:W-:Y:S01]  /*0720*/  IADD3 R2, P2, PT, R2, 0x8000, RZ ;  /* 0x0000800002027810 */ /* 0x000fe20007f5e0ff */
[----:B------:R-:W-:-:S04]  /*0730*/  VIADD R27, R27, 0x1000 ;  /* 0x000010001b1b7836 */ /* 0x000fc80000000000 */
[----:B------:R-:W-:Y:S01]  /*0740*/  IMAD.X R3, RZ, RZ, R3, P2 ;  /* 0x000000ffff037224 */ /* 0x000fe200010e0603 */
[----:B------:R-:W-:Y:S07]  /*0750*/  @P1 BRA `(.L_x_95) ;  /* 0xfffffff800e81947 */ /* 0x000fee000383ffff */
.L_x_94:
[----:B------:R-:W-:Y:S05]  /*0760*/  BSYNC.RECONVERGENT B2 ;  /* 0x0000000000027941 */ /* 0x000fea0003800200 */
.L_x_93:
[----:B------:R-:W-:Y:S05]  /*0770*/  @!P0 BRA `(.L_x_92) ;  /* 0x00000004003c8947 */ /* 0x000fea0003800000 */
[----:B------:R-:W-:Y:S01]  /*0780*/  ISETP.GE.U32.AND P0, PT, R28, 0x8, PT ;  /* 0x000000081c00780c */ /* 0x000fe20003f06070 */
[----:B------:R-:W-:Y:S01]  /*0790*/  BSSY.RECONVERGENT B2, `(.L_x_96) ;  /* 0x0000027000027945 */ /* 0x000fe20003800200 */
[----:B------:R-:W-:-:S04]  /*07a0*/  LOP3.LUT R0, R24, 0x7, RZ, 0xc0, !PT ;  /* 0x0000000718007812 */ /* 0x000fc800078ec0ff */
[----:B------:R-:W-:-:S07]  /*07b0*/  ISETP.NE.AND P1, PT, R0, RZ, PT ;  /* 0x000000ff0000720c */ /* 0x000fce0003f25270 */
[----:B------:R-:W-:Y:S06]  /*07c0*/  @!P0 BRA `(.L_x_97) ;  /* 0x00000000008c8947 */ /* 0x000fec0003800000 */
[----:B------:R-:W3:Y:S02]  /*07d0*/  LDC.64 R18, c[0x0][0x380] ;  /* 0x0000e000ff127b82 */ /* 0x000ee40000000a00 */
[----:B---3--:R-:W-:-:S05]  /*07e0*/  IMAD.WIDE R18, R27, 0x8, R18 ;  /* 0x000000081b127825 */ /* 0x008fca00078e0212 */
[----:B------:R-:W3:Y:S04]  /*07f0*/  LDG.E.64 R20, desc[UR6][R18.64] ;  /* 0x0000000612147981 */ /* 0x000ee8000c1e1b00 */
[----:B------:R-:W4:Y:S04]  /*0800*/  LDG.E.64 R16, desc[UR6][R18.64+0x800] ;  /* 0x0008000612107981 */ /* 0x000f28000c1e1b00 */
[----:B------:R-:W5:Y:S04]  /*0810*/  LDG.E.64 R12, desc[UR6][R18.64+0x1000] ;  /* 0x00100006120c7981 */ /* 0x000f68000c1e1b00 */
[----:B------:R-:W5:Y:S04]  /*0820*/  LDG.E.64 R10, desc[UR6][R18.64+0x1800] ;  /* 0x00180006120a7981 */ /* 0x000f68000c1e1b00 */
[----:B0-----:R-:W5:Y:S04]  /*0830*/  LDG.E.64 R6, desc[UR6][R18.64+0x2000] ;  /* 0x0020000612067981 */ /* 0x001f68000c1e1b00 */
[----:B------:R-:W5:Y:S04]  /*0840*/  LDG.E.64 R4, desc[UR6][R18.64+0x2800] ;  /* 0x0028000612047981 */ /* 0x000f68000c1e1b00 */
[----:B------:R-:W5:Y:S04]  /*0850*/  LDG.E.64 R2, desc[UR6][R18.64+0x3000] ;  /* 0x0030000612027981 */ /* 0x000f68000c1e1b00 */
[----:B------:R0:W5:Y:S01]  /*0860*/  LDG.E.64 R14, desc[UR6][R18.64+0x3800] ;  /* 0x00380006120e7981 */ /* 0x000162000c1e1b00 */
[----:B-12---:R-:W3:Y:S01]  /*0870*/  I2F.F64 R22, R26 ;  /* 0x0000001a00167312 */ /* 0x006ee20000201c00 */
[----:B------:R-:W-:Y:S01]  /*0880*/  VIADD R27, R27, 0x800 ;  /* 0x000008001b1b7836 */ /* 0x000fe20000000000 */
[----:B---3--:R-:W-:-:S10]  /*0890*/  DADD R20, R20, R22 ;  /* 0x0000000014147229 */ /* 0x008fd40000000016 */
[----:B------:R-:W1:Y:S08]  /*08a0*/  F2I.F64.TRUNC R20, R20 ;  /* 0x0000001400147311 */ /* 0x000e70000030d100 */
[----:B-1----:R-:W4:Y:S02]  /*08b0*/  I2F.F64 R22, R20 ;  /* 0x0000001400167312 */ /* 0x002f240000201c00 */
[----:B----4-:R-:W-:-:S10]  /*08c0*/  DADD R16, R16, R22 ;  /* 0x0000000010107229 */ /* 0x010fd40000000016 */
[----:B------:R-:W1:Y:S08]  /*08d0*/  F2I.F64.TRUNC R16, R16 ;  /* 0x0000001000107311 */ /* 0x000e70000030d100 */
[----:B-1----:R-:W5:Y:S02]  /*08e0*/  I2F.F64 R22, R16 ;  /* 0x0000001000167312 */ /* 0x002f640000201c00 */
[----:B-----5:R-:W-:-:S10]  /*08f0*/  DADD R12, R12, R22 ;  /* 0x000000000c0c7229 */ /* 0x020fd40000000016 */
[----:B------:R-:W1:Y:S08]  /*0900*/  F2I.F64.TRUNC R12, R12 ;  /* 0x0000000c000c7311 */ /* 0x000e70000030d100 */
[----:B-1----:R-:W1:Y:S02]  /*0910*/  I2F.F64 R22, R12 ;  /* 0x0000000c00167312 */ /* 0x002e640000201c00 */
[----:B-1----:R-:W-:-:S10]  /*0920*/  DADD R10, R10, R22 ;  /* 0x000000000a0a7229 */ /* 0x002fd40000000016 */
        /* <DEDUP_REMOVED lines=12> */
[----:B------:R3:W4:Y:S05]  /*09f0*/  F2I.F64.TRUNC R26, R12 ;  /* 0x0000000c001a7311 */ /* 0x00072a000030d100 */
.L_x_97:
[----:B------:R-:W-:Y:S05]  /*0a00*/  BSYNC.RECONVERGENT B2 ;  /* 0x0000000000027941 */ /* 0x000fea0003800200 */
.L_x_96:
[----:B------:R-:W-:Y:S05]  /*0a10*/  @!P1 BRA `(.L_x_92) ;  /* 0x0000000000949947 */ /* 0x000fea0003800000 */
[----:B------:R-:W-:Y:S01]  /*0a20*/  ISETP.GE.U32.AND P0, PT, R0, 0x4, PT ;  /* 0x000000040000780c */ /* 0x000fe20003f06070 */
[----:B------:R-:W-:Y:S01]  /*0a30*/  BSSY.RECONVERGENT B2, `(.L_x_98) ;  /* 0x0000017000027945 */ /* 0x000fe20003800200 */
[----:B------:R-:W-:-:S04]  /*0a40*/  LOP3.LUT R24, R24, 0x3, RZ, 0xc0, !PT ;  /* 0x0000000318187812 */ /* 0x000fc800078ec0ff */
[----:B------:R-:W-:-:S07]  /*0a50*/  ISETP.NE.AND P1, PT, R24, RZ, PT ;  /* 0x000000ff1800720c */ /* 0x000fce0003f25270 */
[----:B------:R-:W-:Y:S06]  /*0a60*/  @!P0 BRA `(.L_x_99) ;  /* 0x00000000004c8947 */ /* 0x000fec0003800000 */
[----:B------:R-:W5:Y:S02]  /*0a70*/  LDC.64 R2, c[0x0][0x380] ;  /* 0x0000e000ff027b82 */ /* 0x000f640000000a00 */
[----:B-----5:R-:W-:-:S05]  /*0a80*/  IMAD.WIDE R4, R27, 0x8, R2 ;  /* 0x000000081b047825 */ /* 0x020fca00078e0202 */
[----:B0-----:R-:W5:Y:S04]  /*0a90*/  LDG.E.64 R6, desc[UR6][R4.64] ;  /* 0x0000000604067981 */ /* 0x001f68000c1e1b00 */
[----:B---3--:R-:W3:Y:S04]  /*0aa0*/  LDG.E.64 R12, desc[UR6][R4.64+0x800] ;  /* 0x00080006040c7981 */ /* 0x008ee8000c1e1b00 */
[----:B------:R-:W3:Y:S04]  /*0ab0*/  LDG.E.64 R14, desc[UR6][R4.64+0x1000] ;  /* 0x00100006040e7981 */ /* 0x000ee8000c1e1b00 */
[----:B------:R-:W3:Y:S01]  /*0ac0*/  LDG.E.64 R2, desc[UR6][R4.64+0x1800] ;  /* 0x0018000604027981 */ /* 0x000ee2000c1e1b00 */
[----:B-12-4-:R-:W5:Y:S01]  /*0ad0*/  I2F.F64 R10, R26 ;  /* 0x0000001a000a7312 */ /* 0x016f620000201c00 */
[----:B------:R-:W-:Y:S01]  /*0ae0*/  VIADD R27, R27, 0x400 ;  /* 0x000004001b1b7836 */ /* 0x000fe20000000000 */
[----:B-----5:R-:W-:-:S10]  /*0af0*/  DADD R6, R6, R10 ;  /* 0x0000000006067229 */ /* 0x020fd4000000000a */
[----:B------:R-:W0:Y:S08]  /*0b00*/  F2I.F64.TRUNC R6, R6 ;  /* 0x0000000600067311 */ /* 0x000e30000030d100 */
[----:B0-----:R-:W3:Y:S02]  /*0b10*/  I2F.F64 R10, R6 ;  /* 0x00000006000a7312 */ /* 0x001ee40000201c00 */
[----:B---3--:R-:W-:-:S10]  /*0b20*/  DADD R10, R12, R10 ;  /* 0x000000000c0a7229 */ /* 0x008fd4000000000a */
[----:B------:R-:W0:Y:S08]  /*0b30*/  F2I.F64.TRUNC R10, R10 ;  /* 0x0000000a000a7311 */ /* 0x000e30000030d100 */
[----:B0-----:R-:W0:Y:S02]  /*0b40*/  I2F.F64 R12, R10 ;  /* 0x0000000a000c7312 */ /* 0x001e240000201c00 */
[----:B0-----:R-:W-:-:S10]  /*0b50*/  DADD R12, R14, R12 ;  /* 0x000000000e0c7229 */ /* 0x001fd4000000000c */
[----:B------:R-:W0:Y:S08]  /*0b60*/  F2I.F64.TRUNC R12, R12 ;  /* 0x0000000c000c7311 */ /* 0x000e30000030d100 */
[----:B0-----:R-:W0:Y:S02]  /*0b70*/  I2F.F64 R14, R12 ;  /* 0x0000000c000e7312 */ /* 0x001e240000201c00 */
[----:B0-----:R-:W-:-:S06]  /*0b80*/  DADD R2, R2, R14 ;  /* 0x0000000002027229 */ /* 0x001fcc000000000e */
[----:B------:R0:W1:Y:S05]  /*0b90*/  F2I.F64.TRUNC R26, R2 ;  /* 0x00000002001a7311 */ /* 0x00006a000030d100 */
.L_x_99:
[----:B------:R-:W-:Y:S05]  /*0ba0*/  BSYNC.RECONVERGENT B2 ;  /* 0x0000000000027941 */ /* 0x000fea0003800200 */
.L_x_98:
[----:B------:R-:W-:Y:S05]  /*0bb0*/  @!P1 BRA `(.L_x_92) ;  /* 0x00000000002c9947 */ /* 0x000fea0003800000 */
[----:B0-----:R-:W0:Y:S01]  /*0bc0*/  LDC.64 R6, c[0x0][0x380] ;  /* 0x0000e000ff067b82 */ /* 0x001e220000000a00 */
[----:B------:R-:W-:-:S07]  /*0bd0*/  IMAD.MOV R24, RZ, RZ, -R24 ;  /* 0x000000ffff187224 */ /* 0x000fce00078e0a18 */
.L_x_100:
[----:B0-----:R-:W-:-:S06]  /*0be0*/  IMAD.WIDE R2, R27, 0x8, R6 ;  /* 0x000000081b027825 */ /* 0x001fcc00078e0206 */
[----:B------:R-:W5:Y:S01]  /*0bf0*/  LDG.E.64 R2, desc[UR6][R2.64] ;  /* 0x0000000602027981 */ /* 0x000f62000c1e1b00 */
[----:B-12-4-:R-:W5:Y:S01]  /*0c00*/  I2F.F64 R4, R26 ;  /* 0x0000001a00047312 */ /* 0x016f620000201c00 */
[----:B------:R-:W-:Y:S02]  /*0c10*/  VIADD R24, R24, 0x1 ;  /* 0x0000000118187836 */ /* 0x000fe40000000000 */
[----:B------:R-:W-:-:S03]  /*0c20*/  VIADD R27, R27, 0x100 ;  /* 0x000001001b1b7836 */ /* 0x000fc60000000000 */
[----:B------:R-:W-:Y:S01]  /*0c30*/  ISETP.NE.AND P0, PT, R24, RZ, PT ;  /* 0x000000ff1800720c */ /* 0x000fe20003f05270 */
[----:B-----5:R-:W-:-:S06]  /*0c40*/  DADD R4, R4, R2 ;  /* 0x0000000004047229 */ /* 0x020fcc0000000002 */
[----:B------:R0:W1:Y:S06]  /*0c50*/  F2I.F64.TRUNC R26, R4 ;  /* 0x00000004001a7311 */ /* 0x00006c000030d100 */
[----:B------:R-:W-:Y:S05]  /*0c60*/  @P0 BRA `(.L_x_100) ;  /* 0xfffffffc00dc0947 */ /* 0x000fea000383ffff */
.L_x_92:
[----:B------:R-:W-:Y:S05]  /*0c70*/  BSYNC.RECONVERGENT B1 ;  /* 0x0000000000017941 */ /* 0x000fea0003800200 */
.L_x_91:
[----:B------:R-:W-:-:S04]  /*0c80*/  ISETP.GE.U32.AND P0, PT, R8, 0x100, PT ;  /* 0x000001000800780c */ /* 0x000fc80003f06070 */
[----:B------:R-:W-:-:S13]  /*0c90*/  ISETP.GE.U32.AND.EX P0, PT, R9, RZ, PT, P0 ;  /* 0x000000ff0900720c */ /* 0x000fda0003f06100 */
[----:B------:R-:W-:Y:S05]  /*0ca0*/  @!P0 BRA `(.L_x_101) ;  /* 0x00000004003c8947 */ /* 0x000fea0003800000 */
[----:B-12-4-:R-:W1:Y:S01]  /*0cb0*/  SHFL.DOWN PT, R10, R26, 0x1, 0x1f ;  /* 0x08201f001a0a7f89 */ /* 0x016e6200000e0000 */
[----:B0-----:R-:W-:Y:S01]  /*0cc0*/  I2F.F64 R2, R26 ;  /* 0x0000001a00027312 */ /* 0x001fe20000201c00 */
[----:B------:R-:W-:Y:S01]  /*0cd0*/  ISETP.NE.AND P1, PT, R25, RZ, PT ;  /* 0x000000ff1900720c */ /* 0x000fe20003f25270 */
[----:B------:R-:W0:Y:S06]  /*0ce0*/  S2R R0, SR_LANEID ;  /* 0x0000000000007919 */ /* 0x000e2c0000000000 */
[----:B-1----:R-:W1:Y:S01]  /*0cf0*/  I2F.F64 R4, R10 ;  /* 0x0000000a00047312 */ /* 0x002e620000201c00 */
[----:B0-----:R-:W-:Y:S01]  /*0d00*/  ISETP.GT.AND P0, PT, R0, 0x1e, PT ;  /* 0x0000001e0000780c */ /* 0x001fe20003f04270 */
[----:B-1----:R-:W-:-:S10]  /*0d10*/  DADD R4, R2, R4 ;  /* 0x0000000002047229 */ /* 0x002fd40000000004 */
[----:B------:R-:W0:Y:S02]  /*0d20*/  F2I.F64.TRUNC R5, R4 ;  /* 0x0000000400057311 */ /* 0x000e24000030d100 */
[----:B0-----:R-:W-:Y:S02]  /*0d30*/  SEL R2, R26, R5, P0 ;  /* 0x000000051a027207 */ /* 0x001fe40000000000 */
[----:B------:R-:W-:-:S04]  /*0d40*/  ISETP.GT.AND P0, PT, R0, 0x1d, PT ;  /* 0x0000001d0000780c */ /* 0x000fc80003f04270 */
[----:B------:R-:W-:Y:S01]  /*0d50*/  I2F.F64 R6, R2 ;  /* 0x0000000200067312 */ /* 0x000fe20000201c00 */
[----:B------:R-:W0:Y:S07]  /*0d60*/  SHFL.DOWN PT, R3, R2, 0x2, 0x1f ;  /* 0x08401f0002037f89 */ /* 0x000e2e00000e0000 */
[----:B0-----:R-:W0:Y:S02]  /*0d70*/  I2F.F64 R8, R3 ;  /* 0x0000000300087312 */ /* 0x001e240000201c00 */
[----:B0-----:R-:W-:-:S06]  /*0d80*/  DADD R6, R6, R8 ;  /* 0x0000000006067229 */ /* 0x001fcc0000000008 */
[----:B------:R-:W3:Y:S01]  /*0d90*/  @!P0 F2I.F64.TRUNC R2, R6 ;  /* 0x0000000600028311 */ /* 0x000ee2000030d100 */
[----:B------:R-:W-:Y:S01]  /*0da0*/  ISETP.GT.AND P0, PT, R0, 0x1b, PT ;  /* 0x0000001b0000780c */ /* 0x000fe20003f04270 */
[----:B---3--:R-:W0:Y:S06]  /*0db0*/  SHFL.DOWN PT, R12, R2, 0x4, 0x1f ;  /* 0x08801f00020c7f89 */ /* 0x008e2c00000e0000 */
        /* <DEDUP_REMOVED lines=62> */
.L_x_101:
[----:B------:R-:W-:Y:S01]  /*11a0*/  LOP3.LUT R0, R25, 0x3e0, RZ, 0xc0, !PT ;  /* 0x000003e019007812 */ /* 0x000fe200078ec0ff */
[----:B012-4-:R-:W-:Y:S03]  /*11b0*/  I2F.F64 R6, R26 ;  /* 0x0000001a00067312 */ /* 0x017fe60000201c00 */
[----:B------:R-:W-:Y:S01]  /*11c0*/  LOP3.LUT R5, RZ, R0, RZ, 0x33, !PT ;  /* 0x00000000ff057212 */ /* 0x000fe200078e33ff */
[----:B------:R-:W-:Y:S02]  /*11d0*/  VIADD R3, R0, 0x20 ;  /* 0x0000002000037836 */ /* 0x000fe40000000000 */
[----:B------:R-:W0:Y:S03]  /*11e0*/  S2R R0, SR_LANEID ;  /* 0x0000000000007919 */ /* 0x000e260000000000 */
[----:B------:R-:W-:Y:S01]  /*11f0*/  ISETP.GT.U32.AND P0, PT, R3, R8, PT ;  /* 0x000000080300720c */ /* 0x000fe20003f04070 */
[----:B------:R-:W-:-:S05]  /*1200*/  IMAD.IADD R3, R5, 0x1, R8 ;  /* 0x0000000105037824 */ /* 0x000fca00078e0208 */
[----:B------:R-:W-:-:S05]  /*1210*/  SEL R3, R3, 0x1f, P0 ;  /* 0x0000001f03037807 */ /* 0x000fca0000000000 */
[----:B------:R-:W1:Y:S01]  /*1220*/  SHFL.DOWN PT, R2, R26, 0x1, R3 ;  /* 0x082000001a027989 */ /* 0x000e6200000e0003 */
[C---:B0-----:R-:W-:Y:S01]  /*1230*/  ISETP.GE.AND P0, PT, R0.reuse, R3, PT ;  /* 0x000000030000720c */ /* 0x041fe20003f06270 */
[C---:B---3--:R-:W-:Y:S01]  /*1240*/  VIADD R12, R0.reuse, 0x2 ;  /* 0x00000002000c7836 */ /* 0x048fe20000000000 */
        /* <DEDUP_REMOVED lines=35> */
[----:B------:R-:W-:Y:S02]  /*1480*/  ISETP.GE.U32.AND P0, PT, R8, 0x21, PT ;  /* 0x000000210800780c */ /* 0x000fe40003f06070 */
[----:B0-----:R-:W-:Y:S02]  /*1490*/  @!P1 LEA R13, R13, R10, 0x18 ;  /* 0x0000000a0d0d9211 */ /* 0x001fe400078ec0ff */
[----:B------:R-:W-:-:S03]  /*14a0*/  ISETP.GE.U32.AND.EX P0, PT, R9, RZ, PT, P0 ;  /* 0x000000ff0900720c */ /* 0x000fc60003f06100 */
[----:B------:R-:W-:Y:S01]  /*14b0*/  @!P1 IMAD.IADD R13, R0, 0x1, R13 ;  /* 0x00000001000d9824 */ /* 0x000fe200078e020d */
[----:B------:R-:W-:-:S04]  /*14c0*/  ISETP.NE.OR P0, PT, R25, RZ, !P0 ;  /* 0x000000ff1900720c */ /* 0x000fc80004705670 */
[----:B-1----:R3:W-:Y:S01]  /*14d0*/  @!P1 STS [R13+0x8], R26 ;  /* 0x0000081a0d009388 */ /* 0x0027e20000000800 */
[----:B------:R-:W-:Y:S08]  /*14e0*/  BAR.SYNC.DEFER_BLOCKING 0x0 ;  /* 0x0000000000007b1d */ /* 0x000ff00000010000 */
[----:B------:R-:W-:Y:S05]  /*14f0*/  @P0 BRA `(.L_x_102) ;  /* 0x0000002000500947 */ /* 0x000fea0003800000 */
[----:B------:R-:W0:Y:S01]  /*1500*/  S2UR UR5, SR_CgaCtaId ;  /* 0x00000000000579c3 */ /* 0x000e220000008800 */
[----:B------:R-:W-:Y:S01]  /*1510*/  UMOV UR4, 0x400 ;  /* 0x0000040000047882 */ /* 0x000fe20000000000 */
[----:B------:R-:W-:Y:S01]  /*1520*/  I2F.F64 R4, R26 ;  /* 0x0000001a00047312 */ /* 0x000fe20000201c00 */
[----:B------:R-:W-:-:S04]  /*1530*/  ISETP.GE.U32.AND P0, PT, R8, 0x41, PT ;  /* 0x000000410800780c */ /* 0x000fc80003f06070 */
[----:B------:R-:W-:Y:S01]  /*1540*/  ISETP.GE.U32.AND.EX P0, PT, R9, RZ, PT, P0 ;  /* 0x000000ff0900720c */ /* 0x000fe20003f06100 */
[----:B0-----:R-:W-:-:S09]  /*1550*/  ULEA UR4, UR5, UR4, 0x18 ;  /* 0x0000000405047291 */ /* 0x001fd2000f8ec0ff */
[----:B------:R-:W0:Y:S02]  /*1560*/  LDS R0, [UR4+0xc] ;  /* 0x00000c04ff007984 */ /* 0x000e240008000800 */
[----:B0-----:R-:W0:Y:S02]  /*1570*/  I2F.F64 R2, R0 ;  /* 0x0000000000027312 */ /* 0x001e240000201c00 */
[----:B0-----:R-:W-:-:S06]  /*1580*/  DADD R2, R4, R2 ;  /* 0x0000000004027229 */ /* 0x001fcc0000000002 */
[----:B---3--:R4:W0:Y:S01]  /*1590*/  F2I.F64.TRUNC R26, R2 ;  /* 0x00000002001a7311 */ /* 0x008822000030d100 */
[----:B------:R-:W-:Y:S05]  /*15a0*/  @!P0 BRA `(.L_x_102) ;  /* 0x0000002000248947 */ /* 0x000fea0003800000 */
[----:B------:R-:W4:Y:S01]  /*15b0*/  LDS.128 R4, [UR4+0x10] ;  /* 0x00001004ff047984 */ /* 0x000f220008000c00 */
[----:B0-----:R-:W-:Y:S01]  /*15c0*/  I2F.F64 R10, R26 ;  /* 0x0000001a000a7312 */ /* 0x001fe20000201c00 */
[----:B------:R-:W-:-:S04]  /*15d0*/  ISETP.GE.U32.AND P0, PT, R8, 0x61, PT ;  /* 0x000000610800780c */ /* 0x000fc80003f06070 */
[----:B------:R-:W-:-:S03]  /*15e0*/  ISETP.GE.U32.AND.EX P0, PT, R9, RZ, PT, P0 ;  /* 0x000000ff0900720c */ /* 0x000fc60003f06100 */
[----:B----4-:R-:W0:Y:S02]  /*15f0*/  I2F.F64 R2, R4 ;  /* 0x0000000400027312 */ /* 0x010e240000201c00 */
[----:B0-----:R-:W-:-:S06]  /*1600*/  DADD R2, R10, R2 ;  /* 0x000000000a027229 */ /* 0x001fcc0000000002 */
[----:B------:R0:W1:Y:S02]  /*1610*/  F2I.F64.TRUNC R26, R2 ;  /* 0x00000002001a7311 */ /* 0x000064000030d100 */
[----:B------:R-:W-:Y:S05]  /*1620*/  @!P0 BRA `(.L_x_102) ;  /* 0x0000002000048947 */ /* 0x000fea0003800000 */
[----:B0-----:R-:W-:Y:S01]  /*1630*/  I2F.F64 R2, R5 ;  /* 0x0000000500027312 */ /* 0x001fe20000201c00 */
[----:B------:R-:W-:-:S04]  /*1640*/  ISETP.GE.U32.AND P0, PT, R8, 0x81, PT ;  /* 0x000000810800780c */ /* 0x000fc80003f06070 */
[----:B------:R-:W-:-:S03]  /*1650*/  ISETP.GE.U32.AND.EX P0, PT, R9, RZ, PT, P0 ;  /* 0x000000ff0900720c */ /* 0x000fc60003f06100 */
[----:B-1----:R-:W0:Y:S02]  /*1660*/  I2F.F64 R10, R26 ;  /* 0x0000001a000a7312 */ /* 0x002e240000201c00 */
        /* <DEDUP_REMOVED lines=17> */
[----:B------:R-:W0:Y:S01]  /*1780*/  LDS.64 R6, [UR4+0x20] ;  /* 0x00002004ff067984 */ /* 0x000e220008000a00 */
[----:B-1----:R-:W-:Y:S01]  /*1790*/  I2F.F64 R4, R26 ;  /* 0x0000001a00047312 */ /* 0x002fe20000201c00 */
[----:B------:R-:W-:-:S04]  /*17a0*/  ISETP.GE.U32.AND P0, PT, R8, 0xe1, PT ;  /* 0x000000e10800780c */ /* 0x000fc80003f06070 */
[----:B------:R-:W-:-:S03]  /*17b0*/  ISETP.GE.U32.AND.EX P0, PT, R9, RZ, PT, P0 ;  /* 0x000000ff0900720c */ /* 0x000fc60003f06100 */
[----:B0-----:R-:W0:Y:S02]  /*17c0*/  I2F.F64 R2, R6 ;  /* 0x0000000600027312 */ /* 0x001e240000201c00 */
[----:B0-----:R-:W-:-:S06]  /*17d0*/  DADD R2, R4, R2 ;  /* 0x0000000004027229 */ /* 0x001fcc0000000002 */
[----:B------:R0:W1:Y:S02]  /*17e0*/  F2I.F64.TRUNC R26, R2 ;  /* 0x00000002001a7311 */ /* 0x000064000030d100 */
[----:B------:R-:W-:Y:S05]  /*17f0*/  @!P0 BRA `(.L_x_102) ;  /* 0x0000001c00908947 */ /* 0x000fea0003800000 */
[----:B0-----:R-:W-:Y:S08]  /*1800*/  I2F.F64 R2, R7 ;  /* 0x0000000700027312 */ /* 0x001ff00000201c00 */
[----:B-1----:R-:W0:Y:S02]  /*1810*/  I2F.F64 R4, R26 ;  /* 0x0000001a00047312 */ /* 0x002e240000201c00 */
[----:B0-----:R-:W-:-:S06]  /*1820*/  DADD R2, R4, R2 ;  /* 0x0000000004027229 */ /* 0x001fcc0000000002 */
[----:B------:R0:W1:Y:S01]  /*1830*/  F2I.F64.TRUNC R26, R2 ;  /* 0x00000002001a7311 */ /* 0x000062000030d100 */
[----:B------:R-:W-:Y:S05]  /*1840*/  BRA `(.L_x_102) ;  /* 0x0000001c007c7947 */ /* 0x000fea0003800000 */
.L_x_88:
[----:B------:R-:W0:Y:S01]  /*1850*/  S2R R0, SR_TID.X ;  /* 0x0000000000007919 */ /* 0x000e220000002100 */
[----:B------:R-:W0:Y:S02]  /*1860*/  LDC.64 R6, c[0x0][0x380] ;  /* 0x0000e000ff067b82 */ /* 0x000e240000000a00 */
[----:B0-----:R-:W-:-:S05]  /*1870*/  IMAD.WIDE.U32 R6, R0, 0x8, R6 ;  /* 0x0000000800067825 */ /* 0x001fca00078e0006 */
        /* <DEDUP_REMOVED lines=8> */
[----:B------:R-:W5:Y:S04]  /*1900*/  LDG.E.64 R4, desc[UR6][R6.64+0x4000] ;  /* 0x0040000606047981 */ /* 0x000f68000c1e1b00 */
[----:B------:R-:W5:Y:S04]  /*1910*/  LDG.E.64 R10, desc[UR6][R6.64+0x4800] ;  /* 0x00480006060a7981 */ /* 0x000f68000c1e1b00 */
[----:B------:R-:W5:Y:S01]  /*1920*/  LDG.E.64 R16, desc[UR6][R6.64+0x5000] ;  /* 0x0050000606107981 */ /* 0x000f62000c1e1b00 */
[----:B--2---:R-:W0:Y:S08]  /*1930*/  F2I.F64.TRUNC R26, R26 ;  /* 0x0000001a001a7311 */ /* 0x004e30000030d100 */
[----:B---3--:R-:W1:Y:S08]  /*1940*/  F2I.F64.TRUNC R28, R28 ;  /* 0x0000001c001c7311 */ /* 0x008e70000030d100 */
[----:B0-----:R-:W-:Y:S08]  /*1950*/  I2F.F64 R22, R26 ;  /* 0x0000001a00167312 */ /* 0x001ff00000201c00 */
[----:B-1----:R-:W0:Y:S02]  /*1960*/  I2F.F64 R30, R28 ;  /* 0x0000001c001e7312 */ /* 0x002e240000201c00 */
[----:B0-----:R-:W-:-:S06]  /*1970*/  DADD R30, R22, R30 ;  /* 0x00000000161e7229 */ /* 0x001fcc000000001e */
[----:B----4-:R0:W1:Y:S01]  /*1980*/  F2I.F64.TRUNC R34, R24 ;  /* 0x0000001800227311 */ /* 0x010062000030d100 */
[----:B------:R-:W2:Y:S07]  /*1990*/  LDG.E.64 R22, desc[UR6][R6.64+0x5800] ;  /* 0x0058000606167981 */ /* 0x000eae000c1e1b00 */
[----:B------:R-:W3:Y:S01]  /*19a0*/  F2I.F64.TRUNC R30, R30 ;  /* 0x0000001e001e7311 */ /* 0x000ee2000030d100 */
[----:B0-----:R-:W4:Y:S07]  /*19b0*/  LDG.E.64 R24, desc[UR6][R6.64+0x6000] ;  /* 0x0060000606187981 */ /* 0x001f2e000c1e1b00 */
[----:B-1----:R-:W-:Y:S08]  /*19c0*/  I2F.F64 R34, R34 ;  /* 0x0000002200227312 */ /* 0x002ff00000201c00 */
[----:B---3--:R-:W0:Y:S02]  /*19d0*/  I2F.F64 R32, R30 ;  /* 0x0000001e00207312 */ /* 0x008e240000201c00 */
[----:B0-----:R-:W-:-:S06]  /*19e0*/  DADD R32, R32, R34 ;  /* 0x0000000020207229 */ /* 0x001fcc0000000022 */
[----:B-----5:R0:W1:Y:S08]  /*19f0*/  F2I.F64.TRUNC R36, R20 ;  /* 0x0000001400247311 */ /* 0x020070000030d100 */
[----:B------:R-:W3:Y:S01]  /*1a00*/  F2I.F64.TRUNC R32, R32 ;  /* 0x0000002000207311 */ /* 0x000ee2000030d100 */
[----:B0-----:R-:W5:Y:S07]  /*1a10*/  LDG.E.64 R20, desc[UR6][R6.64+0x6800] ;  /* 0x0068000606147981 */ /* 0x001f6e000c1e1b00 */
[----:B-1----:R-:W-:Y:S08]  /*1a20*/  I2F.F64 R28, R36 ;  /* 0x00000024001c7312 */ /* 0x002ff00000201c00 */
[----:B---3--:R-:W0:Y:S02]  /*1a30*/  I2F.F64 R26, R32 ;  /* 0x00000020001a7312 */ /* 0x008e240000201c00 */
[----:B0-----:R-:W-:-:S06]  /*1a40*/  DADD R26, R26, R28 ;  /* 0x000000001a1a7229 */ /* 0x001fcc000000001c */
[----:B------:R0:W1:Y:S08]  /*1a50*/  F2I.F64.TRUNC R35, R18 ;  /* 0x0000001200237311 */ /* 0x000070000030d100 */
        /* <DEDUP_REMOVED lines=9> */
[----:B---3--:R-:W0:Y:S08]  /*1af0*/  I2F.F64 R30, R28 ;  /* 0x0000001c001e7312 */ /* 0x008e300000201c00 */
[----:B------:R-:W1:Y:S01]  /*1b00*/  F2I.F64.TRUNC R12, R12 ;  /* 0x0000000c000c7311 */ /* 0x000e62000030d100 */
[----:B0-----:R-:W-:-:S07]  /*1b10*/  DADD R30, R30, R32 ;  /* 0x000000001e1e7229 */ /* 0x001fce0000000020 */
[----:B------:R-:W0:Y:S08]  /*1b20*/  F2I.F64.TRUNC R35, R30 ;  /* 0x0000001e00237311 */ /* 0x000e30000030d100 */
[----:B-1----:R-:W-:Y:S08]  /*1b30*/  I2F.F64 R32, R12 ;  /* 0x0000000c00207312 */ /* 0x002ff00000201c00 */
        /* <DEDUP_REMOVED lines=20> */
[----:B0-----:R-:W0:Y:S08]  /*1c80*/  I2F.F64 R4, R31 ;  /* 0x0000001f00047312 */ /* 0x001e300000201c00 */
[----:B--2---:R-:W1:Y:S01]  /*1c90*/  F2I.F64.TRUNC R22, R22 ;  /* 0x0000001600167311 */ /* 0x004e62000030d100 */
[----:B0-----:R-:W-:-:S07]  /*1ca0*/  DADD R4, R4, R26 ;  /* 0x0000000004047229 */ /* 0x001fce000000001a */
[----:B------:R-:W0:Y:S08]  /*1cb0*/  F2I.F64.TRUNC R26, R4 ;  /* 0x00000004001a7311 */ /* 0x000e30000030d100 */
[----:B-1----:R-:W-:Y:S08]  /*1cc0*/  I2F.F64 R12, R22 ;  /* 0x00000016000c7312 */ /* 0x002ff00000201c00 */
[----:B0-----:R-:W0:Y:S08]  /*1cd0*/  I2F.F64 R10, R26 ;  /* 0x0000001a000a7312 */ /* 0x001e300000201c00 */
[----:B----4-:R-:W1:Y:S01]  /*1ce0*/  F2I.F64.TRUNC R24, R24 ;  /* 0x0000001800187311 */ /* 0x010e62000030d100 */
[----:B0-----:R-:W-:-:S07]  /*1cf0*/  DADD R10, R10, R12 ;  /* 0x000000000a0a7229 */ /* 0x001fce000000000c */
[----:B------:R-:W0:Y:S08]  /*1d00*/  F2I.F64.TRUNC R17, R10 ;  /* 0x0000000a00117311 */ /* 0x000e30000030d100 */
[----:B-1----:R-:W-:Y:S08]  /*1d10*/  I2F.F64 R12, R24 ;  /* 0x00000018000c7312 */ /* 0x002ff00000201c00 */
[----:B0-----:R-:W0:Y:S02]  /*1d20*/  I2F.F64 R2, R17 ;  /* 0x0000001100027312 */ /* 0x001e240000201c00 */
[----:B0-----:R-:W-:-:S06]  /*1d30*/  DADD R2, R2, R12 ;  /* 0x0000000002027229 */ /* 0x001fcc000000000c */
[----:B-----5:R-:W0:Y:S08]  /*1d40*/  F2I.F64.TRUNC R20, R20 ;  /* 0x0000001400147311 */ /* 0x020e30000030d100 */
[----:B------:R-:W1:Y:S08]  /*1d50*/  F2I.F64.TRUNC R2, R2 ;  /* 0x0000000200027311 */ /* 0x000e70000030d100 */
[----:B0-----:R-:W-:Y:S08]  /*1d60*/  I2F.F64 R12, R20 ;  /* 0x00000014000c7312 */ /* 0x001ff00000201c00 */
[----:B-1----:R-:W0:Y:S02]  /*1d70*/  I2F.F64 R4, R2 ;  /* 0x0000000200047312 */ /* 0x002e240000201c00 */
        /* <DEDUP_REMOVED lines=10> */
[----:B------:R-:W-:-:S04]  /*1e20*/  IADD3 R2, P1, PT, R8, -0x1000, RZ ;  /* 0xfffff00008027810 */ /* 0x000fc80007f3e0ff */
[----:B------:R-:W-:Y:S02]  /*1e30*/  ISETP.GE.U32.AND P0, PT, R2, 0x1000, PT ;  /* 0x000010000200780c */ /* 0x000fe40003f06070 */
[----:B------:R-:W-:-:S04]  /*1e40*/  IADD3.X R3, PT, PT, R9, -0x1, RZ, P1, !PT ;  /* 0xffffffff09037810 */ /* 0x000fc80000ffe4ff */
[----:B------:R-:W-:Y:S01]  /*1e50*/  ISETP.GE.U32.AND.EX P0, PT, R3, RZ, PT, P0 ;  /* 0x000000ff0300720c */ /* 0x000fe20003f06100 */
[----:B0-----:R-:W-:-:S06]  /*1e60*/  DADD R12, R12, R16 ;  /* 0x000000000c0c7229 */ /* 0x001fcc0000000010 */
[----:B------:R0:W1:Y:S01]  /*1e70*/  F2I.F64.TRUNC R26, R12 ;  /* 0x0000000c001a7311 */ /* 0x000062000030d100 */
[----:B------:R-:W-:Y:S02]  /*1e80*/  IMAD.MOV.U32 R5, RZ, RZ, 0x1000 ;  /* 0x00001000ff057424 */ /* 0x000fe400078e00ff */
[----:B------:R-:W-:-:S03]  /*1e90*/  IMAD.MOV.U32 R4, RZ, RZ, RZ ;  /* 0x000000ffff047224 */ /* 0x000fc600078e00ff */
[----:B------:R-:W-:Y:S05]  /*1ea0*/  @!P0 BRA `(.L_x_103) ;  /* 0x0000000400bc8947 */ /* 0x000fea0003800000 */
[----:B------:R-:W2:Y:S01]  /*1eb0*/  LDC.64 R8, c[0x0][0x390] ;  /* 0x0000e400ff087b82 */ /* 0x000ea20000000a00 */
[----:B------:R-:W-:Y:S02]  /*1ec0*/  IMAD.MOV.U32 R5, RZ, RZ, 0x1000 ;  /* 0x00001000ff057424 */ /* 0x000fe400078e00ff */
[----:B------:R-:W-:-:S07]  /*1ed0*/  IMAD.MOV.U32 R4, RZ, RZ, RZ ;  /* 0x000000ffff047224 */ /* 0x000fce00078e00ff */
.L_x_105:
[----:B0-----:R-:W-:-:S04]  /*1ee0*/  LEA R10, P0, R5, R6, 0x3 ;  /* 0x00000006050a7211 */ /* 0x001fc800078018ff */
[----:B------:R-:W-:-:S05]  /*1ef0*/  LEA.HI.X R11, R5, R7, R4, 0x3, P0 ;  /* 0x00000007050b7211 */ /* 0x000fca00000f1c04 */
[----:B------:R-:W3:Y:S04]  /*1f00*/  LDG.E.64 R18, desc[UR6][R10.64] ;  /* 0x000000060a127981 */ /* 0x000ee8000c1e1b00 */
[----:B------:R-:W4:Y:S04]  /*1f10*/  LDG.E.64 R28, desc[UR6][R10.64+0x800] ;  /* 0x000800060a1c7981 */ /* 0x000f28000c1e1b00 */
[----:B------:R-:W5:Y:S04]  /*1f20*/  LDG.E.64 R30, desc[UR6][R10.64+0x1000] ;  /* 0x001000060a1e7981 */ /* 0x000f68000c1e1b00 */
[----:B------:R-:W2:Y:S04]  /*1f30*/  LDG.E.64 R36, desc[UR6][R10.64+0x1800] ;  /* 0x001800060a247981 */ /* 0x000ea8000c1e1b00 */
[----:B------:R-:W2:Y:S04]  /*1f40*/  LDG.E.64 R32, desc[UR6][R10.64+0x2000] ;  /* 0x002000060a207981 */ /* 0x000ea8000c1e1b00 */
[----:B------:R-:W2:Y:S04]  /*1f50*/  LDG.E.64 R34, desc[UR6][R10.64+0x2800] ;  /* 0x002800060a227981 */ /* 0x000ea8000c1e1b00 */
[----:B0-----:R-:W2:Y:S04]  /*1f60*/  LDG.E.64 R12, desc[UR6][R10.64+0x3000] ;  /* 0x003000060a0c7981 */ /* 0x001ea8000c1e1b00 */
[----:B------:R-:W2:Y:S01]  /*1f70*/  LDG.E.64 R14, desc[UR6][R10.64+0x3800] ;  /* 0x003800060a0e7981 */ /* 0x000ea2000c1e1b00 */
[----:B-1----:R-:W-:Y:S03]  /*1f80*/  I2F.F64 R20, R26 ;  /* 0x0000001a00147312 */ /* 0x002fe60000201c00 */
[----:B------:R-:W2:Y:S05]  /*1f90*/  LDG.E.64 R16, desc[UR6][R10.64+0x4000] ;  /* 0x004000060a107981 */ /* 0x000eaa000c1e1b00 */
[----:B---3--:R0:W1:Y:S08]  /*1fa0*/  F2I.F64.TRUNC R27, R18 ;  /* 0x00000012001b7311 */ /* 0x008070000030d100 */
[----:B----4-:R-:W-:Y:S01]  /*1fb0*/  F2I.F64.TRUNC R28, R28 ;  /* 0x0000001c001c7311 */ /* 0x010fe2000030d100 */
[----:B0-----:R-:W3:Y:S07]  /*1fc0*/  LDG.E.64 R18, desc[UR6][R10.64+0x4800] ;  /* 0x004800060a127981 */ /* 0x001eee000c1e1b00 */
[----:B-1----:R-:W0:Y:S02]  /*1fd0*/  I2F.F64 R22, R27 ;  /* 0x0000001b00167312 */ /* 0x002e240000201c00 */
[----:B0-----:R-:W-:-:S10]  /*1fe0*/  DADD R20, R20, R22 ;  /* 0x0000000014147229 */ /* 0x001fd40000000016 */
[----:B------:R-:W0:Y:S08]  /*1ff0*/  F2I.F64.TRUNC R20, R20 ;  /* 0x0000001400147311 */ /* 0x000e30000030d100 */
[----:B------:R-:W-:Y:S08]  /*2000*/  I2F.F64 R22, R28 ;  /* 0x0000001c00167312 */ /* 0x000ff00000201c00 */
[----:B0-----:R0:W1:Y:S08]  /*2010*/  I2F.F64 R24, R20 ;  /* 0x0000001400187312 */ /* 0x0010700000201c00 */
[----:B-----5:R-:W4:Y:S01]  /*2020*/  F2I.F64.TRUNC R30, R30 ;  /* 0x0000001e001e7311 */ /* 0x020f22000030d100 */
[----:B0-----:R-:W5:Y:S01]  /*2030*/  LDG.E.64 R20, desc[UR6][R10.64+0x5000] ;  /* 0x005000060a147981 */ /* 0x001f62000c1e1b00 */
[----:B-1----:R-:W-:-:S10]  /*2040*/  DADD R22, R24, R22 ;  /* 0x0000000018167229 */ /* 0x002fd40000000016 */
[----:B------:R-:W0:Y:S08]  /*2050*/  F2I.F64.TRUNC R22, R22 ;  /* 0x0000001600167311 */ /* 0x000e30000030d100 */
[----:B----4-:R-:W-:Y:S08]  /*2060*/  I2F.F64 R24, R30 ;  /* 0x0000001e00187312 */ /* 0x010ff00000201c00 */
[----:B0-----:R0:W1:Y:S08]  /*2070*/  I2F.F64 R26, R22 ;  /* 0x00000016001a7312 */ /* 0x0010700000201c00 */
[----:B--2---:R-:W2:Y:S01]  /*2080*/  F2I.F64.TRUNC R36, R36 ;  /* 0x0000002400247311 */ /* 0x004ea2000030d100 */
[----:B0-----:R-:W4:Y:S01]  /*2090*/  LDG.E.64 R22, desc[UR6][R10.64+0x5800] ;  /* 0x005800060a167981 */ /* 0x001f22000c1e1b00 */
[----:B-1----:R-:W-:-:S10]  /*20a0*/  DADD R24, R26, R24 ;  /* 0x000000001a187229 */ /* 0x002fd40000000018 */
[----:B------:R-:W0:Y:S08]  /*20b0*/  F2I.F64.TRUNC R24, R24 ;  /* 0x0000001800187311 */ /* 0x000e30000030d100 */
[----:B--2---:R-:W-:Y:S08]  /*20c0*/  I2F.F64 R26, R36 ;  /* 0x00000024001a7312 */ /* 0x004ff00000201c00 */
[----:B0-----:R0:W1:Y:S08]  /*20d0*/  I2F.F64 R28, R24 ;  /* 0x00000018001c7312 */ /* 0x0010700000201c00 */
[----:B------:R-:W2:Y:S01]  /*20e0*/  F2I.F64.TRUNC R32, R32 ;  /* 0x0000002000207311 */ /* 0x000ea2000030d100 */
[----:B0-----:R-:W4:Y:S01]  /*20f0*/  LDG.E.64 R24, desc[UR6][R10.64+0x6000] ;  /* 0x006000060a187981 */ /* 0x001f22000c1e1b00 */
[----:B-1----:R-:W-:-:S10]  /*2100*/  DADD R26, R28, R26 ;  /* 0x000000001c1a7229 */ /* 0x002fd4000000001a */
[----:B------:R-:W0:Y:S08]  /*2110*/  F2I.F64.TRUNC R26, R26 ;  /* 0x0000001a001a7311 */ /* 0x000e30000030d100 */
[----:B--2---:R1:W-:Y:S08]  /*2120*/  I2F.F64 R28, R32 ;  /* 0x00000020001c7312 */ /* 0x0043f00000201c00 */
[----:B0-----:R0:W2:Y:S01]  /*2130*/  I2F.F64 R30, R26 ;  /* 0x0000001a001e7312 */ /* 0x0010a20000201c00 */
[----:B-1----:R-:W4:Y:S04]  /*2140*/  LDG.E.64 R32, desc[UR6][R10.64+0x7000] ;  /* 0x007000060a207981 */ /* 0x002f28000c1e1b00 */
[----:B0-----:R-:W4:Y:S01]  /*2150*/  LDG.E.64 R26, desc[UR6][R10.64+0x6800] ;  /* 0x006800060a1a7981 */ /* 0x001f22000c1e1b00 */
[----:B--2---:R-:W-:-:S02]  /*2160*/  DADD R36, R30, R28 ;  /* 0x000000001e247229 */ /* 0x004fc4000000001c */
[----:B------:R-:W0:Y:S08]  /*2170*/  F2I.F64.TRUNC R34, R34 ;  /* 0x0000002200227311 */ /* 0x000e30000030d100 */
[----:B------:R-:W1:Y:S08]  /*2180*/  F2I.F64.TRUNC R36, R36 ;  /* 0x0000002400247311 */ /* 0x000e70000030d100 */
[----:B0-----:R0:W-:Y:S08]  /*2190*/  I2F.F64 R28, R34 ;  /* 0x00000022001c7312 */ /* 0x0011f00000201c00 */
[----:B-1----:R-:W1:Y:S01]  /*21a0*/  I2F.F64 R30, R36 ;  /* 0x00000024001e7312 */ /* 0x002e620000201c00 */
[----:B0-----:R0:W2:Y:S01]  /*21b0*/  LDG.E.64 R34, desc[UR6][R10.64+0x7800] ;  /* 0x007800060a227981 */ /* 0x0010a2000c1e1b00 */
[----:B-1----:R-:W-:-:S06]  /*21c0*/  DADD R30, R30, R28 ;  /* 0x000000001e1e7229 */ /* 0x002fcc000000001c */
[----:B------:R-:W1:Y:S08]  /*21d0*/  F2I.F64.TRUNC R12, R12 ;  /* 0x0000000c000c7311 */ /* 0x000e70000030d100 */
        /* <DEDUP_REMOVED lines=12> */
[----:B-1----:R-:W0:Y:S08]  /*22a0*/  I2F.F64 R12, R28 ;  /* 0x0000001c000c7312 */ /* 0x002e300000201c00 */
[----:B---3--:R-:W1:Y:S01]  /*22b0*/  F2I.F64.TRUNC R18, R18 ;  /* 0x0000001200127311 */ /* 0x008e62000030d100 */
[----:B0-----:R-:W-:-:S07]  /*22c0*/  DADD R12, R12, R30 ;  /* 0x000000000c0c7229 */ /* 0x001fce000000001e */
[----:B------:R-:W0:Y:S08]  /*22d0*/  F2I.F64.TRUNC R30, R12 ;  /* 0x0000000c001e7311 */ /* 0x000e30000030d100 */
[----:B-1----:R-:W-:Y:S08]  /*22e0*/  I2F.F64 R14, R18 ;  /* 0x00000012000e7312 */ /* 0x002ff00000201c00 */
[----:B0-----:R-:W0:Y:S08]  /*22f0*/  I2F.F64 R10, R30 ;  /* 0x0000001e000a7312 */ /* 0x001e300000201c00 */
[----:B-----5:R-:W1:Y:S01]  /*2300*/  F2I.F64.TRUNC R20, R20 ;  /* 0x0000001400147311 */ /* 0x020e62000030d100 */
        /* <DEDUP_REMOVED lines=25> */
[----:B--2---:R-:W0:Y:S08]  /*24a0*/  F2I.F64.TRUNC R34, R34 ;  /* 0x0000002200227311 */ /* 0x004e30000030d100 */
[----:B------:R-:W1:Y:S08]  /*24b0*/  F2I.F64.TRUNC R12, R12 ;  /* 0x0000000c000c7311 */ /* 0x000e70000030d100 */
[----:B0-----:R-:W-:Y:S08]  /*24c0*/  I2F.F64 R16, R34 ;  /* 0x0000002200107312 */ /* 0x001ff00000201c00 */
[----:B-1----:R-:W0:Y:S01]  /*24d0*/  I2F.F64 R10, R12 ;  /* 0x0000000c000a7312 */ /* 0x002e220000201c00 */
[----:B------:R-:W-:-:S04]  /*24e0*/  IADD3 R18, P1, PT, -R5, R8, RZ ;  /* 0x0000000805127210 */ /* 0x000fc80007f3e1ff */
[----:B------:R-:W-:Y:S01]  /*24f0*/  ISETP.GE.U32.AND P0, PT, R18, 0x1000, PT ;  /* 0x000010001200780c */ /* 0x000fe20003f06070 */
[----:B------:R-:W-:-:S05]  /*2500*/  IMAD.X R14, R9, 0x1, ~R4, P1 ;  /* 0x00000001090e7824 */ /* 0x000fca00008e0e04 */
[----:B------:R-:W-:Y:S01]  /*2510*/  ISETP.GE.U32.AND.EX P0, PT, R14, RZ, PT, P0 ;  /* 0x000000ff0e00720c */ /* 0x000fe20003f06100 */
[----:B0-----:R-:W-:-:S06]  /*2520*/  DADD R10, R10, R16 ;  /* 0x000000000a0a7229 */ /* 0x001fcc0000000010 */
[----:B------:R0:W1:Y:S06]  /*2530*/  F2I.F64.TRUNC R26, R10 ;  /* 0x0000000a001a7311 */ /* 0x00006c000030d100 */
[----:B------:R-:W-:Y:S05]  /*2540*/  @!P0 BRA `(.L_x_104) ;  /* 0x0000000c00088947 */ /* 0x000fea0003800000 */
[----:B------:R-:W-:-:S05]  /*2550*/  IADD3 R5, P0, PT, R5, 0x1000, RZ ;  /* 0x0000100005057810 */ /* 0x000fca0007f1e0ff */
[----:B------:R-:W-:Y:S01]  /*2560*/  IMAD.X R4, RZ, RZ, R4, P0 ;  /* 0x000000ffff047224 */ /* 0x000fe200000e0604 */
[----:B------:R-:W-:-:S04]  /*2570*/  ISETP.GT.U32.AND P0, PT, R5, R2, PT ;  /* 0x000000020500720c */ /* 0x000fc80003f04070 */
[----:B------:R-:W-:-:S13]  /*2580*/  ISETP.GT.U32.AND.EX P0, PT, R4, R3, PT, P0 ;  /* 0x000000030400720c */ /* 0x000fda0003f04100 */
[----:B------:R-:W-:Y:S05]  /*2590*/  @!P0 BRA `(.L_x_105) ;  /* 0xfffffff800508947 */ /* 0x000fea000383ffff */
.L_x_103:
[----:B------:R-:W-:Y:S01]  /*25a0*/  IMAD.IADD R3, R8, 0x1, -R5 ;  /* 0x0000000108037824 */ /* 0x000fe200078e0a05 */
[----:B------:R-:W-:Y:S01]  /*25b0*/  ISETP.GE.U32.AND P1, PT, R5, R8, PT ;  /* 0x000000080500720c */ /* 0x000fe20003f26070 */
[----:B------:R-:W-:Y:S03]  /*25c0*/  BSSY.RECONVERGENT B1, `(.L_x_104) ;  /* 0x00000ba000017945 */ /* 0x000fe60003800200 */
[----:B------:R-:W-:-:S04]  /*25d0*/  ISETP.GE.AND P0, PT, R0, R3, PT ;  /* 0x000000030000720c */ /* 0x000fc80003f06270 */
[----:B------:R-:W-:-:S13]  /*25e0*/  ISETP.GE.U32.OR.EX P0, PT, R4, R9, P0, P1 ;  /* 0x000000090400720c */ /* 0x000fda0000706510 */
[----:B------:R-:W-:Y:S05]  /*25f0*/  @P0 BRA `(.L_x_106) ;  /* 0x0000000800d80947 */ /* 0x000fea0003800000 */
[----:B------:R-:W-:Y:S01]  /*2600*/  LOP3.LUT R2, RZ, R0, RZ, 0x33, !PT ;  /* 0x00000000ff027212 */ /* 0x000fe200078e33ff */
[----:B------:R-:W-:Y:S01]  /*2610*/  BSSY.RECONVERGENT B2, `(.L_x_107) ;  /* 0x0000058000027945 */ /* 0x000fe20003800200 */
[----:B------:R-:W-:Y:S02]  /*2620*/  IMAD.MOV.U32 R28, RZ, RZ, R0 ;  /* 0x000000ffff1c7224 */ /* 0x000fe400078e0000 */
[----:B------:R-:W-:-:S04]  /*2630*/  IADD3 R2, PT, PT, -R5, R8, R2 ;  /* 0x0000000805027210 */ /* 0x000fc80007ffe102 */
[C---:B------:R-:W-:Y:S02]  /*2640*/  ISETP.GE.U32.AND P1, PT, R2.reuse, 0xf00, PT ;  /* 0x00000f000200780c */ /* 0x040fe40003f26070 */
[----:B------:R-:W-:-:S04]  /*2650*/  LEA.HI R25, R2, 0x1, RZ, 0x18 ;  /* 0x0000000102197811 */ /* 0x000fc800078fc0ff */
[----:B------:R-:W-:-:S04]  /*2660*/  LOP3.LUT R27, R25, 0xf, RZ, 0xc0, !PT ;  /* 0x0000000f191b7812 */ /* 0x000fc800078ec0ff */
[----:B------:R-:W-:-:S03]  /*2670*/  ISETP.NE.AND P0, PT, R27, RZ, PT ;  /* 0x000000ff1b00720c */ /* 0x000fc60003f05270 */
[----:B------:R-:W-:Y:S10]  /*2680*/  @!P1 BRA `(.L_x_108) ;  /* 0x0000000400409947 */ /* 0x000ff40003800000 */
[----:B------:R-:W2:Y:S01]  /*2690*/  LDCU.64 UR4, c[0x0][0x380] ;  /* 0x00007000ff0477ac */ /* 0x000ea20008000a00 */
[----:B------:R-:W-:Y:S01]  /*26a0*/  IADD3 R3, P2, PT, R0, R5, RZ ;  /* 0x0000000500037210 */ /* 0x000fe20007f5e0ff */
[----:B------:R-:W-:Y:S01]  /*26b0*/  IMAD.MOV.U32 R28, RZ, RZ, R0 ;  /* 0x000000ffff1c7224 */ /* 0x000fe200078e0000 */
[----:B------:R-:W-:-:S03]  /*26c0*/  LOP3.LUT R24, R25, 0x1fffff0, RZ, 0xc0, !PT ;  /* 0x01fffff019187812 */ /* 0x000fc600078ec0ff */
[----:B------:R-:W-:Y:S02]  /*26d0*/  IMAD.X R6, RZ, RZ, R4, P2 ;  /* 0x000000ffff067224 */ /* 0x000fe400010e0604 */
[----:B------:R-:W-:Y:S01]  /*26e0*/  IMAD.MOV R24, RZ, RZ, -R24 ;  /* 0x000000ffff187224 */ /* 0x000fe200078e0a18 */
[----:B--2---:R-:W-:-:S04]  /*26f0*/  LEA R2, P1, R3, UR4, 0x3 ;  /* 0x0000000403027c11 */ /* 0x004fc8000f8218ff */
[----:B------:R-:W-:Y:S02]  /*2700*/  IADD3 R2, P2, PT, R2, 0x4000, RZ ;  /* 0x0000400002027810 */ /* 0x000fe40007f5e0ff */
[----:B------:R-:W-:-:S05]  /*2710*/  LEA.HI.X R3, R3, UR5, R6, 0x3, P1 ;  /* 0x0000000503037c11 */ /* 0x000fca00088f1c06 */
[----:B------:R-:W-:-:S07]  /*2720*/  IMAD.X R3, RZ, RZ, R3, P2 ;  /* 0x000000ffff037224 */ /* 0x000fce00010e0603 */
.L_x_109:
[----:B--2---:R-:W2:Y:S04]  /*2730*/  LDG.E.64 R16, desc[UR6][R2.64+-0x4000] ;  /* 0xffc0000602107981 */ /* 0x004ea8000c1e1b00 */
[----:B---3--:R-:W3:Y:S04]  /*2740*/  LDG.E.64 R14, desc[UR6][R2.64+-0x3800] ;  /* 0xffc80006020e7981 */ /* 0x008ee8000c1e1b00 */
[----:B------:R-:W4:Y:S04]  /*2750*/  LDG.E.64 R22, desc[UR6][R2.64+-0x3000] ;  /* 0xffd0000602167981 */ /* 0x000f28000c1e1b00 */
[----:B------:R-:W5:Y:S04]  /*2760*/  LDG.E.64 R20, desc[UR6][R2.64+-0x2800] ;  /* 0xffd8000602147981 */ /* 0x000f68000c1e1b00 */
[----:B0-----:R-:W5:Y:S04]  /*2770*/  LDG.E.64 R12, desc[UR6][R2.64+-0x2000] ;  /* 0xffe00006020c7981 */ /* 0x001f68000c1e1b00 */
[----:B------:R-:W5:Y:S04]  /*2780*/  LDG.E.64 R10, desc[UR6][R2.64+-0x1800] ;  /* 0xffe80006020a7981 */ /* 0x000f68000c1e1b00 */
[----:B------:R-:W5:Y:S04]  /*2790*/  LDG.E.64 R8, desc[UR6][R2.64+-0x1000] ;  /* 0xfff0000602087981 */ /* 0x000f68000c1e1b00 */
        /* <DEDUP_REMOVED lines=58> */
[----:B------:R2:W3:Y:S01]  /*2b40*/  F2I.F64.TRUNC R26, R8 ;  /* 0x00000008001a7311 */ /* 0x0004e2000030d100 */
[----:B------:R-:W-:Y:S01]  /*2b50*/  IADD3 R2, P2, PT, R2, 0x8000, RZ ;  /* 0x0000800002027810 */ /* 0x000fe20007f5e0ff */
[----:B------:R-:W-:-:S04]  /*2b60*/  VIADD R28, R28, 0x1000 ;  /* 0x000010001c1c7836 */ /* 0x000fc80000000000 */
[----:B------:R-:W-:Y:S01]  /*2b70*/  IMAD.X R3, RZ, RZ, R3, P2 ;  /* 0x000000ffff037224 */ /* 0x000fe200010e0603 */
[----:B------:R-:W-:Y:S07]  /*2b80*/  @P1 BRA `(.L_x_109) ;  /* 0xfffffff800e81947 */ /* 0x000fee000383ffff */
.L_x_108:
[----:B------:R-:W-:Y:S05]  /*2b90*/  BSYNC.RECONVERGENT B2 ;  /* 0x0000000000027941 */ /* 0x000fea0003800200 */
.L_x_107:
[----:B------:R-:W-:Y:S05]  /*2ba0*/  @!P0 BRA `(.L_x_106) ;  /* 0x00000004006c8947 */ /* 0x000fea0003800000 */
[----:B------:R-:W-:Y:S01]  /*2bb0*/  ISETP.GE.U32.AND P1, PT, R27, 0x8, PT ;  /* 0x000000081b00780c */ /* 0x000fe20003f26070 */
[----:B------:R-:W-:Y:S01]  /*2bc0*/  BSSY.RECONVERGENT B2, `(.L_x_110) ;  /* 0x000002a000027945 */ /* 0x000fe20003800200 */
[----:B------:R-:W-:-:S04]  /*2bd0*/  LOP3.LUT R24, R25, 0x7, RZ, 0xc0, !PT ;  /* 0x0000000719187812 */ /* 0x000fc800078ec0ff */
[----:B------:R-:W-:-:S07]  /*2be0*/  ISETP.NE.AND P0, PT, R24, RZ, PT ;  /* 0x000000ff1800720c */ /* 0x000fce0003f05270 */
[----:B------:R-:W-:Y:S06]  /*2bf0*/  @!P1 BRA `(.L_x_111) ;  /* 0x0000000000989947 */ /* 0x000fec0003800000 */
[----:B------:R-:W4:Y:S01]  /*2c00*/  LDCU.64 UR4, c[0x0][0x380] ;  /* 0x00007000ff0477ac */ /* 0x000f220008000a00 */
[----:B------:R-:W-:-:S05]  /*2c10*/  IADD3 R2, P1, PT, R28, R5, RZ ;  /* 0x000000051c027210 */ /* 0x000fca0007f3e0ff */
[----:B------:R-:W-:Y:S01]  /*2c20*/  IMAD.X R3, RZ, RZ, R4, P1 ;  /* 0x000000ffff037224 */ /* 0x000fe200008e0604 */
[----:B----4-:R-:W-:-:S04]  /*2c30*/  LEA R18, P1, R2, UR4, 0x3 ;  /* 0x0000000402127c11 */ /* 0x010fc8000f8218ff */
[----:B------:R-:W-:-:S05]  /*2c40*/  LEA.HI.X R19, R2, UR5, R3, 0x3, P1 ;  /* 0x0000000502137c11 */ /* 0x000fca00088f1c03 */
[----:B------:R-:W4:Y:S04]  /*2c50*/  LDG.E.64 R20, desc[UR6][R18.64] ;  /* 0x0000000612147981 */ /* 0x000f28000c1e1b00 */
[----:B------:R-:W5:Y:S04]  /*2c60*/  LDG.E.64 R16, desc[UR6][R18.64+0x800] ;  /* 0x0008000612107981 */ /* 0x000f68000c1e1b00 */
[----:B0-----:R-:W5:Y:S04]  /*2c70*/  LDG.E.64 R12, desc[UR6][R18.64+0x1000] ;  /* 0x00100006120c7981 */ /* 0x001f68000c1e1b00 */
[----:B------:R-:W5:Y:S04]  /*2c80*/  LDG.E.64 R10, desc[UR6][R18.64+0x1800] ;  /* 0x00180006120a7981 */ /* 0x000f68000c1e1b00 */
[----:B--2---:R-:W2:Y:S04]  /*2c90*/  LDG.E.64 R8, desc[UR6][R18.64+0x2000] ;  /* 0x0020000612087981 */ /* 0x004ea8000c1e1b00 */
[----:B------:R-:W2:Y:S04]  /*2ca0*/  LDG.E.64 R6, desc[UR6][R18.64+0x2800] ;  /* 0x0028000612067981 */ /* 0x000ea8000c1e1b00 */
        /* <DEDUP_REMOVED lines=26> */
[----:B------:R4:W0:Y:S05]  /*2e50*/  F2I.F64.TRUNC R26, R12 ;  /* 0x0000000c001a7311 */ /* 0x00082a000030d100 */
.L_x_111:
[----:B------:R-:W-:Y:S05]  /*2e60*/  BSYNC.RECONVERGENT B2 ;  /* 0x0000000000027941 */ /* 0x000fea0003800200 */
.L_x_110:
[----:B------:R-:W-:Y:S05]  /*2e70*/  @!P0 BRA `(.L_x_106) ;  /* 0x0000000000b88947 */ /* 0x000fea0003800000 */
[----:B------:R-:W-:Y:S01]  /*2e80*/  ISETP.GE.U32.AND P1, PT, R24, 0x4, PT ;  /* 0x000000041800780c */ /* 0x000fe20003f26070 */
[----:B------:R-:W-:Y:S01]  /*2e90*/  BSSY.RECONVERGENT B2, `(.L_x_112) ;  /* 0x000001a000027945 */ /* 0x000fe20003800200 */
[----:B------:R-:W-:-:S04]  /*2ea0*/  LOP3.LUT R25, R25, 0x3, RZ, 0xc0, !PT ;  /* 0x0000000319197812 */ /* 0x000fc800078ec0ff */
[----:B------:R-:W-:-:S07]  /*2eb0*/  ISETP.NE.AND P0, PT, R25, RZ, PT ;  /* 0x000000ff1900720c */ /* 0x000fce0003f05270 */
[----:B------:R-:W-:Y:S06]  /*2ec0*/  @!P1 BRA `(.L_x_113) ;  /* 0x0000000000589947 */ /* 0x000fec0003800000 */
[----:B------:R-:W5:Y:S01]  /*2ed0*/  LDCU.64 UR4, c[0x0][0x380] ;  /* 0x00007000ff0477ac */ /* 0x000f620008000a00 */
[----:B------:R-:W-:-:S05]  /*2ee0*/  IADD3 R2, P1, PT, R28, R5, RZ ;  /* 0x000000051c027210 */ /* 0x000fca0007f3e0ff */
[----:B------:R-:W-:Y:S01]  /*2ef0*/  IMAD.X R3, RZ, RZ, R4, P1 ;  /* 0x000000ffff037224 */ /* 0x000fe200008e0604 */
[----:B-----5:R-:W-:-:S04]  /*2f00*/  LEA R6, P1, R2, UR4, 0x3 ;  /* 0x0000000402067c11 */ /* 0x020fc8000f8218ff */
[----:B------:R-:W-:-:S05]  /*2f10*/  LEA.HI.X R7, R2, UR5, R3, 0x3, P1 ;  /* 0x0000000502077c11 */ /* 0x000fca00088f1c03 */
[----:B--2---:R-:W2:Y:S04]  /*2f20*/  LDG.E.64 R8, desc[UR6][R6.64] ;  /* 0x0000000606087981 */ /* 0x004ea8000c1e1b00 */
[----:B0-----:R-:W5:Y:S04]  /*2f30*/  LDG.E.64 R10, desc[UR6][R6.64+0x800] ;  /* 0x00080006060a7981 */ /* 0x001f68000c1e1b00 */
[----:B------:R-:W5:Y:S04]  /*2f40*/  LDG.E.64 R14, desc[UR6][R6.64+0x1000] ;  /* 0x00100006060e7981 */ /* 0x000f68000c1e1b00 */
[----:B------:R-:W5:Y:S01]  /*2f50*/  LDG.E.64 R2, desc[UR6][R6.64+0x1800] ;  /* 0x0018000606027981 */ /* 0x000f62000c1e1b00 */
[----:B-1-3--:R-:W2:Y:S01]  /*2f60*/  I2F.F64 R26, R26 ;  /* 0x0000001a001a7312 */ /* 0x00aea20000201c00 */
[----:B------:R-:W-:Y:S01]  /*2f70*/  VIADD R28, R28, 0x400 ;  /* 0x000004001c1c7836 */ /* 0x000fe20000000000 */
[----:B--2---:R-:W-:-:S10]  /*2f80*/  DADD R8, R8, R26 ;  /* 0x0000000008087229 */ /* 0x004fd4000000001a */
[----:B------:R-:W4:Y:S08]  /*2f90*/  F2I.F64.TRUNC R8, R8 ;  /* 0x0000000800087311 */ /* 0x000f30000030d100 */
[----:B----4-:R-:W5:Y:S02]  /*2fa0*/  I2F.F64 R12, R8 ;  /* 0x00000008000c7312 */ /* 0x010f640000201c00 */
[----:B-----5:R-:W-:-:S10]  /*2fb0*/  DADD R10, R10, R12 ;  /* 0x000000000a0a7229 */ /* 0x020fd4000000000c */
[----:B------:R-:W0:Y:S08]  /*2fc0*/  F2I.F64.TRUNC R10, R10 ;  /* 0x0000000a000a7311 */ /* 0x000e30000030d100 */
[----:B0-----:R-:W0:Y:S02]  /*2fd0*/  I2F.F64 R12, R10 ;  /* 0x0000000a000c7312 */ /* 0x001e240000201c00 */
[----:B0-----:R-:W-:-:S10]  /*2fe0*/  DADD R12, R14, R12 ;  /* 0x000000000e0c7229 */ /* 0x001fd4000000000c */
[----:B------:R-:W0:Y:S08]  /*2ff0*/  F2I.F64.TRUNC R12, R12 ;  /* 0x0000000c000c7311 */ /* 0x000e30000030d100 */
[----:B0-----:R-:W0:Y:S02]  /*3000*/  I2F.F64 R14, R12 ;  /* 0x0000000c000e7312 */ /* 0x001e240000201c00 */
[----:B0-----:R-:W-:-:S06]  /*3010*/  DADD R2, R2, R14 ;  /* 0x0000000002027229 */ /* 0x001fcc000000000e */
[----:B------:R0:W1:Y:S05]  /*3020*/  F2I.F64.TRUNC R26, R2 ;  /* 0x00000002001a7311 */ /* 0x00006a000030d100 */
.L_x_113:
[----:B------:R-:W-:Y:S05]  /*3030*/  BSYNC.RECONVERGENT B2 ;  /* 0x0000000000027941 */ /* 0x000fea0003800200 */
.L_x_112:
[----:B------:R-:W-:Y:S05]  /*3040*/  @!P0 BRA `(.L_x_106) ;  /* 0x0000000000448947 */ /* 0x000fea0003800000 */
[----:B------:R-:W5:Y:S01]  /*3050*/  LDCU.64 UR4, c[0x0][0x380] ;  /* 0x00007000ff0477ac */ /* 0x000f620008000a00 */
[----:B------:R-:W-:Y:S01]  /*3060*/  IADD3 R5, P0, PT, R28, R5, RZ ;  /* 0x000000051c057210 */ /* 0x000fe20007f1e0ff */
[----:B------:R-:W-:-:S04]  /*3070*/  IMAD.MOV R25, RZ, RZ, -R25 ;  /* 0x000000ffff197224 */ /* 0x000fc800078e0a19 */
[----:B------:R-:W-:Y:S01]  /*3080*/  IMAD.X R4, RZ, RZ, R4, P0 ;  /* 0x000000ffff047224 */ /* 0x000fe200000e0604 */
[----:B-----5:R-:W-:-:S04]  /*3090*/  LEA R6, P1, R5, UR4, 0x3 ;  /* 0x0000000405067c11 */ /* 0x020fc8000f8218ff */
[----:B------:R-:W-:-:S09]  /*30a0*/  LEA.HI.X R7, R5, UR5, R4, 0x3, P1 ;  /* 0x0000000505077c11 */ /* 0x000fd200088f1c04 */
.L_x_114:
[----:B------:R-:W-:Y:S02]  /*30b0*/  IMAD.MOV.U32 R4, RZ, RZ, R6 ;  /* 0x000000ffff047224 */ /* 0x000fe400078e0006 */
[----:B------:R-:W-:-:S05]  /*30c0*/  IMAD.MOV.U32 R5, RZ, RZ, R7 ;  /* 0x000000ffff057224 */ /* 0x000fca00078e0007 */
[----:B0-----:R-:W5:Y:S01]  /*30d0*/  LDG.E.64 R2, desc[UR6][R4.64] ;  /* 0x0000000604027981 */ /* 0x001f62000c1e1b00 */
[----:B-1-3--:R-:W5:Y:S01]  /*30e0*/  I2F.F64 R26, R26 ;  /* 0x0000001a001a7312 */ /* 0x00af620000201c00 */
[----:B------:R-:W-:Y:S01]  /*30f0*/  VIADD R25, R25, 0x1 ;  /* 0x0000000119197836 */ /* 0x000fe20000000000 */
[----:B------:R-:W-:-:S04]  /*3100*/  IADD3 R6, P1, PT, R6, 0x800, RZ ;  /* 0x0000080006067810 */ /* 0x000fc80007f3e0ff */
[----:B------:R-:W-:Y:S01]  /*3110*/  ISETP.NE.AND P0, PT, R25, RZ, PT ;  /* 0x000000ff1900720c */ /* 0x000fe20003f05270 */
[----:B------:R-:W-:Y:S01]  /*3120*/  IMAD.X R7, RZ, RZ, R7, P1 ;  /* 0x000000ffff077224 */ /* 0x000fe200008e0607 */
[----:B-----5:R-:W-:-:S06]  /*3130*/  DADD R2, R26, R2 ;  /* 0x000000001a027229 */ /* 0x020fcc0000000002 */
[----:B------:R0:W1:Y:S05]  /*3140*/  F2I.F64.TRUNC R26, R2 ;  /* 0x00000002001a7311 */ /* 0x00006a000030d100 */
[----:B------:R-:W-:Y:S05]  /*3150*/  @P0 BRA `(.L_x_114) ;  /* 0xfffffffc00d40947 */ /* 0x000fea000383ffff */
.L_x_106:
[----:B------:R-:W-:Y:S05]  /*3160*/  BSYNC.RECONVERGENT B1 ;  /* 0x0000000000017941 */ /* 0x000fea0003800200 */
.L_x_104:
[----:B0---4-:R-:W0:Y:S01]  /*3170*/  S2R R12, SR_LANEID ;  /* 0x00000000000c7919 */ /* 0x011e220000000000 */
[----:B-1-3--:R-:W-:Y:S01]  /*3180*/  I2F.F64 R4, R26 ;  /* 0x0000001a00047312 */ /* 0x00afe20000201c00 */
[----:B------:R-:W-:Y:S01]  /*3190*/  ISETP.NE.AND P1, PT, R0, RZ, PT ;  /* 0x000000ff0000720c */ /* 0x000fe20003f25270 */
[----:B--2---:R-:W1:Y:S06]  /*31a0*/  SHFL.DOWN PT, R8, R26, 0x1, 0x1f ;  /* 0x08201f001a087f89 */ /* 0x004e6c00000e0000 */
[----:B-1----:R-:W1:Y:S01]  /*31b0*/  I2F.F64 R2, R8 ;  /* 0x0000000800027312 */ /* 0x002e620000201c00 */
[----:B0-----:R-:W-:Y:S01]  /*31c0*/  ISETP.GT.AND P0, PT, R12, 0x1e, PT ;  /* 0x0000001e0c00780c */ /* 0x001fe20003f04270 */
[----:B-1----:R-:W-:-:S12]  /*31d0*/  DADD R2, R4, R2 ;  /* 0x0000000004027229 */ /* 0x002fd80000000002 */
        /* <DEDUP_REMOVED lines=69> */
[----:B------:R1:W2:Y:S05]  /*3630*/  F2I.F64.TRUNC R26, R8 ;  /* 0x00000008001a7311 */ /* 0x0002aa000030d100 */
.L_x_102:
[----:B------:R-:W-:Y:S05]  /*3640*/  BSYNC.RECONVERGENT B0 ;  /* 0x0000000000007941 */ /* 0x000fea0003800200 */
.L_x_87:
[----:B------:R-:W5:Y:S02]  /*3650*/  S2R R0, SR_TID.X ;  /* 0x0000000000007919 */ /* 0x000f640000002100 */
[----:B-----5:R-:W-:-:S13]  /*3660*/  ISETP.NE.AND P0, PT, R0, RZ, PT ;  /* 0x000000ff0000720c */ /* 0x020fda0003f05270 */
[----:B------:R-:W-:Y:S05]  /*3670*/  @P0 EXIT ;  /* 0x000000000000094d */ /* 0x000fea0003800000 */
[----:B------:R-:W5:Y:S01]  /*3680*/  LDCU.64 UR4, c[0x0][0x3a0] ;  /* 0x00007400ff0477ac */ /* 0x000f620008000a00 */
[----:B012-4-:R-:W5:Y:S01]  /*3690*/  I2F.F64 R2, R26 ;  /* 0x0000001a00027312 */ /* 0x017f620000201c00 */
[----:B------:R-:W0:Y:S01]  /*36a0*/  LDC.64 R6, c[0x0][0x388] ;  /* 0x0000e200ff067b82 */ /* 0x000e220000000a00 */
[----:B-----5:R-:W-:-:S10]  /*36b0*/  DADD R2, R2, UR4 ;  /* 0x0000000402027e29 */ /* 0x020fd40008000000 */
[----:B------:R-:W1:Y:S08]  /*36c0*/  F2I.F64.TRUNC R2, R2 ;  /* 0x0000000200027311 */ /* 0x000e70000030d100 */
[----:B-1----:R-:W0:Y:S02]  /*36d0*/  I2F.F64 R4, R2 ;  /* 0x0000000200047312 */ /* 0x002e240000201c00 */
[----:B0-----:R-:W-:Y:S01]  /*36e0*/  STG.E.64 desc[UR6][R6.64], R4 ;  /* 0x0000000406007986 */ /* 0x001fe2000c101b06 */
[----:B------:R-:W-:Y:S05]  /*36f0*/  EXIT ;  /* 0x000000000000794d */ /* 0x000fea0003800000 */
.L_x_115:
        /* <DEDUP_REMOVED lines=16> */
.L_x_244:


//--------------------- .text._ZN3cub18CUB_300001_SM_10006detail6reduce28DeviceReduceSingleTileKernelINS2_10policy_hubIij12soma_imparesE10Policy1000EPiPdiS5_diN4cuda3std3__410__identityEEEvT0_T1_T2_T3_T4_T6_ --------------------------
	.section	.text._ZN3cub18CUB_300001_SM_10006detail6reduce28DeviceReduceSingleTileKernelINS2_10policy_hubIij12soma_imparesE10Policy1000EPiPdiS5_diN4cuda3std3__410__identityEEEvT0_T1_T2_T3_T4_T6_,"ax",@progbits
	.align	128
        .global         _ZN3cub18CUB_300001_SM_10006detail6reduce28DeviceReduceSingleTileKernelINS2_10policy_hubIij12soma_imparesE10Policy1000EPiPdiS5_diN4cuda3std3__410__identityEEEvT0_T1_T2_T3_T4_T6_
        .type           _ZN3cub18CUB_300001_SM_10006detail6reduce28DeviceReduceSingleTileKernelINS2_10policy_hubIij12soma_imparesE10Policy1000EPiPdiS5_diN4cuda3std3__410__identityEEEvT0_T1_T2_T3_T4_T6_,@function
        .size           _ZN3cub18CUB_300001_SM_10006detail6reduce28DeviceReduceSingleTileKernelINS2_10policy_hubIij12soma_imparesE10Policy1000EPiPdiS5_diN4cuda3std3__410__identityEEEvT0_T1_T2_T3_T4_T6_,(.L_x_245 - _ZN3cub18CUB_300001_SM_10006detail6reduce28DeviceReduceSingleTileKernelINS2_10policy_hubIij12soma_imparesE10Policy1000EPiPdiS5_diN4cuda3std3__410__identityEEEvT0_T1_T2_T3_T4_T6_)
        .other          _ZN3cub18CUB_300001_SM_10006detail6reduce28DeviceReduceSingleTileKernelINS2_10policy_hubIij12soma_imparesE10Policy1000EPiPdiS5_diN4cuda3std3__410__identityEEEvT0_T1_T2_T3_T4_T6_,@"STO_CUDA_ENTRY STV_DEFAULT"
_ZN3cub18CUB_300001_SM_10006detail6reduce28DeviceReduceSingleTileKernelINS2_10policy_hubIij12soma_imparesE10Policy1000EPiPdiS5_diN4cuda3std3__410__identityEEEvT0_T1_T2_T3_T4_T6_:
.text._ZN3cub18CUB_300001_SM_10006detail6reduce28DeviceReduceSingleTileKernelINS2_10policy_hubIij12soma_imparesE10Policy1000EPiPdiS5_diN4cuda3std3__410__identityEEEvT0_T1_T2_T3_T4_T6_:
        /* <DEDUP_REMOVED lines=13> */
.L_x_116:
        /* <DEDUP_REMOVED lines=16> */
.L_x_121:
[----:B------:R-:W-:Y:S05]  /*01d0*/  BSYNC.RECONVERGENT B1 ;  /* 0x0000000000017941 */ /* 0x000fea0003800200 */
.L_x_120:
        /* <DEDUP_REMOVED lines=17> */
.L_x_126:
        /* <DEDUP_REMOVED lines=12> */
.L_x_125:
[----:B------:R-:W-:Y:S05]  /*03b0*/  BSYNC.RECONVERGENT B2 ;  /* 0x0000000000027941 */ /* 0x000fea0003800200 */
.L_x_124:
        /* <DEDUP_REMOVED lines=9> */
.L_x_129:
        /* <DEDUP_REMOVED lines=90> */
.L_x_128:
[----:B------:R-:W-:Y:S05]  /*09f0*/  BSYNC.RECONVERGENT B2 ;  /* 0x0000000000027941 */ /* 0x000fea0003800200 */
.L_x_127:
        /* <DEDUP_REMOVED lines=50> */
.L_x_131:
[----:B------:R-:W-:Y:S05]  /*0d20*/  BSYNC.RECONVERGENT B2 ;  /* 0x0000000000027941 */ /* 0x000fea0003800200 */
.L_x_130:
        /* <DEDUP_REMOVED lines=24> */
.L_x_123:
[----:B------:R-:W-:Y:S05]  /*0eb0*/  BSYNC.RECONVERGENT B1 ;  /* 0x0000000000017941 */ /* 0x000fea0003800200 */
.L_x_122:
        /* <DEDUP_REMOVED lines=82> */
.L_x_132:
        /* <DEDUP_REMOVED lines=101> */
.L_x_119:
        /* <DEDUP_REMOVED lines=74> */
.L_x_136:
        /* <DEDUP_REMOVED lines=76> */
.L_x_134:
        /* <DEDUP_REMOVED lines=20> */
.L_x_140:
        /* <DEDUP_REMOVED lines=11> */
.L_x_139:
[----:B------:R-:W-:Y:S05]  /*2580*/  BSYNC.RECONVERGENT B2 ;  /* 0x0000000000027941 */ /* 0x000fea0003800200 */
.L_x_138:
        /* <DEDUP_REMOVED lines=17> */
.L_x_143:
        /* <DEDUP_REMOVED lines=93> */
.L_x_142:
[----:B------:R-:W-:Y:S05]  /*2c70*/  BSYNC.RECONVERGENT B2 ;  /* 0x0000000000027941 */ /* 0x000fea0003800200 */
.L_x_141:
        /* <DEDUP_REMOVED lines=53> */
.L_x_145:
[----:B------:R-:W-:Y:S05]  /*2fd0*/  BSYNC.RECONVERGENT B2 ;  /* 0x0000000000027941 */ /* 0x000fea0003800200 */
.L_x_144:
        /* <DEDUP_REMOVED lines=24> */
.L_x_137:
[----:B------:R-:W-:Y:S05]  /*3160*/  BSYNC.RECONVERGENT B1 ;  /* 0x0000000000017941 */ /* 0x000fea0003800200 */
.L_x_135:
        /* <DEDUP_REMOVED lines=78> */
.L_x_118:
        /* <DEDUP_REMOVED lines=12> */
.L_x_148:
[----:B------:R-:W-:Y:S05]  /*3710*/  BSYNC.RECONVERGENT B1 ;  /* 0x0000000000017941 */ /* 0x000fea0003800200 */
.L_x_147:
        /* <DEDUP_REMOVED lines=17> */
.L_x_153:
        /* <DEDUP_REMOVED lines=12> */
.L_x_152:
[----:B------:R-:W-:Y:S05]  /*38f0*/  BSYNC.RECONVERGENT B2 ;  /* 0x0000000000027941 */ /* 0x000fea0003800200 */
.L_x_151:
        /* <DEDUP_REMOVED lines=9> */
.L_x_156:
        /* <DEDUP_REMOVED lines=90> */
.L_x_155:
[----:B------:R-:W-:Y:S05]  /*3f30*/  BSYNC.RECONVERGENT B2 ;  /* 0x0000000000027941 */ /* 0x000fea0003800200 */
.L_x_154:
        /* <DEDUP_REMOVED lines=50> */
.L_x_158:
[----:B------:R-:W-:Y:S05]  /*4260*/  BSYNC.RECONVERGENT B2 ;  /* 0x0000000000027941 */ /* 0x000fea0003800200 */
.L_x_157:
        /* <DEDUP_REMOVED lines=24> */
.L_x_150:
[----:B------:R-:W-:Y:S05]  /*43f0*/  BSYNC.RECONVERGENT B1 ;  /* 0x0000000000017941 */ /* 0x000fea0003800200 */
.L_x_149:
        /* <DEDUP_REMOVED lines=82> */
.L_x_159:
        /* <DEDUP_REMOVED lines=101> */
.L_x_146:
        /* <DEDUP_REMOVED lines=85> */
.L_x_162:
        /* <DEDUP_REMOVED lines=88> */
.L_x_160:
        /* <DEDUP_REMOVED lines=20> */
.L_x_166:
        /* <DEDUP_REMOVED lines=11> */
.L_x_165:
[----:B------:R-:W-:Y:S05]  /*5c30*/  BSYNC.RECONVERGENT B2 ;  /* 0x0000000000027941 */ /* 0x000fea0003800200 */
.L_x_164:
        /* <DEDUP_REMOVED lines=17> */
.L_x_169:
        /* <DEDUP_REMOVED lines=93> */
.L_x_168:
[----:B------:R-:W-:Y:S05]  /*6320*/  BSYNC.RECONVERGENT B2 ;  /* 0x0000000000027941 */ /* 0x000fea0003800200 */
.L_x_167:
        /* <DEDUP_REMOVED lines=53> */
.L_x_171:
[----:B------:R-:W-:Y:S05]  /*6680*/  BSYNC.RECONVERGENT B2 ;  /* 0x0000000000027941 */ /* 0x000fea0003800200 */
.L_x_170:
        /* <DEDUP_REMOVED lines=24> */
.L_x_163:
[----:B------:R-:W-:Y:S05]  /*6810*/  BSYNC.RECONVERGENT B1 ;  /* 0x0000000000017941 */ /* 0x000fea0003800200 */
.L_x_161:
        /* <DEDUP_REMOVED lines=77> */
.L_x_133:
[----:B------:R-:W-:Y:S05]  /*6cf0*/  BSYNC.RECONVERGENT B0 ;  /* 0x0000000000007941 */ /* 0x000fea0003800200 */
.L_x_117:
        /* <DEDUP_REMOVED lines=11> */
.L_x_172:
        /* <DEDUP_REMOVED lines=13> */
.L_x_245:


//--------------------- .text._ZN3cub18CUB_300001_SM_10006detail6reduce18DeviceReduceKernelINS2_10policy_hubIij12soma_imparesE10Policy1000EN6thrust24THRUST_300001_SM_1000_NS6detail15normal_iteratorINS9_10device_ptrIdEEEEjS5_iN4cuda3std3__410__identityEEEvT0_PT3_T1_NS0_13GridEvenShareISM_EET2_T4_ --------------------------
	.section	.text._ZN3cub18CUB_300001_SM_10006detail6reduce18DeviceReduceKernelINS2_10policy_hubIij12soma_imparesE10Policy1000EN6thrust24THRUST_300001_SM_1000_NS6detail15normal_iteratorINS9_10device_ptrIdEEEEjS5_iN4cuda3std3__410__identityEEEvT0_PT3_T1_NS0_13GridEvenShareISM_EET2_T4_,"ax",@progbits
	.align	128
        .global         _ZN3cub18CUB_300001_SM_10006detail6reduce18DeviceReduceKernelINS2_10policy_hubIij12soma_imparesE10Policy1000EN6thrust24THRUST_300001_SM_1000_NS6detail15normal_iteratorINS9_10device_ptrIdEEEEjS5_iN4cuda3std3__410__identityEEEvT0_PT3_T1_NS0_13GridEvenShareISM_EET2_T4_
        .type           _ZN3cub18CUB_300001_SM_10006detail6reduce18DeviceReduceKernelINS2_10policy_hubIij12soma_imparesE10Policy1000EN6thrust24THRUST_300001_SM_1000_NS6detail15normal_iteratorINS9_10device_ptrIdEEEEjS5_iN4cuda3std3__410__identityEEEvT0_PT3_T1_NS0_13GridEvenShareISM_EET2_T4_,@function
        .size           _ZN3cub18CUB_300001_SM_10006detail6reduce18DeviceReduceKernelINS2_10policy_hubIij12soma_imparesE10Policy1000EN6thrust24THRUST_300001_SM_1000_NS6detail15normal_iteratorINS9_10device_ptrIdEEEEjS5_iN4cuda3std3__410__identityEEEvT0_PT3_T1_NS0_13GridEvenShareISM_EET2_T4_,(.L_x_246 - _ZN3cub18CUB_300001_SM_10006detail6reduce18DeviceReduceKernelINS2_10policy_hubIij12soma_imparesE10Policy1000EN6thrust24THRUST_300001_SM_1000_NS6detail15normal_iteratorINS9_10device_ptrIdEEEEjS5_iN4cuda3std3__410__identityEEEvT0_PT3_T1_NS0_13GridEvenShareISM_EET2_T4_)
        .other          _ZN3cub18CUB_300001_SM_10006detail6reduce18DeviceReduceKernelINS2_10policy_hubIij12soma_imparesE10Policy1000EN6thrust24THRUST_300001_SM_1000_NS6detail15normal_iteratorINS9_10device_ptrIdEEEEjS5_iN4cuda3std3__410__identityEEEvT0_PT3_T1_NS0_13GridEvenShareISM_EET2_T4_,@"STO_CUDA_ENTRY STV_DEFAULT"
_ZN3cub18CUB_300001_SM_10006detail6reduce18DeviceReduceKernelINS2_10policy_hubIij12soma_imparesE10Policy1000EN6thrust24THRUST_300001_SM_1000_NS6detail15normal_iteratorINS9_10device_ptrIdEEEEjS5_iN4cuda3std3__410__identityEEEvT0_PT3_T1_NS0_13GridEvenShareISM_EET2_T4_:
.text._ZN3cub18CUB_300001_SM_10006detail6reduce18DeviceReduceKernelINS2_10policy_hubIij12soma_imparesE10Policy1000EN6thrust24THRUST_300001_SM_1000_NS6detail15normal_iteratorINS9_10device_ptrIdEEEEjS5_iN4cuda3std3__410__identityEEEvT0_PT3_T1_NS0_13GridEvenShareISM_EET2_T4_:
[----:B------:R-:W-:Y:S01]  /*0000*/  LDC R1, c[0x0][0x37c] ;  /* 0x0000df00ff017b82 */ /* 0x000fe20000000800 */
[----:B------:R-:W0:Y:S01]  /*0010*/  S2R R0, SR_CTAID.X ;  /* 0x0000000000007919 */ /* 0x000e220000002500 */
[----:B------:R-:W1:Y:S01]  /*0020*/  LDCU UR5, c[0x0][0x3a8] ;  /* 0x00007500ff0577ac */ /* 0x000e620008000800 */
[----:B------:R-:W-:Y:S01]  /*0030*/  BSSY.RECONVERGENT B0, `(.L_x_173) ;  /* 0x00003bc000007945 */ /* 0x000fe20003800200 */
[----:B------:R-:W2:Y:S01]  /*0040*/  LDCU.64 UR10, c[0x0][0x358] ;  /* 0x00006b00ff0a77ac */ /* 0x000ea20008000a00 */
[----:B0-----:R-:W-:-:S05]  /*0050*/  IMAD.SHL.U32 R2, R0, 0x1000, RZ ;  /* 0x0000100000027824 */ /* 0x001fca00078e00ff */
[----:B-1----:R-:W-:-:S04]  /*0060*/  IADD3 R4, PT, PT, -R2, UR5, RZ ;  /* 0x0000000502047c10 */ /* 0x002fc8000fffe1ff */
[----:B------:R-:W-:-:S13]  /*0070*/  ISETP.GT.U32.AND P0, PT, R4, 0xfff, PT ;  /* 0x00000fff0400780c */ /* 0x000fda0003f04070 */
[----:B--2---:R-:W-:Y:S05]  /*0080*/  @P0 BRA `(.L_x_174) ;  /* 0x0000001800880947 */ /* 0x004fea0003800000 */
[----:B------:R-:W0:Y:S01]  /*0090*/  S2R R3, SR_TID.X ;  /* 0x0000000000037919 */ /* 0x000e220000002100 */
[----:B------:R-:W-:Y:S01]  /*00a0*/  BSSY.RECONVERGENT B1, `(.L_x_175) ;  /* 0x000000b000017945 */ /* 0x000fe20003800200 */
[----:B------:R-:W-:Y:S01]  /*00b0*/  IMAD.MOV.U32 R22, RZ, RZ, RZ ;  /* 0x000000ffff167224 */ /* 0x000fe200078e00ff */
[----:B0-----:R-:W-:Y:S02]  /*00c0*/  ISETP.GE.U32.AND P0, PT, R3, R4, PT ;  /* 0x000000040300720c */ /* 0x001fe40003f06070 */
[----:B------:R-:W-:-:S11]  /*00d0*/  MOV R23, R3 ;  /* 0x0000000300177202 */ /* 0x000fd60000000f00 */
[----:B------:R-:W-:Y:S05]  /*00e0*/  @P0 BRA `(.L_x_176) ;  /* 0x0000000000180947 */ /* 0x000fea0003800000 */
[----:B------:R-:W0:Y:S01]  /*00f0*/  LDC.64 R6, c[0x0][0x380] ;  /* 0x0000e000ff067b82 */ /* 0x000e220000000a00 */
[----:B------:R-:W-:-:S04]  /*0100*/  IMAD.IADD R5, R2, 0x1, R3 ;  /* 0x0000000102057824 */ /* 0x000fc800078e0203 */
[----:B0-----:R-:W-:-:S06]  /*0110*/  IMAD.WIDE.U32 R6, R5, 0x8, R6 ;  /* 0x0000000805067825 */ /* 0x001fcc00078e0006 */
[----:B------:R-:W2:Y:S01]  /*0120*/  LDG.E.64 R6, desc[UR10][R6.64] ;  /* 0x0000000a06067981 */ /* 0x000ea2000c1e1b00 */
[----:B------:R-:W-:Y:S01]  /*0130*/  VIADD R23, R3, 0x100 ;  /* 0x0000010003177836 */ /* 0x000fe20000000000 */
[----:B--2---:R0:W1:Y:S06]  /*0140*/  F2I.F64.TRUNC R22, R6 ;  /* 0x0000000600167311 */ /* 0x00406c000030d100 */
.L_x_176:
[----:B------:R-:W-:Y:S05]  /*0150*/  BSYNC.RECONVERGENT B1 ;  /* 0x0000000000017941 */ /* 0x000fea0003800200 */
.L_x_175:
[----:B------:R-:W-:Y:S01]  /*0160*/  ISETP.GE.U32.AND P0, PT, R23, R4, PT ;  /* 0x000000041700720c */ /* 0x000fe20003f06070 */
[----:B------:R-:W-:-:S12]  /*0170*/  BSSY.RECONVERGENT B1, `(.L_x_177) ;  /* 0x00000de000017945 */ /* 0x000fd80003800200 */
[----:B------:R-:W-:Y:S05]  /*0180*/  @P0 BRA `(.L_x_178) ;  /* 0x0000000c00700947 */ /* 0x000fea0003800000 */
[----:B------:R-:W-:Y:S01]  /*0190*/  LOP3.LUT R5, RZ, R23, RZ, 0x33, !PT ;  /* 0x00000017ff057212 */ /* 0x000fe200078e33ff */
[----:B------:R-:W-:Y:S03]  /*01a0*/  BSSY.RECONVERGENT B2, `(.L_x_179) ;  /* 0x0000072000027945 */ /* 0x000fe60003800200 */
[----:B------:R-:W-:-:S04]  /*01b0*/  IADD3 R5, PT, PT, -R2, UR5, R5 ;  /* 0x0000000502057c10 */ /* 0x000fc8000fffe105 */
[C---:B------:R-:W-:Y:S02]  /*01c0*/  ISETP.GE.U32.AND P0, PT, R5.reuse, 0xf00, PT ;  /* 0x00000f000500780c */ /* 0x040fe40003f06070 */
[----:B0-----:R-:W-:-:S04]  /*01d0*/  LEA.HI R6, R5, 0x1, RZ, 0x18 ;  /* 0x0000000105067811 */ /* 0x001fc800078fc0ff */
[----:B------:R-:W-:-:S07]  /*01e0*/  LOP3.LUT R7, R6, 0xf, RZ, 0xc0, !PT ;  /* 0x0000000f06077812 */ /* 0x000fce00078ec0ff */
[----:B------:R-:W-:Y:S05]  /*01f0*/  @!P0 BRA `(.L_x_180) ;  /* 0x0000000400b08947 */ /* 0x000fea0003800000 */
[----:B------:R-:W0:Y:S01]  /*0200*/  LDC.64 R8, c[0x0][0x380] ;  /* 0x0000e000ff087b82 */ /* 0x000e220000000a00 */
[----:B------:R-:W-:Y:S01]  /*0210*/  LOP3.LUT R26, R6, 0x1fffff0, RZ, 0xc0, !PT ;  /* 0x01fffff0061a7812 */ /* 0x000fe200078ec0ff */
[----:B------:R-:W-:Y:S01]  /*0220*/  BSSY.RECONVERGENT B3, `(.L_x_181) ;  /* 0x0000068000037945 */ /* 0x000fe20003800200 */
[----:B------:R-:W-:Y:S02]  /*0230*/  LOP3.LUT R5, R23, 0x800, RZ, 0xfc, !PT ;  /* 0x0000080017057812 */ /* 0x000fe400078efcff */
[----:B------:R-:W-:Y:S01]  /*0240*/  IADD3 R27, PT, PT, R2, R23, RZ ;  /* 0x00000017021b7210 */ /* 0x000fe20007ffe0ff */
[----:B------:R-:W-:-:S07]  /*0250*/  IMAD.MOV R26, RZ, RZ, -R26 ;  /* 0x000000ffff1a7224 */ /* 0x000fce00078e0a1a */
.L_x_182:
[----:B0-----:R-:W-:-:S06]  /*0260*/  IMAD.WIDE.U32 R20, R27, 0x8, R8 ;  /* 0x000000081b147825 */ /* 0x001fcc00078e0008 */
[----:B--2---:R-:W2:Y:S01]  /*0270*/  LDG.E.64 R20, desc[UR10][R20.64] ;  /* 0x0000000a14147981 */ /* 0x004ea2000c1e1b00 */
[----:B------:R-:W-:-:S04]  /*0280*/  VIADD R13, R27, 0x100 ;  /* 0x000001001b0d7836 */ /* 0x000fc80000000000 */
[----:B------:R-:W-:-:S06]  /*0290*/  IMAD.WIDE.U32 R12, R13, 0x8, R8 ;  /* 0x000000080d0c7825 */ /* 0x000fcc00078e0008 */
[----:B---3--:R-:W3:Y:S01]  /*02a0*/  LDG.E.64 R12, desc[UR10][R12.64] ;  /* 0x0000000a0c0c7981 */ /* 0x008ee2000c1e1b00 */
[----:B------:R-:W-:-:S05]  /*02b0*/  IADD3 R11, PT, PT, R27, 0x200, RZ ;  /* 0x000002001b0b7810 */ /* 0x000fca0007ffe0ff */
[----:B------:R-:W-:-:S06]  /*02c0*/  IMAD.WIDE.U32 R10, R11, 0x8, R8 ;  /* 0x000000080b0a7825 */ /* 0x000fcc00078e0008 */
[----:B------:R-:W4:Y:S01]  /*02d0*/  LDG.E.64 R10, desc[UR10][R10.64] ;  /* 0x0000000a0a0a7981 */ /* 0x000f22000c1e1b00 */
[----:B------:R-:W-:-:S04]  /*02e0*/  VIADD R25, R27, 0x300 ;  /* 0x000003001b197836 */ /* 0x000fc80000000000 */
[----:B------:R-:W-:-:S06]  /*02f0*/  IMAD.WIDE.U32 R24, R25, 0x8, R8 ;  /* 0x0000000819187825 */ /* 0x000fcc00078e0008 */
[----:B------:R-:W5:Y:S01]  /*0300*/  LDG.E.64 R24, desc[UR10][R24.64] ;  /* 0x0000000a18187981 */ /* 0x000f62000c1e1b00 */
[----:B------:R-:W-:-:S04]  /*0310*/  VIADD R19, R27, 0x400 ;  /* 0x000004001b137836 */ /* 0x000fc80000000000 */
[----:B------:R-:W-:-:S06]  /*0320*/  IMAD.WIDE.U32 R18, R19, 0x8, R8 ;  /* 0x0000000813127825 */ /* 0x000fcc00078e0008 */
[----:B------:R-:W5:Y:S01]  /*0330*/  LDG.E.64 R18, desc[UR10][R18.64] ;  /* 0x0000000a12127981 */ /* 0x000f62000c1e1b00 */
[----:B------:R-:W-:-:S05]  /*0340*/  IADD3 R17, PT, PT, R27, 0x500, RZ ;  /* 0x000005001b117810 */ /* 0x000fca0007ffe0ff */
[----:B------:R-:W-:-:S06]  /*0350*/  IMAD.WIDE.U32 R16, R17, 0x8, R8 ;  /* 0x0000000811107825 */ /* 0x000fcc00078e0008 */
[----:B------:R-:W5:Y:S01]  /*0360*/  LDG.E.64 R16, desc[UR10][R16.64] ;  /* 0x0000000a10107981 */ /* 0x000f62000c1e1b00 */
[----:B-1----:R0:W2:Y:S02]  /*0370*/  I2F.F64 R14, R22 ;  /* 0x00000016000e7312 */ /* 0x0020a40000201c00 */
[C---:B0-----:R-:W-:Y:S01]  /*0380*/  IADD3 R22, PT, PT, R27.reuse, 0x800, RZ ;  /* 0x000008001b167810 */ /* 0x041fe20007ffe0ff */
[----:B--2---:R-:W-:Y:S01]  /*0390*/  DADD R20, R20, R14 ;  /* 0x0000000014147229 */ /* 0x004fe2000000000e */
[----:B------:R-:W-:-:S04]  /*03a0*/  VIADD R15, R27, 0x600 ;  /* 0x000006001b0f7836 */ /* 0x000fc80000000000 */
[----:B------:R-:W-:Y:S01]  /*03b0*/  IMAD.WIDE.U32 R14, R15, 0x8, R8 ;  /* 0x000000080f0e7825 */ /* 0x000fe200078e0008 */
[----:B------:R-:W0:Y:S05]  /*03c0*/  F2I.F64.TRUNC R23, R20 ;  /* 0x0000001400177311 */ /* 0x000e2a000030d100 */
[----:B------:R-:W2:Y:S03]  /*03d0*/  LDG.E.64 R14, desc[UR10][R14.64] ;  /* 0x0000000a0e0e7981 */ /* 0x000ea6000c1e1b00 */
[----:B0-----:R-:W3:Y:S02]  /*03e0*/  I2F.F64 R28, R23 ;  /* 0x00000017001c7312 */ /* 0x001ee40000201c00 */
[----:B---3--:R-:W-:Y:S01]  /*03f0*/  DADD R28, R12, R28 ;  /* 0x000000000c1c7229 */ /* 0x008fe2000000001c */
[----:B------:R-:W-:-:S04]  /*0400*/  VIADD R13, R27, 0x700 ;  /* 0x000007001b0d7836 */ /* 0x000fc80000000000 */
[----:B------:R-:W-:-:S05]  /*0410*/  IMAD.WIDE.U32 R12, R13, 0x8, R8 ;  /* 0x000000080d0c7825 */ /* 0x000fca00078e0008 */
[----:B------:R-:W0:Y:S01]  /*0420*/  F2I.F64.TRUNC R28, R28 ;  /* 0x0000001c001c7311 */ /* 0x000e22000030d100 */
[----:B------:R-:W3:Y:S07]  /*0430*/  LDG.E.64 R12, desc[UR10][R12.64] ;  /* 0x0000000a0c0c7981 */ /* 0x000eee000c1e1b00 */
[----:B0-----:R-:W4:Y:S02]  /*0440*/  I2F.F64 R20, R28 ;  /* 0x0000001c00147312 */ /* 0x001f240000201c00 */
[----:B----4-:R-:W-:Y:S01]  /*0450*/  DADD R20, R10, R20 ;  /* 0x000000000a147229 */ /* 0x010fe20000000014 */
[----:B------:R-:W-:-:S06]  /*0460*/  IMAD.WIDE.U32 R10, R22, 0x8, R8 ;  /* 0x00000008160a7825 */ /* 0x000fcc00078e0008 */
[----:B------:R-:W4:Y:S03]  /*0470*/  LDG.E.64 R10, desc[UR10][R10.64] ;  /* 0x0000000a0a0a7981 */ /* 0x000f26000c1e1b00 */
[----:B------:R0:W1:Y:S02]  /*0480*/  F2I.F64.TRUNC R20, R20 ;  /* 0x0000001400147311 */ /* 0x000064000030d100 */
[----:B0-----:R-:W-:-:S06]  /*0490*/  VIADD R21, R27, 0x900 ;  /* 0x000009001b157836 */ /* 0x001fcc0000000000 */
[----:B-1----:R-:W5:Y:S02]  /*04a0*/  I2F.F64 R22, R20 ;  /* 0x0000001400167312 */ /* 0x002f640000201c00 */
[----:B-----5:R-:W-:Y:S01]  /*04b0*/  DADD R24, R24, R22 ;  /* 0x0000000018187229 */ /* 0x020fe20000000016 */
[----:B------:R-:W-:-:S06]  /*04c0*/  IMAD.WIDE.U32 R22, R21, 0x8, R8 ;  /* 0x0000000815167825 */ /* 0x000fcc00078e0008 */
[----:B------:R-:W5:Y:S03]  /*04d0*/  LDG.E.64 R22, desc[UR10][R22.64] ;  /* 0x0000000a16167981 */ /* 0x000f66000c1e1b00 */
[----:B------:R-:W0:Y:S08]  /*04e0*/  F2I.F64.TRUNC R24, R24 ;  /* 0x0000001800187311 */ /* 0x000e30000030d100 */
[----:B0-----:R-:W0:Y:S02]  /*04f0*/  I2F.F64 R28, R24 ;  /* 0x00000018001c7312 */ /* 0x001e240000201c00 */
[----:B0-----:R-:W-:Y:S01]  /*0500*/  DADD R28, R18, R28 ;  /* 0x00000000121c7229 */ /* 0x001fe2000000001c */
[----:B------:R-:W-:-:S04]  /*0510*/  VIADD R19, R27, 0xa00 ;  /* 0x00000a001b137836 */ /* 0x000fc80000000000 */
[----:B------:R-:W-:-:S05]  /*0520*/  IMAD.WIDE.U32 R20, R19, 0x8, R8 ;  /* 0x0000000813147825 */ /* 0x000fca00078e0008 */
[----:B------:R-:W0:Y:S01]  /*0530*/  F2I.F64.TRUNC R28, R28 ;  /* 0x0000001c001c7311 */ /* 0x000e22000030d100 */
[----:B------:R-:W5:Y:S07]  /*0540*/  LDG.E.64 R20, desc[UR10][R20.64] ;  /* 0x0000000a14147981 */ /* 0x000f6e000c1e1b00 */
[----:B0-----:R-:W0:Y:S02]  /*0550*/  I2F.F64 R18, R28 ;  /* 0x0000001c00127312 */ /* 0x001e240000201c00 */
[----:B0-----:R-:W-:Y:S01]  /*0560*/  DADD R28, R16, R18 ;  /* 0x00000000101c7229 */ /* 0x001fe20000000012 */
[----:B------:R-:W-:-:S05]  /*0570*/  IADD3 R19, PT, PT, R27, 0xb00, RZ ;  /* 0x00000b001b137810 */ /* 0x000fca0007ffe0ff */
[----:B------:R-:W-:-:S04]  /*0580*/  IMAD.WIDE.U32 R18, R19, 0x8, R8 ;  /* 0x0000000813127825 */ /* 0x000fc800078e0008 */
[----:B------:R-:W0:Y:S02]  /*0590*/  F2I.F64.TRUNC R29, R28 ;  /* 0x0000001c001d7311 */ /* 0x000e24000030d100 */
[----:B------:R-:W5:Y:S06]  /*05a0*/  LDG.E.64 R18, desc[UR10][R18.64] ;  /* 0x0000000a12127981 */ /* 0x000f6c000c1e1b00 */
[----:B0-----:R-:W2:Y:S02]  /*05b0*/  I2F.F64 R16, R29 ;  /* 0x0000001d00107312 */ /* 0x001ea40000201c00 */
[----:B--2---:R-:W-:Y:S01]  /*05c0*/  DADD R24, R14, R16 ;  /* 0x000000000e187229 */ /* 0x004fe20000000010 */
[----:B------:R-:W-:-:S04]  /*05d0*/  VIADD R17, R27, 0xc00 ;  /* 0x00000c001b117836 */ /* 0x000fc80000000000 */
[----:B------:R-:W-:-:S05]  /*05e0*/  IMAD.WIDE.U32 R16, R17, 0x8, R8 ;  /* 0x0000000811107825 */ /* 0x000fca00078e0008 */
[----:B------:R-:W0:Y:S01]  /*05f0*/  F2I.F64.TRUNC R24, R24 ;  /* 0x0000001800187311 */ /* 0x000e22000030d100 */
[----:B------:R-:W2:Y:S07]  /*0600*/  LDG.E.64 R16, desc[UR10][R16.64] ;  /* 0x0000000a10107981 */ /* 0x000eae000c1e1b00 */
[----:B0-----:R-:W3:Y:S02]  /*0610*/  I2F.F64 R14, R24 ;  /* 0x00000018000e7312 */ /* 0x001ee40000201c00 */
[----:B---3--:R-:W-:Y:S01]  /*0620*/  DADD R24, R12, R14 ;  /* 0x000000000c187229 */ /* 0x008fe2000000000e */
[----:B------:R-:W-:-:S04]  /*0630*/  VIADD R15, R27, 0xd00 ;  /* 0x00000d001b0f7836 */ /* 0x000fc80000000000 */
[----:B------:R-:W-:-:S05]  /*0640*/  IMAD.WIDE.U32 R14, R15, 0x8, R8 ;  /* 0x000000080f0e7825 */ /* 0x000fca00078e0008 */
[----:B------:R-:W0:Y:S01]  /*0650*/  F2I.F64.TRUNC R25, R24 ;  /* 0x0000001800197311 */ /* 0x000e22000030d100 */
[----:B------:R-:W3:Y:S01]  /*0660*/  LDG.E.64 R14, desc[UR10][R14.64] ;  /* 0x0000000a0e0e7981 */ /* 0x000ee2000c1e1b00 */
[----:B------:R-:W-:-:S05]  /*0670*/  IADD3 R13, PT, PT, R27, 0xe00, RZ ;  /* 0x00000e001b0d7810 */ /* 0x000fca0007ffe0ff */
[----:B------:R-:W-:-:S06]  /*0680*/  IMAD.WIDE.U32 R12, R13, 0x8, R8 ;  /* 0x000000080d0c7825 */ /* 0x000fcc00078e0008 */
[----:B------:R-:W3:Y:S01]  /*0690*/  LDG.E.64 R12, desc[UR10][R12.64] ;  /* 0x0000000a0c0c7981 */ /* 0x000ee2000c1e1b00 */
[----:B0-----:R-:W4:Y:S02]  /*06a0*/  I2F.F64 R28, R25 ;  /* 0x00000019001c7312 */ /* 0x001f240000201c00 */
[----:B----4-:R-:W-:-:S10]  /*06b0*/  DADD R28, R10, R28 ;  /* 0x000000000a1c7229 */ /* 0x010fd4000000001c */
[----:B------:R-:W0:Y:S08]  /*06c0*/  F2I.F64.TRUNC R28, R28 ;  /* 0x0000001c001c7311 */ /* 0x000e30000030d100 */
[----:B0-----:R-:W5:Y:S01]  /*06d0*/  I2F.F64 R10, R28 ;  /* 0x0000001c000a7312 */ /* 0x001f620000201c00 */
[----:B------:R-:W-:Y:S01]  /*06e0*/  VIADD R29, R27, 0xf00 ;  /* 0x00000f001b1d7836 */ /* 0x000fe20000000000 */
[----:B-----5:R-:W-:-:S03]  /*06f0*/  DADD R10, R22, R10 ;  /* 0x00000000160a7229 */ /* 0x020fc6000000000a */
[----:B------:R-:W-:-:S06]  /*0700*/  IMAD.WIDE.U32 R22, R29, 0x8, R8 ;  /* 0x000000081d167825 */ /* 0x000fcc00078e0008 */
[----:B------:R-:W4:Y:S01]  /*0710*/  LDG.E.64 R22, desc[UR10][R22.64] ;  /* 0x0000000a16167981 */ /* 0x000f22000c1e1b00 */
        /* <DEDUP_REMOVED lines=13> */
[----:B0-----:R-:W0:Y:S02]  /*07f0*/  I2F.F64 R10, R14 ;  /* 0x0000000e000a7312 */ /* 0x001e240000201c00 */
[----:B0-----:R-:W-:-:S10]  /*0800*/  DADD R10, R12, R10 ;  /* 0x000000000c0a7229 */ /* 0x001fd4000000000a */
[----:B------:R-:W0:Y:S08]  /*0810*/  F2I.F64.TRUNC R10, R10 ;  /* 0x0000000a000a7311 */ /* 0x000e30000030d100 */
[----:B0-----:R-:W4:Y:S01]  /*0820*/  I2F.F64 R12, R10 ;  /* 0x0000000a000c7312 */ /* 0x001f220000201c00 */
[----:B------:R-:W-:-:S05]  /*0830*/  VIADD R26, R26, 0x10 ;  /* 0x000000101a1a7836 */ /* 0x000fca0000000000 */
[----:B------:R-:W-:Y:S01]  /*0840*/  ISETP.NE.AND P0, PT, R26, RZ, PT ;  /* 0x000000ff1a00720c */ /* 0x000fe20003f05270 */
[----:B----4-:R-:W-:-:S10]  /*0850*/  DADD R22, R22, R12 ;  /* 0x0000000016167229 */ /* 0x010fd4000000000c */
[----:B------:R2:W3:Y:S01]  /*0860*/  F2I.F64.TRUNC R22, R22 ;  /* 0x0000001600167311 */ /* 0x0004e2000030d100 */
[----:B------:R-:W-:Y:S01]  /*0870*/  IADD3 R5, PT, PT, R5, 0x1000, RZ ;  /* 0x0000100005057810 */ /* 0x000fe20007ffe0ff */
[----:B------:R-:W-:Y:S01]  /*0880*/  VIADD R27, R27, 0x1000 ;  /* 0x000010001b1b7836 */ /* 0x000fe20000000000 */
[----:B------:R-:W-:Y:S06]  /*0890*/  @P0 BRA `(.L_x_182) ;  /* 0xfffffff800700947 */ /* 0x000fec000383ffff */
[----:B------:R-:W-:Y:S05]  /*08a0*/  BSYNC.RECONVERGENT B3 ;  /* 0x0000000000037941 */ /* 0x000fea0003800200 */
.L_x_181:
[----:B--2---:R-:W-:-:S07]  /*08b0*/  VIADD R23, R5, 0xfffff800 ;  /* 0xfffff80005177836 */ /* 0x004fce0000000000 */
.L_x_180:
[----:B------:R-:W-:Y:S05]  /*08c0*/  BSYNC.RECONVERGENT B2 ;  /* 0x0000000000027941 */ /* 0x000fea0003800200 */
.L_x_179:
[----:B------:R-:W-:-:S13]  /*08d0*/  ISETP.NE.AND P0, PT, R7, RZ, PT ;  /* 0x000000ff0700720c */ /* 0x000fda0003f05270 */
[----:B------:R-:W-:Y:S05]  /*08e0*/  @!P0 BRA `(.L_x_178) ;  /* 0x0000000400988947 */ /* 0x000fea0003800000 */
[----:B------:R-:W-:Y:S01]  /*08f0*/  ISETP.GE.U32.AND P0, PT, R7, 0x8, PT ;  /* 0x000000080700780c */ /* 0x000fe20003f06070 */
[----:B------:R-:W-:Y:S01]  /*0900*/  BSSY.RECONVERGENT B2, `(.L_x_183) ;  /* 0x0000036000027945 */ /* 0x000fe20003800200 */
[----:B------:R-:W-:-:S04]  /*0910*/  LOP3.LUT R5, R6, 0x7, RZ, 0xc0, !PT ;  /* 0x0000000706057812 */ /* 0x000fc800078ec0ff */
[----:B------:R-:W-:-:S07]  /*0920*/  ISETP.NE.AND P1, PT, R5, RZ, PT ;  /* 0x000000ff0500720c */ /* 0x000fce0003f25270 */
[----:B------:R-:W-:Y:S06]  /*0930*/  @!P0 BRA `(.L_x_184) ;  /* 0x0000000000c88947 */ /* 0x000fec0003800000 */
[----:B------:R-:W0:Y:S01]  /*0940*/  LDC.64 R24, c[0x0][0x380] ;  /* 0x0000e000ff187b82 */ /* 0x000e220000000a00 */
[----:B------:R-:W-:-:S05]  /*0950*/  IADD3 R7, PT, PT, R2, R23, RZ ;  /* 0x0000001702077210 */ /* 0x000fca0007ffe0ff */
[----:B0-----:R-:W-:-:S06]  /*0960*/  IMAD.WIDE.U32 R20, R7, 0x8, R24 ;  /* 0x0000000807147825 */ /* 0x001fcc00078e0018 */
[----:B------:R-:W2:Y:S01]  /*0970*/  LDG.E.64 R20, desc[UR10][R20.64] ;  /* 0x0000000a14147981 */ /* 0x000ea2000c1e1b00 */
[----:B------:R-:W-:-:S04]  /*0980*/  VIADD R19, R7, 0x100 ;  /* 0x0000010007137836 */ /* 0x000fc80000000000 */
[----:B------:R-:W-:-:S06]  /*0990*/  IMAD.WIDE.U32 R18, R19, 0x8, R24 ;  /* 0x0000000813127825 */ /* 0x000fcc00078e0018 */
[----:B------:R-:W4:Y:S01]  /*09a0*/  LDG.E.64 R18, desc[UR10][R18.64] ;  /* 0x0000000a12127981 */ /* 0x000f22000c1e1b00 */
[----:B------:R-:W-:-:S04]  /*09b0*/  VIADD R17, R7, 0x200 ;  /* 0x0000020007117836 */ /* 0x000fc80000000000 */
[----:B------:R-:W-:-:S06]  /*09c0*/  IMAD.WIDE.U32 R16, R17, 0x8, R24 ;  /* 0x0000000811107825 */ /* 0x000fcc00078e0018 */
[----:B------:R-:W5:Y:S01]  /*09d0*/  LDG.E.64 R16, desc[UR10][R16.64] ;  /* 0x0000000a10107981 */ /* 0x000f62000c1e1b00 */
[----:B------:R-:W-:-:S05]  /*09e0*/  IADD3 R15, PT, PT, R7, 0x300, RZ ;  /* 0x00000300070f7810 */ /* 0x000fca0007ffe0ff */
[----:B------:R-:W-:-:S06]  /*09f0*/  IMAD.WIDE.U32 R14, R15, 0x8, R24 ;  /* 0x000000080f0e7825 */ /* 0x000fcc00078e0018 */
[----:B------:R-:W5:Y:S01]  /*0a00*/  LDG.E.64 R14, desc[UR10][R14.64] ;  /* 0x0000000a0e0e7981 */ /* 0x000f62000c1e1b00 */
        /* <DEDUP_REMOVED lines=9> */
[----:B------:R-:W-:-:S04]  /*0aa0*/  VIADD R7, R7, 0x700 ;  /* 0x0000070007077836 */ /* 0x000fc80000000000 */
[----:B------:R-:W-:Y:S01]  /*0ab0*/  IMAD.WIDE.U32 R24, R7, 0x8, R24 ;  /* 0x0000000807187825 */ /* 0x000fe200078e0018 */
[----:B-1-3--:R-:W2:Y:S05]  /*0ac0*/  I2F.F64 R26, R22 ;  /* 0x00000016001a7312 */ /* 0x00aeaa0000201c00 */
[----:B------:R-:W3:Y:S01]  /*0ad0*/  LDG.E.64 R24, desc[UR10][R24.64] ;  /* 0x0000000a18187981 */ /* 0x000ee2000c1e1b00 */
[----:B------:R-:W-:Y:S01]  /*0ae0*/  VIADD R23, R23, 0x800 ;  /* 0x0000080017177836 */ /* 0x000fe20000000000 */
[----:B--2---:R-:W-:-:S10]  /*0af0*/  DADD R26, R20, R26 ;  /* 0x00000000141a7229 */ /* 0x004fd4000000001a */
        /* <DEDUP_REMOVED lines=19> */
[----:B0-----:R-:W3:Y:S02]  /*0c30*/  I2F.F64 R16, R8 ;  /* 0x0000000800107312 */ /* 0x001ee40000201c00 */
[----:B---3--:R-:W-:-:S06]  /*0c40*/  DADD R16, R24, R16 ;  /* 0x0000000018107229 */ /* 0x008fcc0000000010 */
[----:B------:R0:W2:Y:S05]  /*0c50*/  F2I.F64.TRUNC R22, R16 ;  /* 0x0000001000167311 */ /* 0x0000aa000030d100 */
.L_x_184:
[----:B------:R-:W-:Y:S05]  /*0c60*/  BSYNC.RECONVERGENT B2 ;  /* 0x0000000000027941 */ /* 0x000fea0003800200 */
.L_x_183:
[----:B------:R-:W-:Y:S05]  /*0c70*/  @!P1 BRA `(.L_x_178) ;  /* 0x0000000000b49947 */ /* 0x000fea0003800000 */
[----:B------:R-:W-:Y:S01]  /*0c80*/  ISETP.GE.U32.AND P0, PT, R5, 0x4, PT ;  /* 0x000000040500780c */ /* 0x000fe20003f06070 */
[----:B------:R-:W-:Y:S01]  /*0c90*/  BSSY.RECONVERGENT B2, `(.L_x_185) ;  /* 0x000001e000027945 */ /* 0x000fe20003800200 */
[----:B------:R-:W-:-:S04]  /*0ca0*/  LOP3.LUT R10, R6, 0x3, RZ, 0xc0, !PT ;  /* 0x00000003060a7812 */ /* 0x000fc800078ec0ff */
[----:B------:R-:W-:-:S07]  /*0cb0*/  ISETP.NE.AND P1, PT, R10, RZ, PT ;  /* 0x000000ff0a00720c */ /* 0x000fce0003f25270 */
[----:B------:R-:W-:Y:S06]  /*0cc0*/  @!P0 BRA `(.L_x_186) ;  /* 0x0000000000688947 */ /* 0x000fec0003800000 */
[----:B------:R-:W4:Y:S01]  /*0cd0*/  LDC.64 R12, c[0x0][0x380] ;  /* 0x0000e000ff0c7b82 */ /* 0x000f220000000a00 */
[----:B------:R-:W-:-:S05]  /*0ce0*/  IADD3 R5, PT, PT, R2, R23, RZ ;  /* 0x0000001702057210 */ /* 0x000fca0007ffe0ff */
[----:B----4-:R-:W-:-:S06]  /*0cf0*/  IMAD.WIDE.U32 R14, R5, 0x8, R12 ;  /* 0x00000008050e7825 */ /* 0x010fcc00078e000c */
        /* <DEDUP_REMOVED lines=10> */
[----:B0123--:R-:W4:Y:S01]  /*0da0*/  I2F.F64 R16, R22 ;  /* 0x0000001600107312 */ /* 0x00ff220000201c00 */
[----:B------:R-:W-:Y:S01]  /*0db0*/  VIADD R23, R23, 0x400 ;  /* 0x0000040017177836 */ /* 0x000fe20000000000 */
        /* <DEDUP_REMOVED lines=9> */
[----:B0-----:R-:W-:-:S06]  /*0e50*/  DADD R12, R12, R16 ;  /* 0x000000000c0c7229 */ /* 0x001fcc0000000010 */
[----:B------:R4:W0:Y:S05]  /*0e60*/  F2I.F64.TRUNC R22, R12 ;  /* 0x0000000c00167311 */ /* 0x00082a000030d100 */
.L_x_186:
[----:B------:R-:W-:Y:S05]  /*0e70*/  BSYNC.RECONVERGENT B2 ;  /* 0x0000000000027941 */ /* 0x000fea0003800200 */
.L_x_185:
[----:B------:R-:W-:Y:S05]  /*0e80*/  @!P1 BRA `(.L_x_178) ;  /* 0x0000000000309947 */ /* 0x000fea0003800000 */
[----:B----4-:R-:W4:Y:S01]  /*0e90*/  LDC.64 R12, c[0x0][0x380] ;  /* 0x0000e000ff0c7b82 */ /* 0x010f220000000a00 */
[----:B------:R-:W-:Y:S01]  /*0ea0*/  IMAD.IADD R5, R2, 0x1, R23 ;  /* 0x0000000102057824 */ /* 0x000fe200078e0217 */
[----:B------:R-:W-:-:S07]  /*0eb0*/  IADD3 R10, PT, PT, -R10, RZ, RZ ;  /* 0x000000ff0a0a7210 */ /* 0x000fce0007ffe1ff */
.L_x_187:
[----:B----4-:R-:W-:-:S06]  /*0ec0*/  IMAD.WIDE.U32 R6, R5, 0x8, R12 ;  /* 0x0000000805067825 */ /* 0x010fcc00078e000c */
[----:B------:R-:W4:Y:S01]  /*0ed0*/  LDG.E.64 R6, desc[UR10][R6.64] ;  /* 0x0000000a06067981 */ /* 0x000f22000c1e1b00 */
[----:B0123--:R-:W4:Y:S01]  /*0ee0*/  I2F.F64 R8, R22 ;  /* 0x0000001600087312 */ /* 0x00ff220000201c00 */
[----:B------:R-:W-:Y:S02]  /*0ef0*/  VIADD R10, R10, 0x1 ;  /* 0x000000010a0a7836 */ /* 0x000fe40000000000 */
[----:B------:R-:W-:-:S03]  /*0f00*/  VIADD R5, R5, 0x100 ;  /* 0x0000010005057836 */ /* 0x000fc60000000000 */
[----:B------:R-:W-:Y:S01]  /*0f10*/  ISETP.NE.AND P0, PT, R10, RZ, PT ;  /* 0x000000ff0a00720c */ /* 0x000fe20003f05270 */
[----:B----4-:R-:W-:-:S06]  /*0f20*/  DADD R8, R8, R6 ;  /* 0x0000000008087229 */ /* 0x010fcc0000000006 */
[----:B------:R0:W1:Y:S06]  /*0f30*/  F2I.F64.TRUNC R22, R8 ;  /* 0x0000000800167311 */ /* 0x00006c000030d100 */
[----:B------:R-:W-:Y:S05]  /*0f40*/  @P0 BRA `(.L_x_187) ;  /* 0xfffffffc00dc0947 */ /* 0x000fea000383ffff */
.L_x_178:
[----:B------:R-:W-:Y:S05]  /*0f50*/  BSYNC.RECONVERGENT B1 ;  /* 0x0000000000017941 */ /* 0x000fea0003800200 */
.L_x_177:
[----:B------:R-:W-:-:S13]  /*0f60*/  ISETP.GE.U32.AND P0, PT, R4, 0x100, PT ;  /* 0x000001000400780c */ /* 0x000fda0003f06070 */
[----:B------:R-:W-:Y:S05]  /*0f70*/  @!P0 BRA `(.L_x_188) ;  /* 0x00000004003c8947 */ /* 0x000fea0003800000 */
[----:B01234-:R-:W0:Y:S01]  /*0f80*/  SHFL.DOWN PT, R12, R22, 0x1, 0x1f ;  /* 0x08201f00160c7f89 */ /* 0x01fe2200000e0000 */
        /* <DEDUP_REMOVED lines=36> */
[----:B------:R-:W0:Y:S01]  /*11d0*/  F2I.F64.TRUNC R7, R6 ;  /* 0x0000000600077311 */ /* 0x000e22000030d100 */
[----:B------:R-:W-:-:S05]  /*11e0*/  @!P0 IADD3 R8, PT, PT, R8, R9, RZ ;  /* 0x0000000908088210 */ /* 0x000fca0007ffe0ff */
        /* <DEDUP_REMOVED lines=40> */
.L_x_188:
[----:B------:R-:W-:Y:S01]  /*1470*/  LOP3.LUT R2, R3, 0x3e0, RZ, 0xc0, !PT ;  /* 0x000003e003027812 */ /* 0x000fe200078ec0ff */
[----:B0123--:R-:W-:Y:S03]  /*1480*/  I2F.F64 R8, R22 ;  /* 0x0000001600087312 */ /* 0x00ffe60000201c00 */
[----:B------:R-:W-:Y:S01]  /*1490*/  LOP3.LUT R7, RZ, R2, RZ, 0x33, !PT ;  /* 0x00000002ff077212 */ /* 0x000fe200078e33ff */
[----:B------:R-:W-:Y:S02]  /*14a0*/  VIADD R5, R2, 0x20 ;  /* 0x0000002002057836 */ /* 0x000fe40000000000 */
[----:B------:R-:W0:Y:S03]  /*14b0*/  S2R R2, SR_LANEID ;  /* 0x0000000000027919 */ /* 0x000e260000000000 */
[----:B------:R-:W-:Y:S01]  /*14c0*/  ISETP.GT.U32.AND P0, PT, R5, R4, PT ;  /* 0x000000040500720c */ /* 0x000fe20003f04070 */
[----:B------:R-:W-:-:S05]  /*14d0*/  IMAD.IADD R5, R4, 0x1, R7 ;  /* 0x0000000104057824 */ /* 0x000fca00078e0207 */
[----:B------:R-:W-:-:S05]  /*14e0*/  SEL R5, R5, 0x1f, P0 ;  /* 0x0000001f05057807 */ /* 0x000fca0000000000 */
[----:B----4-:R-:W1:Y:S01]  /*14f0*/  SHFL.DOWN PT, R12, R22, 0x1, R5 ;  /* 0x08200000160c7989 */ /* 0x010e6200000e0005 */
[C---:B0-----:R-:W-:Y:S02]  /*1500*/  ISETP.GE.AND P0, PT, R2.reuse, R5, PT ;  /* 0x000000050200720c */ /* 0x041fe40003f06270 */
[C---:B------:R-:W-:Y:S02]  /*1510*/  IADD3 R16, PT, PT, R2.reuse, 0x2, RZ ;  /* 0x0000000202107810 */ /* 0x040fe40007ffe0ff */
[----:B------:R-:W-:Y:S01]  /*1520*/  ISETP.NE.AND P1, PT, R2, RZ, PT ;  /* 0x000000ff0200720c */ /* 0x000fe20003f25270 */
[----:B-1----:R-:W0:Y:S02]  /*1530*/  I2F.F64 R6, R12 ;  /* 0x0000000c00067312 */ /* 0x002e240000201c00 */
[----:B0-----:R-:W-:-:S06]  /*1540*/  DADD R6, R8, R6 ;  /* 0x0000000008067229 */ /* 0x001fcc0000000006 */
        /* <DEDUP_REMOVED lines=9> */
[C---:B0-----:R-:W-:Y:S01]  /*15e0*/  VIADD R8, R2.reuse, 0x8 ;  /* 0x0000000802087836 */ /* 0x041fe20000000000 */
[----:B------:R-:W-:Y:S01]  /*15f0*/  IADD3 R2, PT, PT, R2, 0x10, RZ ;  /* 0x0000001002027810 */ /* 0x000fe20007ffe0ff */
[----:B-1----:R-:W0:Y:S04]  /*1600*/  SHFL.DOWN PT, R15, R22, 0x4, R5 ;  /* 0x08800000160f7989 */ /* 0x002e2800000e0005 */
        /* <DEDUP_REMOVED lines=37> */
[----:B------:R-:W0:Y:S01]  /*1860*/  LDS.128 R8, [UR4+0x10] ;  /* 0x00001004ff087984 */ /* 0x000e220008000c00 */
[----:B-1----:R-:W-:Y:S01]  /*1870*/  I2F.F64 R6, R22 ;  /* 0x0000001600067312 */ /* 0x002fe20000201c00 */
[----:B------:R-:W-:-:S07]  /*1880*/  ISETP.GE.U32.AND P0, PT, R4, 0x61, PT ;  /* 0x000000610400780c */ /* 0x000fce0003f06070 */
[----:B0-----:R-:W0:Y:S02]  /*1890*/  I2F.F64 R2, R8 ;  /* 0x0000000800027312 */ /* 0x001e240000201c00 */
        /* <DEDUP_REMOVED lines=28> */
[----:B0-----:R-:W-:Y:S08]  /*1a60*/  I2F.F64 R2, R9 ;  /* 0x0000000900027312 */ /* 0x001ff00000201c00 */
[----:B-1----:R-:W0:Y:S02]  /*1a70*/  I2F.F64 R4, R22 ;  /* 0x0000001600047312 */ /* 0x002e240000201c00 */
[----:B0-----:R-:W-:-:S06]  /*1a80*/  DADD R2, R4, R2 ;  /* 0x0000000004027229 */ /* 0x001fcc0000000002 */
[----:B------:R0:W1:Y:S01]  /*1a90*/  F2I.F64.TRUNC R22, R2 ;  /* 0x0000000200167311 */ /* 0x000062000030d100 */
[----:B------:R-:W-:Y:S05]  /*1aa0*/  BRA `(.L_x_189) ;  /* 0x0000002000507947 */ /* 0x000fea0003800000 */
.L_x_174:
[----:B------:R-:W0:Y:S01]  /*1ab0*/  S2R R3, SR_TID.X ;  /* 0x0000000000037919 */ /* 0x000e220000002100 */
[----:B------:R-:W1:Y:S01]  /*1ac0*/  LDCU.64 UR6, c[0x0][0x380] ;  /* 0x00007000ff0677ac */ /* 0x000e620008000a00 */
[----:B------:R-:W2:Y:S01]  /*1ad0*/  LDCU UR4, c[0x0][0x3ac] ;  /* 0x00007580ff0477ac */ /* 0x000ea20008000800 */
[----:B-1----:R-:W-:Y:S01]  /*1ae0*/  MOV R10, UR6 ;  /* 0x00000006000a7c02 */ /* 0x002fe20008000f00 */
[----:B------:R-:W-:Y:S02]  /*1af0*/  IMAD.U32 R11, RZ, RZ, UR7 ;  /* 0x00000007ff0b7e24 */ /* 0x000fe4000f8e00ff */
[----:B0-----:R-:W-:-:S04]  /*1b00*/  IMAD.IADD R17, R2, 0x1, R3 ;  /* 0x0000000102117824 */ /* 0x001fc800078e0203 */
[----:B------:R-:W-:-:S05]  /*1b10*/  IMAD.WIDE.U32 R16, R17, 0x8, R10 ;  /* 0x0000000811107825 */ /* 0x000fca00078e000a */
[----:B------:R-:W3:Y:S04]  /*1b20*/  LDG.E.64 R8, desc[UR10][R16.64+0x800] ;  /* 0x0008000a10087981 */ /* 0x000ee8000c1e1b00 */
[----:B------:R-:W4:Y:S04]  /*1b30*/  LDG.E.64 R24, desc[UR10][R16.64+0x1800] ;  /* 0x0018000a10187981 */ /* 0x000f28000c1e1b00 */
[----:B------:R-:W5:Y:S04]  /*1b40*/  LDG.E.64 R18, desc[UR10][R16.64+0x2000] ;  /* 0x0020000a10127981 */ /* 0x000f68000c1e1b00 */
[----:B------:R-:W2:Y:S04]  /*1b50*/  LDG.E.64 R26, desc[UR10][R16.64+0x1000] ;  /* 0x0010000a101a7981 */ /* 0x000ea8000c1e1b00 */
[----:B------:R-:W2:Y:S04]  /*1b60*/  LDG.E.64 R22, desc[UR10][R16.64+0x3000] ;  /* 0x0030000a10167981 */ /* 0x000ea8000c1e1b00 */
[----:B------:R-:W2:Y:S04]  /*1b70*/  LDG.E.64 R12, desc[UR10][R16.64+0x4000] ;  /* 0x0040000a100c7981 */ /* 0x000ea8000c1e1b00 */
[----:B------:R-:W2:Y:S04]  /*1b80*/  LDG.E.64 R20, desc[UR10][R16.64] ;  /* 0x0000000a10147981 */ /* 0x000ea8000c1e1b00 */
[----:B------:R-:W2:Y:S04]  /*1b90*/  LDG.E.64 R6, desc[UR10][R16.64+0x2800] ;  /* 0x0028000a10067981 */ /* 0x000ea8000c1e1b00 */
[----:B------:R-:W2:Y:S01]  /*1ba0*/  LDG.E.64 R14, desc[UR10][R16.64+0x3800] ;  /* 0x0038000a100e7981 */ /* 0x000ea2000c1e1b00 */
[----:B---3--:R0:W-:Y:S08]  /*1bb0*/  F2I.F64.TRUNC R29, R8 ;  /* 0x00000008001d7311 */ /* 0x0081f0000030d100 */
[----:B----4-:R-:W-:Y:S01]  /*1bc0*/  F2I.F64.TRUNC R25, R24 ;  /* 0x0000001800197311 */ /* 0x010fe2000030d100 */
[----:B0-----:R-:W3:Y:S07]  /*1bd0*/  LDG.E.64 R8, desc[UR10][R16.64+0x4800] ;  /* 0x0048000a10087981 */ /* 0x001eee000c1e1b00 */
[----:B-----5:R0:W-:Y:S02]  /*1be0*/  F2I.F64.TRUNC R24, R18 ;  /* 0x0000001200187311 */ /* 0x0201e4000030d100 */
[----:B0-----:R-:W4:Y:S06]  /*1bf0*/  LDG.E.64 R18, desc[UR10][R16.64+0x5000] ;  /* 0x0050000a10127981 */ /* 0x001f2c000c1e1b00 */
[----:B--2---:R0:W-:Y:S02]  /*1c00*/  F2I.F64.TRUNC R28, R26 ;  /* 0x0000001a001c7311 */ /* 0x0041e4000030d100 */
[----:B0-----:R-:W2:Y:S06]  /*1c10*/  LDG.E.64 R26, desc[UR10][R16.64+0x5800] ;  /* 0x0058000a101a7981 */ /* 0x001eac000c1e1b00 */
[----:B------:R-:W-:Y:S08]  /*1c20*/  F2I.F64.TRUNC R5, R22 ;  /* 0x0000001600057311 */ /* 0x000ff0000030d100 */
[----:B------:R0:W-:Y:S02]  /*1c30*/  F2I.F64.TRUNC R22, R12 ;  /* 0x0000000c00167311 */ /* 0x0001e4000030d100 */
[----:B0-----:R-:W5:Y:S06]  /*1c40*/  LDG.E.64 R12, desc[UR10][R16.64+0x6800] ;  /* 0x0068000a100c7981 */ /* 0x001f6c000c1e1b00 */
[----:B------:R-:W0:Y:S08]  /*1c50*/  F2I.F64.TRUNC R20, R20 ;  /* 0x0000001400147311 */ /* 0x000e30000030d100 */
[----:B------:R-:W-:Y:S08]  /*1c60*/  F2I.F64.TRUNC R6, R6 ;  /* 0x0000000600067311 */ /* 0x000ff0000030d100 */
[----:B------:R1:W-:Y:S02]  /*1c70*/  F2I.F64.TRUNC R23, R14 ;  /* 0x0000000e00177311 */ /* 0x0003e4000030d100 */
[----:B-1----:R-:W5:Y:S06]  /*1c80*/  LDG.E.64 R14, desc[UR10][R16.64+0x6000] ;  /* 0x0060000a100e7981 */ /* 0x002f6c000c1e1b00 */
[----:B---3--:R-:W-:Y:S08]  /*1c90*/  F2I.F64.TRUNC R9, R8 ;  /* 0x0000000800097311 */ /* 0x008ff0000030d100 */
[----:B----4-:R-:W-:Y:S08]  /*1ca0*/  F2I.F64.TRUNC R8, R18 ;  /* 0x0000001200087311 */ /* 0x010ff0000030d100 */
[----:B0-----:R-:W-:Y:S08]  /*1cb0*/  I2F.F64 R18, R20 ;  /* 0x0000001400127312 */ /* 0x001ff00000201c00 */
[----:B------:R-:W0:Y:S08]  /*1cc0*/  I2F.F64 R20, R29 ;  /* 0x0000001d00147312 */ /* 0x000e300000201c00 */
[----:B--2---:R0:W-:Y:S02]  /*1cd0*/  F2I.F64.TRUNC R7, R26 ;  /* 0x0000001a00077311 */ /* 0x0041e4000030d100 */
        /* <DEDUP_REMOVED lines=18> */
[----:B-----5:R1:W-:Y:S08]  /*1e00*/  F2I.F64.TRUNC R6, R12 ;  /* 0x0000000c00067311 */ /* 0x0203f0000030d100 */
[----:B------:R-:W-:Y:S01]  /*1e10*/  I2F.F64 R18, R5 ;  /* 0x0000000500127312 */ /* 0x000fe20000201c00 */
[----:B-1----:R-:W2:Y:S07]  /*1e20*/  LDG.E.64 R12, desc[UR10][R16.64+0x7000] ;  /* 0x0070000a100c7981 */ /* 0x002eae000c1e1b00 */
[----:B0-----:R-:W0:Y:S01]  /*1e30*/  I2F.F64 R24, R28 ;  /* 0x0000001c00187312 */ /* 0x001e220000201c00 */
[----:B------:R-:W3:Y:S01]  /*1e40*/  LDG.E.64 R16, desc[UR10][R16.64+0x7800] ;  /* 0x0078000a10107981 */ /* 0x000ee2000c1e1b00 */
        /* <DEDUP_REMOVED lines=22> */
[----:B------:R-:W1:Y:S08]  /*1fb0*/  F2I.F64.TRUNC R20, R20 ;  /* 0x0000001400147311 */ /* 0x000e70000030d100 */
[----:B0-----:R-:W-:Y:S08]  /*1fc0*/  I2F.F64 R14, R14 ;  /* 0x0000000e000e7312 */ /* 0x001ff00000201c00 */
[----:B-1----:R-:W0:Y:S02]  /*1fd0*/  I2F.F64 R18, R20 ;  /* 0x0000001400127312 */ /* 0x002e240000201c00 */
[----:B0-----:R-:W-:-:S10]  /*1fe0*/  DADD R18, R18, R14 ;  /* 0x0000000012127229 */ /* 0x001fd4000000000e */
[----:B------:R-:W0:Y:S08]  /*1ff0*/  F2I.F64.TRUNC R18, R18 ;  /* 0x0000001200127311 */ /* 0x000e30000030d100 */
[----:B------:R-:W-:Y:S08]  /*2000*/  I2F.F64 R22, R6 ;  /* 0x0000000600167312 */ /* 0x000ff00000201c00 */
[----:B0-----:R-:W0:Y:S08]  /*2010*/  I2F.F64 R8, R18 ;  /* 0x0000001200087312 */ /* 0x001e300000201c00 */
[----:B--2---:R-:W1:Y:S01]  /*2020*/  F2I.F64.TRUNC R12, R12 ;  /* 0x0000000c000c7311 */ /* 0x004e62000030d100 */
[----:B0-----:R-:W-:-:S07]  /*2030*/  DADD R22, R8, R22 ;  /* 0x0000000008167229 */ /* 0x001fce0000000016 */
[----:B------:R-:W0:Y:S08]  /*2040*/  F2I.F64.TRUNC R8, R22 ;  /* 0x0000001600087311 */ /* 0x000e30000030d100 */
[----:B-1----:R-:W-:Y:S08]  /*2050*/  I2F.F64 R24, R12 ;  /* 0x0000000c00187312 */ /* 0x002ff00000201c00 */
[----:B0-----:R-:W0:Y:S02]  /*2060*/  I2F.F64 R8, R8 ;  /* 0x0000000800087312 */ /* 0x001e240000201c00 */
[----:B0-----:R-:W-:-:S06]  /*2070*/  DADD R24, R8, R24 ;  /* 0x0000000008187229 */ /* 0x001fcc0000000018 */
[----:B---3--:R-:W0:Y:S08]  /*2080*/  F2I.F64.TRUNC R14, R16 ;  /* 0x00000010000e7311 */ /* 0x008e30000030d100 */
[----:B------:R-:W1:Y:S08]  /*2090*/  F2I.F64.TRUNC R24, R24 ;  /* 0x0000001800187311 */ /* 0x000e70000030d100 */
[----:B0-----:R-:W-:Y:S08]  /*20a0*/  I2F.F64 R14, R14 ;  /* 0x0000000e000e7312 */ /* 0x001ff00000201c00 */
[----:B-1----:R-:W0:Y:S01]  /*20b0*/  I2F.F64 R6, R24 ;  /* 0x0000001800067312 */ /* 0x002e220000201c00 */
[----:B------:R-:W-:-:S05]  /*20c0*/  IMAD.U32 R9, RZ, RZ, UR4 ;  /* 0x00000004ff097e24 */ /* 0x000fca000f8e00ff */
[----:B------:R-:W-:-:S04]  /*20d0*/  SHF.L.U32 R5, R9, 0xc, RZ ;  /* 0x0000000c09057819 */ /* 0x000fc800000006ff */
[----:B------:R-:W-:Y:S01]  /*20e0*/  ISETP.GE.U32.AND P0, PT, R4, R5, PT ;  /* 0x000000050400720c */ /* 0x000fe20003f06070 */
[----:B0-----:R-:W-:-:S06]  /*20f0*/  DADD R6, R6, R14 ;  /* 0x0000000006067229 */ /* 0x001fcc000000000e */
[----:B------:R0:W1:Y:S06]  /*2100*/  F2I.F64.TRUNC R27, R6 ;  /* 0x00000006001b7311 */ /* 0x00006c000030d100 */
[----:B------:R-:W-:Y:S05]  /*2110*/  @!P0 BRA `(.L_x_190) ;  /* 0x0000001400808947 */ /* 0x000fea0003800000 */
[----:B------:R-:W-:Y:S01]  /*2120*/  UIADD3 UR8, UPT, UPT, UR5, -0x1000, URZ ;  /* 0xfffff00005087890 */ /* 0x000fe2000fffe0ff */
[----:B------:R-:W-:Y:S01]  /*2130*/  IMAD R4, R9, 0x1000, R2 ;  /* 0x0000100009047824 */ /* 0x000fe200078e0202 */
[----:B------:R-:W-:Y:S01]  /*2140*/  LOP3.LUT R8, RZ, R3, RZ, 0x33, !PT ;  /* 0x00000003ff087212 */ /* 0x000fe200078e33ff */
[----:B0-----:R-:W-:Y:S01]  /*2150*/  IMAD.IADD R6, R2, 0x1, R5 ;  /* 0x0000000102067824 */ /* 0x001fe200078e0205 */
[----:B------:R-:W-:Y:S02]  /*2160*/  UMOV UR4, URZ ;  /* 0x000000ff00047c82 */ /* 0x000fe40008000000 */
[----:B------:R-:W-:Y:S01]  /*2170*/  ISETP.GT.U32.AND P0, PT, R4, UR8, PT ;  /* 0x0000000804007c0c */ /* 0x000fe2000bf04070 */
[----:B------:R-:W-:Y:S01]  /*2180*/  IMAD.MOV.U32 R24, RZ, RZ, R6 ;  /* 0x000000ffff187224 */ /* 0x000fe200078e0006 */
[----:B------:R-:W-:Y:S02]  /*2190*/  IADD3 R7, PT, PT, -R5, UR5, R8 ;  /* 0x0000000505077c10 */ /* 0x000fe4000fffe108 */
[----:B------:R-:W-:-:S02]  /*21a0*/  IADD3 R5, PT, PT, R6, 0x800, R3 ;  /* 0x0000080006057810 */ /* 0x000fc40007ffe003 */
[----:B------:R-:W-:-:S07]  /*21b0*/  IADD3 R7, PT, PT, -R2, R7, RZ ;  /* 0x0000000702077210 */ /* 0x000fce0007ffe1ff */
[----:B------:R-:W-:Y:S05]  /*21c0*/  @P0 BRA `(.L_x_191) ;  /* 0x0000000400c80947 */ /* 0x000fea0003800000 */
[----:B------:R-:W0:Y:S01]  /*21d0*/  LDC.64 R10, c[0x0][0x380] ;  /* 0x0000e000ff0a7b82 */ /* 0x000e220000000a00 */
[----:B------:R-:W2:Y:S01]  /*21e0*/  LDCU.64 UR6, c[0x0][0x3a8] ;  /* 0x00007500ff0677ac */ /* 0x000ea20008000a00 */
[----:B------:R-:W-:Y:S01]  /*21f0*/  NOP ;  /* 0x0000000000007918 */ /* 0x000fe20000000000 */
.L_x_192:
[----:B------:R-:W-:-:S04]  /*2200*/  IMAD.IADD R9, R3, 0x1, R4 ;  /* 0x0000000103097824 */ /* 0x000fc800078e0204 */
[----:B0-----:R-:W-:-:S05]  /*2210*/  IMAD.WIDE.U32 R8, R9, 0x8, R10 ;  /* 0x0000000809087825 */ /* 0x001fca00078e000a */
[----:B---3--:R-:W3:Y:S04]  /*2220*/  LDG.E.64 R22, desc[UR10][R8.64] ;  /* 0x0000000a08167981 */ /* 0x008ee8000c1e1b00 */
[----:B------:R-:W4:Y:S04]  /*2230*/  LDG.E.64 R18, desc[UR10][R8.64+0x800] ;  /* 0x0008000a08127981 */ /* 0x000f28000c1e1b00 */
[----:B------:R-:W5:Y:S04]  /*2240*/  LDG.E.64 R20, desc[UR10][R8.64+0x1000] ;  /* 0x0010000a08147981 */ /* 0x000f68000c1e1b00 */
[----:B--2---:R-:W2:Y:S04]  /*2250*/  LDG.E.64 R28, desc[UR10][R8.64+0x1800] ;  /* 0x0018000a081c7981 */ /* 0x004ea8000c1e1b00 */
[----:B------:R-:W2:Y:S01]  /*2260*/  LDG.E.64 R12, desc[UR10][R8.64+0x2000] ;  /* 0x0020000a080c7981 */ /* 0x000ea2000c1e1b00 */
[----:B-1----:R-:W-:Y:S08]  /*2270*/  I2F.F64 R16, R27 ;  /* 0x0000001b00107312 */ /* 0x002ff00000201c00 */
[----:B---3--:R0:W1:Y:S08]  /*2280*/  F2I.F64.TRUNC R26, R22 ;  /* 0x00000016001a7311 */ /* 0x008070000030d100 */
[----:B----4-:R-:W-:Y:S01]  /*2290*/  F2I.F64.TRUNC R2, R18 ;  /* 0x0000001200027311 */ /* 0x010fe2000030d100 */
[----:B0-----:R-:W3:Y:S07]  /*22a0*/  LDG.E.64 R22, desc[UR10][R8.64+0x2800] ;  /* 0x0028000a08167981 */ /* 0x001eee000c1e1b00 */
[----:B-1----:R-:W0:Y:S08]  /*22b0*/  I2F.F64 R14, R26 ;  /* 0x0000001a000e7312 */ /* 0x002e300000201c00 */
[----:B-----5:R-:W-:Y:S01]  /*22c0*/  F2I.F64.TRUNC R25, R20 ;  /* 0x0000001400197311 */ /* 0x020fe2000030d100 */
[----:B0-----:R-:W-:-:S07]  /*22d0*/  DADD R14, R16, R14 ;  /* 0x00000000100e7229 */ /* 0x001fce000000000e */
[----:B------:R-:W-:Y:S08]  /*22e0*/  I2F.F64 R16, R2 ;  /* 0x0000000200107312 */ /* 0x000ff00000201c00 */
[----:B------:R0:W1:Y:S02]  /*22f0*/  F2I.F64.TRUNC R26, R14 ;  /* 0x0000000e001a7311 */ /* 0x000064000030d100 */
[----:B0-----:R-:W4:Y:S06]  /*2300*/  LDG.E.64 R14, desc[UR10][R8.64+0x3000] ;  /* 0x0030000a080e7981 */ /* 0x001f2c000c1e1b00 */
[----:B--2---:R-:W-:Y:S08]  /*2310*/  F2I.F64.TRUNC R28, R28 ;  /* 0x0000001c001c7311 */ /* 0x004ff0000030d100 */
[----:B-1----:R-:W0:Y:S02]  /*2320*/  I2F.F64 R18, R26 ;  /* 0x0000001a00127312 */ /* 0x002e240000201c00 */
[----:B0-----:R-:W-:-:S06]  /*2330*/  DADD R16, R18, R16 ;  /* 0x0000000012107229 */ /* 0x001fcc0000000010 */
[----:B------:R-:W0:Y:S08]  /*2340*/  F2I.F64.TRUNC R2, R16 ;  /* 0x0000001000027311 */ /* 0x000e30000030d100 */
[----:B------:R-:W-:Y:S08]  /*2350*/  I2F.F64 R16, R25 ;  /* 0x0000001900107312 */ /* 0x000ff00000201c00 */
[----:B0-----:R-:W0:Y:S02]  /*2360*/  I2F.F64 R18, R2 ;  /* 0x0000000200127312 */ /* 0x001e240000201c00 */
[----:B0-----:R-:W-:Y:S01]  /*2370*/  DADD R26, R18, R16 ;  /* 0x00000000121a7229 */ /* 0x001fe20000000010 */
[----:B------:R-:W2:Y:S05]  /*2380*/  LDG.E.64 R16, desc[UR10][R8.64+0x3800] ;  /* 0x0038000a08107981 */ /* 0x000eaa000c1e1b00 */
[----:B------:R-:W-:Y:S08]  /*2390*/  I2F.F64 R18, R28 ;  /* 0x0000001c00127312 */ /* 0x000ff00000201c00 */
[----:B------:R0:W1:Y:S08]  /*23a0*/  F2I.F64.TRUNC R20, R26 ;  /* 0x0000001a00147311 */ /* 0x000070000030d100 */
[----:B------:R-:W-:Y:S01]  /*23b0*/  F2I.F64.TRUNC R29, R12 ;  /* 0x0000000c001d7311 */ /* 0x000fe2000030d100 */
[----:B0-----:R-:W5:Y:S07]  /*23c0*/  LDG.E.64 R26, desc[UR10][R8.64+0x4800] ;  /* 0x0048000a081a7981 */ /* 0x001f6e000c1e1b00 */
[----:B-1----:R-:W0:Y:S02]  /*23d0*/  I2F.F64 R20, R20 ;  /* 0x0000001400147312 */ /* 0x002e240000201c00 */
[----:B0-----:R-:W-:Y:S01]  /*23e0*/  DADD R18, R20, R18 ;  /* 0x0000000014127229 */ /* 0x001fe20000000012 */
[----:B------:R-:W5:Y:S09]  /*23f0*/  LDG.E.64 R20, desc[UR10][R8.64+0x4000] ;  /* 0x0040000a08147981 */ /* 0x000f72000c1e1b00 */
[----:B------:R-:W0:Y:S08]  /*2400*/  F2I.F64.TRUNC R18, R18 ;  /* 0x0000001200127311 */ /* 0x000e30000030d100 */
[----:B------:R-:W-:Y:S08]  /*2410*/  I2F.F64 R28, R29 ;  /* 0x0000001d001c7312 */ /* 0x000ff00000201c00 */
[----:B0-----:R-:W0:Y:S02]  /*2420*/  I2F.F64 R12, R18 ;  /* 0x00000012000c7312 */ /* 0x001e240000201c00 */
[----:B0-----:R-:W-:-:S10]  /*2430*/  DADD R12, R12, R28 ;  /* 0x000000000c0c7229 */ /* 0x001fd4000000001c */
[----:B------:R-:W-:Y:S08]  /*2440*/  F2I.F64.TRUNC R12, R12 ;  /* 0x0000000c000c7311 */ /* 0x000ff0000030d100 */
[----:B---3--:R-:W0:Y:S08]  /*2450*/  F2I.F64.TRUNC R2, R22 ;  /* 0x0000001600027311 */ /* 0x008e30000030d100 */
[----:B0-----:R-:W-:Y:S08]  /*2460*/  I2F.F64 R28, R2 ;  /* 0x00000002001c7312 */ /* 0x001ff00000201c00 */
[----:B----4-:R-:W-:Y:S08]  /*2470*/  F2I.F64.TRUNC R25, R14 ;  /* 0x0000000e00197311 */ /* 0x010ff0000030d100 */
[----:B------:R0:W1:Y:S02]  /*2480*/  I2F.F64 R14, R12 ;  /* 0x0000000c000e7312 */ /* 0x0000640000201c00 */
[----:B0-----:R-:W3:Y:S01]  /*2490*/  LDG.E.64 R12, desc[UR10][R8.64+0x5000] ;  /* 0x0050000a080c7981 */ /* 0x001ee2000c1e1b00 */
[----:B-1----:R-:W-:-:S06]  /*24a0*/  DADD R14, R14, R28 ;  /* 0x000000000e0e7229 */ /* 0x002fcc000000001c */
[----:B------:R-:W0:Y:S08]  /*24b0*/  F2I.F64.TRUNC R2, R14 ;  /* 0x0000000e00027311 */ /* 0x000e30000030d100 */
[----:B------:R-:W-:Y:S08]  /*24c0*/  I2F.F64 R18, R25 ;  /* 0x0000001900127312 */ /* 0x000ff00000201c00 */
[----:B0-----:R-:W0:Y:S02]  /*24d0*/  I2F.F64 R22, R2 ;  /* 0x0000000200167312 */ /* 0x001e240000201c00 */
[----:B0-----:R-:W-:Y:S01]  /*24e0*/  DADD R28, R22, R18 ;  /* 0x00000000161c7229 */ /* 0x001fe20000000012 */
[----:B------:R-:W4:Y:S05]  /*24f0*/  LDG.E.64 R18, desc[UR10][R8.64+0x5800] ;  /* 0x0058000a08127981 */ /* 0x000f2a000c1e1b00 */
[----:B--2---:R-:W0:Y:S08]  /*2500*/  F2I.F64.TRUNC R25, R16 ;  /* 0x0000001000197311 */ /* 0x004e30000030d100 */
[----:B------:R-:W1:Y:S08]  /*2510*/  F2I.F64.TRUNC R22, R28 ;  /* 0x0000001c00167311 */ /* 0x000e70000030d100 */
[----:B0-----:R-:W-:Y:S08]  /*2520*/  I2F.F64 R14, R25 ;  /* 0x00000019000e7312 */ /* 0x001ff00000201c00 */
[----:B-1----:R-:W0:Y:S02]  /*2530*/  I2F.F64 R22, R22 ;  /* 0x0000001600167312 */ /* 0x002e240000201c00 */
[----:B0-----:R-:W-:Y:S01]  /*2540*/  DADD R28, R22, R14 ;  /* 0x00000000161c7229 */ /* 0x001fe2000000000e */
[----:B------:R-:W2:Y:S05]  /*2550*/  LDG.E.64 R22, desc[UR10][R8.64+0x6000] ;  /* 0x0060000a08167981 */ /* 0x000eaa000c1e1b00 */
[----:B-----5:R-:W0:Y:S08]  /*2560*/  F2I.F64.TRUNC R20, R20 ;  /* 0x0000001400147311 */ /* 0x020e30000030d100 */
[----:B------:R1:W5:Y:S08]  /*2570*/  F2I.F64.TRUNC R16, R28 ;  /* 0x0000001c00107311 */ /* 0x000370000030d100 */
[----:B0-----:R0:W-:Y:S01]  /*2580*/  I2F.F64 R14, R20 ;  /* 0x00000014000e7312 */ /* 0x0011e20000201c00 */
[----:B-1----:R-:W2:Y:S07]  /*2590*/  LDG.E.64 R28, desc[UR10][R8.64+0x7000] ;  /* 0x0070000a081c7981 */ /* 0x002eae000c1e1b00 */
[----:B-----5:R-:W1:Y:S01]  /*25a0*/  I2F.F64 R16, R16 ;  /* 0x0000001000107312 */ /* 0x020e620000201c00 */
[----:B0-----:R-:W5:Y:S01]  /*25b0*/  LDG.E.64 R20, desc[UR10][R8.64+0x7800] ;  /* 0x0078000a08147981 */ /* 0x001f62000c1e1b00 */
[----:B-1----:R-:W-:-:S03]  /*25c0*/  DADD R14, R16, R14 ;  /* 0x00000000100e7229 */ /* 0x002fc6000000000e */
[----:B------:R0:W5:Y:S03]  /*25d0*/  LDG.E.64 R16, desc[UR10][R8.64+0x6800] ;  /* 0x0068000a08107981 */ /* 0x000166000c1e1b00 */
[----:B------:R-:W-:Y:S08]  /*25e0*/  F2I.F64.TRUNC R2, R26 ;  /* 0x0000001a00027311 */ /* 0x000ff0000030d100 */
[----:B------:R-:W1:Y:S08]  /*25f0*/  F2I.F64.TRUNC R14, R14 ;  /* 0x0000000e000e7311 */ /* 0x000e70000030d100 */
[----:B-1----:R-:W-:Y:S08]  /*2600*/  I2F.F64 R14, R14 ;  /* 0x0000000e000e7312 */ /* 0x002ff00000201c00 */
[----:B---3--:R-:W-:Y:S08]  /*2610*/  F2I.F64.TRUNC R25, R12 ;  /* 0x0000000c00197311 */ /* 0x008ff0000030d100 */
[----:B------:R-:W1:Y:S02]  /*2620*/  I2F.F64 R12, R2 ;  /* 0x00000002000c7312 */ /* 0x000e640000201c00 */
[----:B-1----:R-:W-:-:S10]  /*2630*/  DADD R26, R14, R12 ;  /* 0x000000000e1a7229 */ /* 0x002fd4000000000c */
[----:B------:R-:W1:Y:S08]  /*2640*/  F2I.F64.TRUNC R26, R26 ;  /* 0x0000001a001a7311 */ /* 0x000e70000030d100 */
[----:B------:R-:W-:Y:S08]  /*2650*/  I2F.F64 R12, R25 ;  /* 0x00000019000c7312 */ /* 0x000ff00000201c00 */
[----:B-1----:R-:W1:Y:S08]  /*2660*/  I2F.F64 R14, R26 ;  /* 0x0000001a000e7312 */ /* 0x002e700000201c00 */
[----:B----4-:R-:W0:Y:S01]  /*2670*/  F2I.F64.TRUNC R18, R18 ;  /* 0x0000001200127311 */ /* 0x010e22000030d100 */
[----:B-1----:R-:W-:-:S07]  /*2680*/  DADD R14, R14, R12 ;  /* 0x000000000e0e7229 */ /* 0x002fce000000000c */
[----:B------:R-:W1:Y:S08]  /*2690*/  F2I.F64.TRUNC R2, R14 ;  /* 0x0000000e00027311 */ /* 0x000e70000030d100 */
[----:B0-----:R-:W-:Y:S08]  /*26a0*/  I2F.F64 R8, R18 ;  /* 0x0000001200087312 */ /* 0x001ff00000201c00 */
[----:B-1----:R-:W0:Y:S08]  /*26b0*/  I2F.F64 R12, R2 ;  /* 0x00000002000c7312 */ /* 0x002e300000201c00 */
[----:B--2---:R-:W1:Y:S01]  /*26c0*/  F2I.F64.TRUNC R22, R22 ;  /* 0x0000001600167311 */ /* 0x004e62000030d100 */
        /* <DEDUP_REMOVED lines=18> */
[----:B-1----:R-:W0:Y:S01]  /*27f0*/  I2F.F64 R16, R12 ;  /* 0x0000000c00107312 */ /* 0x002e220000201c00 */
[----:B------:R-:W-:Y:S01]  /*2800*/  MOV R9, UR7 ;  /* 0x0000000700097c02 */ /* 0x000fe20008000f00 */
[----:B------:R-:W-:-:S02]  /*2810*/  UMOV UR5, UR6 ;  /* 0x0000000600057c82 */ /* 0x000fc40008000000 */
[----:B------:R-:W-:Y:S02]  /*2820*/  IADD3 R2, PT, PT, -R4, UR5, RZ ;  /* 0x0000000504027c10 */ /* 0x000fe4000fffe1ff */
[----:B------:R-:W-:-:S05]  /*2830*/  IMAD.SHL.U32 R14, R9, 0x1000, RZ ;  /* 0x00001000090e7824 */ /* 0x000fca00078e00ff */
[----:B------:R-:W-:Y:S01]  /*2840*/  ISETP.GE.U32.AND P0, PT, R2, R14, PT ;  /* 0x0000000e0200720c */ /* 0x000fe20003f06070 */
[----:B0-----:R-:W-:-:S06]  /*2850*/  DADD R16, R16, R18 ;  /* 0x0000000010107229 */ /* 0x001fcc0000000012 */
[----:B------:R2:W3:Y:S01]  /*2860*/  F2I.F64.TRUNC R27, R16 ;  /* 0x00000010001b7311 */ /* 0x0004e2000030d100 */
[C---:B------:R-:W-:Y:S01]  /*2870*/  IMAD.IADD R24, R14.reuse, 0x1, R24 ;  /* 0x000000010e187824 */ /* 0x040fe200078e0218 */
[C---:B------:R-:W-:Y:S01]  /*2880*/  IADD3 R7, PT, PT, -R14.reuse, R7, RZ ;  /* 0x000000070e077210 */ /* 0x040fe20007ffe1ff */
[----:B------:R-:W-:-:S03]  /*2890*/  IMAD.IADD R5, R14, 0x1, R5 ;  /* 0x000000010e057824 */ /* 0x000fc600078e0205 */
[----:B------:R-:W-:Y:S05]  /*28a0*/  @!P0 BRA `(.L_x_190) ;  /* 0x0000000c009c8947 */ /* 0x000fea0003800000 */
[----:B------:R-:W-:Y:S01]  /*28b0*/  IMAD R4, R9, 0x1000, R4 ;  /* 0x0000100009047824 */ /* 0x000fe200078e0204 */
[----:B------:R-:W-:-:S04]  /*28c0*/  UIADD3 UR4, UPT, UPT, UR4, 0x1, URZ ;  /* 0x0000000104047890 */ /* 0x000fc8000fffe0ff */
[----:B------:R-:W-:-:S13]  /*28d0*/  ISETP.GT.U32.AND P0, PT, R4, UR8, PT ;  /* 0x0000000804007c0c */ /* 0x000fda000bf04070 */
[----:B------:R-:W-:Y:S05]  /*28e0*/  @!P0 BRA `(.L_x_192) ;  /* 0xfffffff800448947 */ /* 0x000fea000383ffff */
.L_x_191:
[----:B------:R-:W-:Y:S01]  /*28f0*/  IADD3 R2, PT, PT, -R4, UR5, RZ ;  /* 0x0000000504027c10 */ /* 0x000fe2000fffe1ff */
[----:B------:R-:W-:Y:S03]  /*2900*/  BSSY.RECONVERGENT B1, `(.L_x_190) ;  /* 0x00000e1000017945 */ /* 0x000fe60003800200 */
[----:B------:R-:W-:-:S04]  /*2910*/  ISETP.GE.AND P0, PT, R3, R2, PT ;  /* 0x000000020300720c */ /* 0x000fc80003f06270 */
[----:B------:R-:W-:-:S13]  /*2920*/  ISETP.GE.U32.OR P0, PT, R4, UR5, P0 ;  /* 0x0000000504007c0c */ /* 0x000fda0008706470 */
[----:B------:R-:W-:Y:S05]  /*2930*/  @P0 BRA `(.L_x_193) ;  /* 0x0000000c00740947 */ /* 0x000fea0003800000 */
[----:B------:R-:W-:Y:S01]  /*2940*/  LOP3.LUT R13, RZ, R3, RZ, 0x33, !PT ;  /* 0x00000003ff0d7212 */ /* 0x000fe200078e33ff */
[----:B------:R-:W-:Y:S01]  /*2950*/  IMAD R9, R9, UR4, RZ ;  /* 0x0000000409097c24 */ /* 0x000fe2000f8e02ff */
[----:B------:R-:W-:Y:S02]  /*2960*/  BSSY.RECONVERGENT B2, `(.L_x_194) ;  /* 0x0000073000027945 */ /* 0x000fe40003800200 */
[----:B------:R-:W-:-:S05]  /*2970*/  IADD3 R2, PT, PT, -R6, UR5, R13 ;  /* 0x0000000506027c10 */ /* 0x000fca000fffe10d */
[----:B------:R-:W-:-:S05]  /*2980*/  IMAD R2, R9, -0x1000, R2 ;  /* 0xfffff00009027824 */ /* 0x000fca00078e0202 */
[C---:B------:R-:W-:Y:S02]  /*2990*/  ISETP.GE.U32.AND P0, PT, R2.reuse, 0xf00, PT ;  /* 0x00000f000200780c */ /* 0x040fe40003f06070 */
[----:B------:R-:W-:Y:S02]  /*29a0*/  LEA.HI R25, R2, 0x1, RZ, 0x18 ;  /* 0x0000000102197811 */ /* 0x000fe400078fc0ff */
[----:B------:R-:W-:Y:S02]  /*29b0*/  MOV R2, R3 ;  /* 0x0000000300027202 */ /* 0x000fe40000000f00 */
[----:B------:R-:W-:-:S07]  /*29c0*/  LOP3.LUT R26, R25, 0xf, RZ, 0xc0, !PT ;  /* 0x0000000f191a7812 */ /* 0x000fce00078ec0ff */
[----:B------:R-:W-:Y:S05]  /*29d0*/  @!P0 BRA `(.L_x_195) ;  /* 0x0000000400ac8947 */ /* 0x000fea0003800000 */
[----:B------:R-:W-:Y:S01]  /*29e0*/  LEA.HI R2, R7, 0x1, RZ, 0x18 ;  /* 0x0000000107027811 */ /* 0x000fe200078fc0ff */
[----:B------:R-:W-:Y:S03]  /*29f0*/  BSSY.RECONVERGENT B3, `(.L_x_196) ;  /* 0x0000068000037945 */ /* 0x000fe60003800200 */
[----:B------:R-:W-:Y:S02]  /*2a00*/  LOP3.LUT R6, R2, 0x1fffff0, RZ, 0xc0, !PT ;  /* 0x01fffff002067812 */ /* 0x000fe400078ec0ff */
[----:B------:R-:W-:-:S03]  /*2a10*/  LOP3.LUT R2, R3, 0x800, RZ, 0xfc, !PT ;  /* 0x0000080003027812 */ /* 0x000fc600078efcff */
[----:B------:R-:W-:-:S07]  /*2a20*/  IMAD.MOV R6, RZ, RZ, -R6 ;  /* 0x000000ffff067224 */ /* 0x000fce00078e0a06 */
.L_x_197:
[----:B0-----:R-:W-:-:S04]  /*2a30*/  VIADD R15, R5, 0xfffff800 ;  /* 0xfffff800050f7836 */ /* 0x001fc80000000000 */
[----:B------:R-:W-:-:S06]  /*2a40*/  IMAD.WIDE.U32 R14, R15, 0x8, R10 ;  /* 0x000000080f0e7825 */ /* 0x000fcc00078e000a */
[----:B----4-:R-:W4:Y:S01]  /*2a50*/  LDG.E.64 R14, desc[UR10][R14.64] ;  /* 0x0000000a0e0e7981 */ /* 0x010f22000c1e1b00 */
[----:B------:R-:W-:-:S05]  /*2a60*/  IADD3 R13, PT, PT, R5, -0x700, RZ ;  /* 0xfffff900050d7810 */ /* 0x000fca0007ffe0ff */
        /* <DEDUP_REMOVED lines=8> */
[----:B------:R-:W-:-:S05]  /*2af0*/  IADD3 R19, PT, PT, R5, -0x400, RZ ;  /* 0xfffffc0005137810 */ /* 0x000fca0007ffe0ff */
[----:B------:R-:W-:-:S06]  /*2b00*/  IMAD.WIDE.U32 R18, R19, 0x8, R10 ;  /* 0x0000000813127825 */ /* 0x000fcc00078e000a */
[----:B------:R-:W5:Y:S01]  /*2b10*/  LDG.E.64 R18, desc[UR10][R18.64] ;  /* 0x0000000a12127981 */ /* 0x000f62000c1e1b00 */
[----:B--2---:R-:W-:-:S04]  /*2b20*/  VIADD R17, R5, 0xfffffd00 ;  /* 0xfffffd0005117836 */ /* 0x004fc80000000000 */
[----:B------:R-:W-:-:S06]  /*2b30*/  IMAD.WIDE.U32 R16, R17, 0x8, R10 ;  /* 0x0000000811107825 */ /* 0x000fcc00078e000a */
[----:B------:R-:W2:Y:S01]  /*2b40*/  LDG.E.64 R16, desc[UR10][R16.64] ;  /* 0x0000000a10107981 */ /* 0x000ea2000c1e1b00 */
[----:B-1-3--:R-:W4:Y:S02]  /*2b50*/  I2F.F64 R8, R27 ;  /* 0x0000001b00087312 */ /* 0x00af240000201c00 */
[----:B----4-:R-:W-:Y:S01]  /*2b60*/  DADD R8, R8, R14 ;  /* 0x0000000008087229 */ /* 0x010fe2000000000e */
[----:B------:R-:W-:-:S04]  /*2b70*/  VIADD R15, R5, 0xfffffe00 ;  /* 0xfffffe00050f7836 */ /* 0x000fc80000000000 */
[----:B------:R-:W-:Y:S01]  /*2b80*/  IMAD.WIDE.U32 R14, R15, 0x8, R10 ;  /* 0x000000080f0e7825 */ /* 0x000fe200078e000a */
[----:B------:R-:W0:Y:S05]  /*2b90*/  F2I.F64.TRUNC R27, R8 ;  /* 0x00000008001b7311 */ /* 0x000e2a000030d100 */
[----:B------:R-:W3:Y:S03]  /*2ba0*/  LDG.E.64 R14, desc[UR10][R14.64] ;  /* 0x0000000a0e0e7981 */ /* 0x000ee6000c1e1b00 */
[----:B0-----:R-:W5:Y:S02]  /*2bb0*/  I2F.F64 R8, R27 ;  /* 0x0000001b00087312 */ /* 0x001f640000201c00 */
[----:B-----5:R-:W-:Y:S01]  /*2bc0*/  DADD R28, R12, R8 ;  /* 0x000000000c1c7229 */ /* 0x020fe20000000008 */
[----:B------:R-:W-:-:S05]  /*2bd0*/  IADD3 R13, PT, PT, R5, -0x100, RZ ;  /* 0xffffff00050d7810 */ /* 0x000fca0007ffe0ff */
[----:B------:R-:W-:-:S04]  /*2be0*/  IMAD.WIDE.U32 R12, R13, 0x8, R10 ;  /* 0x000000080d0c7825 */ /* 0x000fc800078e000a */
[----:B------:R-:W0:Y:S02]  /*2bf0*/  F2I.F64.TRUNC R28, R28 ;  /* 0x0000001c001c7311 */ /* 0x000e24000030d100 */
[----:B------:R-:W4:Y:S06]  /*2c00*/  LDG.E.64 R12, desc[UR10][R12.64] ;  /* 0x0000000a0c0c7981 */ /* 0x000f2c000c1e1b00 */
[----:B0-----:R-:W0:Y:S02]  /*2c10*/  I2F.F64 R8, R28 ;  /* 0x0000001c00087312 */ /* 0x001e240000201c00 */
[----:B0-----:R-:W-:Y:S01]  /*2c20*/  DADD R28, R20, R8 ;  /* 0x00000000141c7229 */ /* 0x001fe20000000008 */
[----:B------:R-:W-:-:S05]  /*2c30*/  IMAD.WIDE.U32 R8, R5, 0x8, R10 ;  /* 0x0000000805087825 */ /* 0x000fca00078e000a */
[----:B------:R-:W0:Y:S01]  /*2c40*/  F2I.F64.TRUNC R20, R28 ;  /* 0x0000001c00147311 */ /* 0x000e22000030d100 */
[----:B------:R-:W5:Y:S07]  /*2c50*/  LDG.E.64 R8, desc[UR10][R8.64] ;  /* 0x0000000a08087981 */ /* 0x000f6e000c1e1b00 */
[----:B0-----:R-:W0:Y:S02]  /*2c60*/  I2F.F64 R20, R20 ;  /* 0x0000001400147312 */ /* 0x001e240000201c00 */
[----:B0-----:R-:W-:Y:S01]  /*2c70*/  DADD R20, R22, R20 ;  /* 0x0000000016147229 */ /* 0x001fe20000000014 */
[----:B------:R-:W-:-:S04]  /*2c80*/  VIADD R23, R5, 0x100 ;  /* 0x0000010005177836 */ /* 0x000fc80000000000 */
[----:B------:R-:W-:-:S06]  /*2c90*/  IMAD.WIDE.U32 R22, R23, 0x8, R10 ;  /* 0x0000000817167825 */ /* 0x000fcc00078e000a */
[----:B------:R-:W5:Y:S01]  /*2ca0*/  LDG.E.64 R22, desc[UR10][R22.64] ;  /* 0x0000000a16167981 */ /* 0x000f62000c1e1b00 */
[----:B------:R-:W0:Y:S08]  /*2cb0*/  F2I.F64.TRUNC R21, R20 ;  /* 0x0000001400157311 */ /* 0x000e30000030d100 */
[----:B0-----:R-:W0:Y:S02]  /*2cc0*/  I2F.F64 R28, R21 ;  /* 0x00000015001c7312 */ /* 0x001e240000201c00 */
[----:B0-----:R-:W-:Y:S01]  /*2cd0*/  DADD R18, R18, R28 ;  /* 0x0000000012127229 */ /* 0x001fe2000000001c */
[----:B------:R-:W-:-:S05]  /*2ce0*/  VIADD R29, R5, 0x200 ;  /* 0x00000200051d7836 */ /* 0x000fca0000000000 */
[----:B------:R0:W1:Y:S02]  /*2cf0*/  F2I.F64.TRUNC R27, R18 ;  /* 0x00000012001b7311 */ /* 0x000064000030d100 */
[----:B0-----:R-:W-:-:S06]  /*2d00*/  IMAD.WIDE.U32 R18, R29, 0x8, R10 ;  /* 0x000000081d127825 */ /* 0x001fcc00078e000a */
[----:B------:R-:W5:Y:S01]  /*2d10*/  LDG.E.64 R18, desc[UR10][R18.64] ;  /* 0x0000000a12127981 */ /* 0x000f62000c1e1b00 */
[----:B-1----:R-:W2:Y:S02]  /*2d20*/  I2F.F64 R28, R27 ;  /* 0x0000001b001c7312 */ /* 0x002ea40000201c00 */
[----:B--2---:R-:W-:Y:S01]  /*2d30*/  DADD R16, R16, R28 ;  /* 0x0000000010107229 */ /* 0x004fe2000000001c */
[----:B------:R-:W-:-:S05]  /*2d40*/  IADD3 R29, PT, PT, R5, 0x300, RZ ;  /* 0x00000300051d7810 */ /* 0x000fca0007ffe0ff */
[----:B------:R0:W1:Y:S02]  /*2d50*/  F2I.F64.TRUNC R27, R16 ;  /* 0x00000010001b7311 */ /* 0x000064000030d100 */
[----:B0-----:R-:W-:-:S06]  /*2d60*/  IMAD.WIDE.U32 R16, R29, 0x8, R10 ;  /* 0x000000081d107825 */ /* 0x001fcc00078e000a */
[----:B------:R-:W2:Y:S01]  /*2d70*/  LDG.E.64 R16, desc[UR10][R16.64] ;  /* 0x0000000a10107981 */ /* 0x000ea2000c1e1b00 */
[----:B-1----:R-:W3:Y:S02]  /*2d80*/  I2F.F64 R20, R27 ;  /* 0x0000001b00147312 */ /* 0x002ee40000201c00 */
[----:B---3--:R-:W-:Y:S01]  /*2d90*/  DADD R28, R14, R20 ;  /* 0x000000000e1c7229 */ /* 0x008fe20000000014 */
[----:B------:R-:W-:-:S04]  /*2da0*/  VIADD R15, R5, 0x400 ;  /* 0x00000400050f7836 */ /* 0x000fc80000000000 */
[----:B------:R-:W-:Y:S01]  /*2db0*/  IMAD.WIDE.U32 R14, R15, 0x8, R10 ;  /* 0x000000080f0e7825 */ /* 0x000fe200078e000a */
[----:B------:R-:W0:Y:S05]  /*2dc0*/  F2I.F64.TRUNC R20, R28 ;  /* 0x0000001c00147311 */ /* 0x000e2a000030d100 */
[----:B------:R-:W3:Y:S03]  /*2dd0*/  LDG.E.64 R14, desc[UR10][R14.64] ;  /* 0x0000000a0e0e7981 */ /* 0x000ee6000c1e1b00 */
[----:B0-----:R-:W4:Y:S02]  /*2de0*/  I2F.F64 R20, R20 ;  /* 0x0000001400147312 */ /* 0x001f240000201c00 */
[----:B----4-:R-:W-:Y:S01]  /*2df0*/  DADD R28, R12, R20 ;  /* 0x000000000c1c7229 */ /* 0x010fe20000000014 */
[----:B------:R-:W-:-:S04]  /*2e00*/  VIADD R13, R5, 0x500 ;  /* 0x00000500050d7836 */ /* 0x000fc80000000000 */
[----:B------:R-:W-:-:S05]  /*2e10*/  IMAD.WIDE.U32 R12, R13, 0x8, R10 ;  /* 0x000000080d0c7825 */ /* 0x000fca00078e000a */
[----:B------:R-:W0:Y:S01]  /*2e20*/  F2I.F64.TRUNC R28, R28 ;  /* 0x0000001c001c7311 */ /* 0x000e22000030d100 */
[----:B------:R-:W4:Y:S07]  /*2e30*/  LDG.E.64 R12, desc[UR10][R12.64] ;  /* 0x0000000a0c0c7981 */ /* 0x000f2e000c1e1b00 */
[----:B0-----:R-:W5:Y:S02]  /*2e40*/  I2F.F64 R20, R28 ;  /* 0x0000001c00147312 */ /* 0x001f640000201c00 */
[----:B-----5:R-:W-:Y:S01]  /*2e50*/  DADD R8, R8, R20 ;  /* 0x0000000008087229 */ /* 0x020fe20000000014 */
[----:B------:R-:W-:-:S05]  /*2e60*/  IADD3 R21, PT, PT, R5, 0x600, RZ ;  /* 0x0000060005157810 */ /* 0x000fca0007ffe0ff */
[----:B------:R0:W1:Y:S02]  /*2e70*/  F2I.F64.TRUNC R27, R8 ;  /* 0x00000008001b7311 */ /* 0x000064000030d100 */
[----:B0-----:R-:W-:-:S06]  /*2e80*/  IMAD.WIDE.U32 R8, R21, 0x8, R10 ;  /* 0x0000000815087825 */ /* 0x001fcc00078e000a */
[----:B------:R-:W5:Y:S01]  /*2e90*/  LDG.E.64 R8, desc[UR10][R8.64] ;  /* 0x0000000a08087981 */ /* 0x000f62000c1e1b00 */
[----:B-1----:R-:W0:Y:S02]  /*2ea0*/  I2F.F64 R20, R27 ;  /* 0x0000001b00147312 */ /* 0x002e240000201c00 */
[----:B0-----:R-:W-:Y:S01]  /*2eb0*/  DADD R20, R22, R20 ;  /* 0x0000000016147229 */ /* 0x001fe20000000014 */
[----:B------:R-:W-:-:S04]  /*2ec0*/  VIADD R23, R5, 0x700 ;  /* 0x0000070005177836 */ /* 0x000fc80000000000 */
[----:B------:R-:W-:-:S06]  /*2ed0*/  IMAD.WIDE.U32 R22, R23, 0x8, R10 ;  /* 0x0000000817167825 */ /* 0x000fcc00078e000a */
[----:B------:R-:W5:Y:S01]  /*2ee0*/  LDG.E.64 R22, desc[UR10][R22.64] ;  /* 0x0000000a16167981 */ /* 0x000f62000c1e1b00 */
[----:B------:R-:W0:Y:S01]  /*2ef0*/  F2I.F64.TRUNC R20, R20 ;  /* 0x0000001400147311 */ /* 0x000e22000030d100 */
[----:B------:R-:W-:Y:S01]  /*2f00*/  VIADD R6, R6, 0x10 ;  /* 0x0000001006067836 */ /* 0x000fe20000000000 */
[----:B------:R-:W-:Y:S01]  /*2f10*/  IADD3 R2, PT, PT, R2, 0x1000, RZ ;  /* 0x0000100002027810 */ /* 0x000fe20007ffe0ff */
[----:B------:R-:W-:-:S03]  /*2f20*/  VIADD R5, R5, 0x1000 ;  /* 0x0000100005057836 */ /* 0x000fc60000000000 */
[----:B------:R-:W-:Y:S02]  /*2f30*/  ISETP.NE.AND P0, PT, R6, RZ, PT ;  /* 0x000000ff0600720c */ /* 0x000fe40003f05270 */
        /* <DEDUP_REMOVED lines=16> */
[----:B0-----:R-:W-:-:S06]  /*3040*/  DADD R14, R22, R14 ;  /* 0x00000000160e7229 */ /* 0x001fcc000000000e */
[----:B------:R0:W4:Y:S01]  /*3050*/  F2I.F64.TRUNC R27, R14 ;  /* 0x0000000e001b7311 */ /* 0x000122000030d100 */
[----:B------:R-:W-:Y:S05]  /*3060*/  @P0 BRA `(.L_x_197) ;  /* 0xfffffff800700947 */ /* 0x000fea000383ffff */
[----:B------:R-:W-:Y:S05]  /*3070*/  BSYNC.RECONVERGENT B3 ;  /* 0x0000000000037941 */ /* 0x000fea0003800200 */
.L_x_196:
[----:B------:R-:W-:-:S07]  /*3080*/  VIADD R2, R2, 0xfffff800 ;  /* 0xfffff80002027836 */ /* 0x000fce0000000000 */
.L_x_195:
[----:B------:R-:W-:Y:S05]  /*3090*/  BSYNC.RECONVERGENT B2 ;  /* 0x0000000000027941 */ /* 0x000fea0003800200 */
.L_x_194:
[----:B------:R-:W-:-:S13]  /*30a0*/  ISETP.NE.AND P0, PT, R26, RZ, PT ;  /* 0x000000ff1a00720c */ /* 0x000fda0003f05270 */
[----:B------:R-:W-:Y:S05]  /*30b0*/  @!P0 BRA `(.L_x_193) ;  /* 0x0000000400948947 */ /* 0x000fea0003800000 */
[----:B------:R-:W-:Y:S01]  /*30c0*/  ISETP.GE.U32.AND P0, PT, R26, 0x8, PT ;  /* 0x000000081a00780c */ /* 0x000fe20003f06070 */
[----:B------:R-:W-:Y:S01]  /*30d0*/  BSSY.RECONVERGENT B2, `(.L_x_198) ;  /* 0x0000035000027945 */ /* 0x000fe20003800200 */
[----:B------:R-:W-:-:S04]  /*30e0*/  LOP3.LUT R5, R25, 0x7, RZ, 0xc0, !PT ;  /* 0x0000000719057812 */ /* 0x000fc800078ec0ff */
[----:B------:R-:W-:-:S07]  /*30f0*/  ISETP.NE.AND P1, PT, R5, RZ, PT ;  /* 0x000000ff0500720c */ /* 0x000fce0003f25270 */
[----:B------:R-:W-:Y:S06]  /*3100*/  @!P0 BRA `(.L_x_199) ;  /* 0x0000000000c48947 */ /* 0x000fec0003800000 */
[----:B------:R-:W-:-:S05]  /*3110*/  IADD3 R23, PT, PT, R2, R4, RZ ;  /* 0x0000000402177210 */ /* 0x000fca0007ffe0ff */
[----:B------:R-:W-:-:S06]  /*3120*/  IMAD.WIDE.U32 R28, R23, 0x8, R10 ;  /* 0x00000008171c7825 */ /* 0x000fcc00078e000a */
[----:B------:R-:W5:Y:S01]  /*3130*/  LDG.E.64 R28, desc[UR10][R28.64] ;  /* 0x0000000a1c1c7981 */ /* 0x000f62000c1e1b00 */
[----:B------:R-:W-:-:S04]  /*3140*/  VIADD R19, R23, 0x100 ;  /* 0x0000010017137836 */ /* 0x000fc80000000000 */
[----:B------:R-:W-:-:S06]  /*3150*/  IMAD.WIDE.U32 R18, R19, 0x8, R10 ;  /* 0x0000000813127825 */ /* 0x000fcc00078e000a */
[----:B------:R-:W5:Y:S01]  /*3160*/  LDG.E.64 R18, desc[UR10][R18.64] ;  /* 0x0000000a12127981 */ /* 0x000f62000c1e1b00 */
[----:B--2---:R-:W-:-:S04]  /*3170*/  VIADD R17, R23, 0x200 ;  /* 0x0000020017117836 */ /* 0x004fc80000000000 */
[----:B------:R-:W-:-:S06]  /*3180*/  IMAD.WIDE.U32 R16, R17, 0x8, R10 ;  /* 0x0000000811107825 */ /* 0x000fcc00078e000a */
[----:B------:R-:W2:Y:S01]  /*3190*/  LDG.E.64 R16, desc[UR10][R16.64] ;  /* 0x0000000a10107981 */ /* 0x000ea2000c1e1b00 */
[----:B0-----:R-:W-:-:S05]  /*31a0*/  IADD3 R15, PT, PT, R23, 0x300, RZ ;  /* 0x00000300170f7810 */ /* 0x001fca0007ffe0ff */
[----:B------:R-:W-:-:S06]  /*31b0*/  IMAD.WIDE.U32 R14, R15, 0x8, R10 ;  /* 0x000000080f0e7825 */ /* 0x000fcc00078e000a */
[----:B------:R-:W2:Y:S01]  /*31c0*/  LDG.E.64 R14, desc[UR10][R14.64] ;  /* 0x0000000a0e0e7981 */ /* 0x000ea2000c1e1b00 */
[----:B------:R-:W-:-:S04]  /*31d0*/  VIADD R13, R23, 0x400 ;  /* 0x00000400170d7836 */ /* 0x000fc80000000000 */
[----:B------:R-:W-:-:S06]  /*31e0*/  IMAD.WIDE.U32 R12, R13, 0x8, R10 ;  /* 0x000000080d0c7825 */ /* 0x000fcc00078e000a */
[----:B------:R-:W2:Y:S01]  /*31f0*/  LDG.E.64 R12, desc[UR10][R12.64] ;  /* 0x0000000a0c0c7981 */ /* 0x000ea2000c1e1b00 */
[----:B------:R-:W-:-:S04]  /*3200*/  VIADD R9, R23, 0x500 ;  /* 0x0000050017097836 */ /* 0x000fc80000000000 */
[----:B------:R-:W-:-:S06]  /*3210*/  IMAD.WIDE.U32 R8, R9, 0x8, R10 ;  /* 0x0000000809087825 */ /* 0x000fcc00078e000a */
[----:B------:R-:W2:Y:S01]  /*3220*/  LDG.E.64 R8, desc[UR10][R8.64] ;  /* 0x0000000a08087981 */ /* 0x000ea2000c1e1b00 */
[----:B-1-34-:R-:W5:Y:S01]  /*3230*/  I2F.F64 R20, R27 ;  /* 0x0000001b00147312 */ /* 0x01af620000201c00 */
[C---:B------:R-:W-:Y:S01]  /*3240*/  IADD3 R6, PT, PT, R23.reuse, 0x600, RZ ;  /* 0x0000060017067810 */ /* 0x040fe20007ffe0ff */
[----:B------:R-:W-:-:S04]  /*3250*/  VIADD R23, R23, 0x700 ;  /* 0x0000070017177836 */ /* 0x000fc80000000000 */
[----:B------:R-:W-:-:S06]  /*3260*/  IMAD.WIDE.U32 R22, R23, 0x8, R10 ;  /* 0x0000000817167825 */ /* 0x000fcc00078e000a */
[----:B------:R-:W3:Y:S01]  /*3270*/  LDG.E.64 R22, desc[UR10][R22.64] ;  /* 0x0000000a16167981 */ /* 0x000ee2000c1e1b00 */
[----:B-----5:R-:W-:Y:S01]  /*3280*/  DADD R28, R28, R20 ;  /* 0x000000001c1c7229 */ /* 0x020fe20000000014 */
[----:B------:R-:W-:-:S06]  /*3290*/  IMAD.WIDE.U32 R20, R6, 0x8, R10 ;  /* 0x0000000806147825 */ /* 0x000fcc00078e000a */
[----:B------:R-:W4:Y:S03]  /*32a0*/  LDG.E.64 R20, desc[UR10][R20.64] ;  /* 0x0000000a14147981 */ /* 0x000f26000c1e1b00 */
        /* <DEDUP_REMOVED lines=16> */
[----:B0-----:R-:W4:Y:S01]  /*33b0*/  I2F.F64 R16, R8 ;  /* 0x0000000800107312 */ /* 0x001f220000201c00 */
[----:B------:R-:W-:Y:S01]  /*33c0*/  IADD3 R2, PT, PT, R2, 0x800, RZ ;  /* 0x0000080002027810 */ /* 0x000fe20007ffe0ff */
[----:B----4-:R-:W-:-:S10]  /*33d0*/  DADD R16, R20, R16 ;  /* 0x0000000014107229 */ /* 0x010fd40000000010 */
[----:B------:R-:W0:Y:S08]  /*33e0*/  F2I.F64.TRUNC R16, R16 ;  /* 0x0000001000107311 */ /* 0x000e30000030d100 */
[----:B0-----:R-:W3:Y:S02]  /*33f0*/  I2F.F64 R18, R16 ;  /* 0x0000001000127312 */ /* 0x001ee40000201c00 */
[----:B---3--:R-:W-:-:S06]  /*3400*/  DADD R18, R22, R18 ;  /* 0x0000000016127229 */ /* 0x008fcc0000000012 */
[----:B------:R0:W1:Y:S05]  /*3410*/  F2I.F64.TRUNC R27, R18 ;  /* 0x00000012001b7311 */ /* 0x00006a000030d100 */
.L_x_199:
[----:B------:R-:W-:Y:S05]  /*3420*/  BSYNC.RECONVERGENT B2 ;  /* 0x0000000000027941 */ /* 0x000fea0003800200 */
.L_x_198:
[----:B------:R-:W-:Y:S05]  /*3430*/  @!P1 BRA `(.L_x_193) ;  /* 0x0000000000b49947 */ /* 0x000fea0003800000 */
[----:B------:R-:W-:Y:S01]  /*3440*/  ISETP.GE.U32.AND P0, PT, R5, 0x4, PT ;  /* 0x000000040500780c */ /* 0x000fe20003f06070 */
[----:B------:R-:W-:Y:S01]  /*3450*/  BSSY.RECONVERGENT B2, `(.L_x_200) ;  /* 0x000001c000027945 */ /* 0x000fe20003800200 */
[----:B------:R-:W-:-:S11]  /*3460*/  LOP3.LUT P1, RZ, R25, 0x3, RZ, 0xc0, !PT ;  /* 0x0000000319ff7812 */ /* 0x000fd6000782c0ff */
[----:B------:R-:W-:Y:S05]  /*3470*/  @!P0 BRA `(.L_x_201) ;  /* 0x0000000000648947 */ /* 0x000fea0003800000 */
[----:B------:R-:W-:-:S04]  /*3480*/  IMAD.IADD R5, R2, 0x1, R4 ;  /* 0x0000000102057824 */ /* 0x000fc800078e0204 */
[----:B0-----:R-:W-:-:S06]  /*3490*/  IMAD.WIDE.U32 R14, R5, 0x8, R10 ;  /* 0x00000008050e7825 */ /* 0x001fcc00078e000a */
[----:B------:R-:W5:Y:S01]  /*34a0*/  LDG.E.64 R14, desc[UR10][R14.64] ;  /* 0x0000000a0e0e7981 */ /* 0x000f62000c1e1b00 */
[----:B------:R-:W-:-:S05]  /*34b0*/  IADD3 R13, PT, PT, R5, 0x100, RZ ;  /* 0x00000100050d7810 */ /* 0x000fca0007ffe0ff */
        /* <DEDUP_REMOVED lines=8> */
[----:B-1234-:R-:W5:Y:S01]  /*3540*/  I2F.F64 R16, R27 ;  /* 0x0000001b00107312 */ /* 0x01ef620000201c00 */
        /* <DEDUP_REMOVED lines=12> */
.L_x_201:
[----:B------:R-:W-:Y:S05]  /*3610*/  BSYNC.RECONVERGENT B2 ;  /* 0x0000000000027941 */ /* 0x000fea0003800200 */
.L_x_200:
[----:B------:R-:W-:Y:S05]  /*3620*/  @!P1 BRA `(.L_x_193) ;  /* 0x0000000000389947 */ /* 0x000fea0003800000 */
[----:B0-----:R-:W-:Y:S02]  /*3630*/  LOP3.LUT R4, R7, 0xffff, RZ, 0xc0, !PT ;  /* 0x0000ffff07047812 */ /* 0x001fe400078ec0ff */
[----:B------:R-:W-:Y:S02]  /*3640*/  IADD3 R9, PT, PT, R2, R24, RZ ;  /* 0x0000001802097210 */ /* 0x000fe40007ffe0ff */
[----:B------:R-:W-:-:S04]  /*3650*/  LEA.HI R4, R4, 0x1, RZ, 0x18 ;  /* 0x0000000104047811 */ /* 0x000fc800078fc0ff */
[----:B------:R-:W-:-:S05]  /*3660*/  LOP3.LUT R4, R4, 0x3, RZ, 0xc0, !PT ;  /* 0x0000000304047812 */ /* 0x000fca00078ec0ff */
[----:B------:R-:W-:-:S07]  /*3670*/  IMAD.MOV R2, RZ, RZ, -R4 ;  /* 0x000000ffff027224 */ /* 0x000fce00078e0a04 */
.L_x_202:
[----:B------:R-:W-:-:S06]  /*3680*/  IMAD.WIDE.U32 R4, R9, 0x8, R10 ;  /* 0x0000000809047825 */ /* 0x000fcc00078e000a */
[----:B------:R-:W5:Y:S01]  /*3690*/  LDG.E.64 R4, desc[UR10][R4.64] ;  /* 0x0000000a04047981 */ /* 0x000f62000c1e1b00 */
[----:B01-34-:R-:W5:Y:S01]  /*36a0*/  I2F.F64 R6, R27 ;  /* 0x0000001b00067312 */ /* 0x01bf620000201c00 */
[----:B------:R-:W-:Y:S01]  /*36b0*/  IADD3 R2, PT, PT, R2, 0x1, RZ ;  /* 0x0000000102027810 */ /* 0x000fe20007ffe0ff */
[----:B------:R-:W-:-:S03]  /*36c0*/  VIADD R9, R9, 0x100 ;  /* 0x0000010009097836 */ /* 0x000fc60000000000 */
[----:B------:R-:W-:Y:S01]  /*36d0*/  ISETP.NE.AND P0, PT, R2, RZ, PT ;  /* 0x000000ff0200720c */ /* 0x000fe20003f05270 */
[----:B-----5:R-:W-:-:S06]  /*36e0*/  DADD R6, R6, R4 ;  /* 0x0000000006067229 */ /* 0x020fcc0000000004 */
[----:B------:R0:W1:Y:S06]  /*36f0*/  F2I.F64.TRUNC R27, R6 ;  /* 0x00000006001b7311 */ /* 0x00006c000030d100 */
[----:B------:R-:W-:Y:S05]  /*3700*/  @P0 BRA `(.L_x_202) ;  /* 0xfffffffc00dc0947 */ /* 0x000fea000383ffff */
.L_x_193:
[----:B------:R-:W-:Y:S05]  /*3710*/  BSYNC.RECONVERGENT B1 ;  /* 0x0000000000017941 */ /* 0x000fea0003800200 */
.L_x_190:
[----:B------:R-:W5:Y:S01]  /*3720*/  S2R R2, SR_LANEID ;  /* 0x0000000000027919 */ /* 0x000f620000000000 */
[----:B01-34-:R-:W-:Y:S01]  /*3730*/  I2F.F64 R6, R27 ;  /* 0x0000001b00067312 */ /* 0x01bfe20000201c00 */
[----:B------:R-:W-:Y:S01]  /*3740*/  ISETP.NE.AND P1, PT, R3, RZ, PT ;  /* 0x000000ff0300720c */ /* 0x000fe20003f25270 */
[----:B------:R-:W0:Y:S06]  /*3750*/  SHFL.DOWN PT, R10, R27, 0x1, 0x1f ;  /* 0x08201f001b0a7f89 */ /* 0x000e2c00000e0000 */
        /* <DEDUP_REMOVED lines=41> */
[----:B0-----:R-:W-:Y:S01]  /*39f0*/  I2F.F64 R8, R22 ;  /* 0x0000001600087312 */ /* 0x001fe20000201c00 */
[----:B-1----:R-:W-:-:S09]  /*3a00*/  ULEA UR4, UR5, UR4, 0x18 ;  /* 0x0000000405047291 */ /* 0x002fd2000f8ec0ff */
[----:B------:R-:W0:Y:S04]  /*3a10*/  LDS R14, [UR4+0xc] ;  /* 0x00000c04ff0e7984 */ /* 0x000e280008000800 */
[----:B------:R-:W1:Y:S04]  /*3a20*/  LDS.128 R4, [UR4+0x10] ;  /* 0x00001004ff047984 */ /* 0x000e680008000c00 */
[----:B--2---:R-:W2:Y:S01]  /*3a30*/  LDS.64 R16, [UR4+0x20] ;  /* 0x00002004ff107984 */ /* 0x004ea20008000a00 */
[----:B0-----:R-:W0:Y:S08]  /*3a40*/  I2F.F64 R2, R14 ;  /* 0x0000000e00027312 */ /* 0x001e300000201c00 */
[----:B-1----:R-:W-:Y:S01]  /*3a50*/  I2F.F64 R10, R4 ;  /* 0x00000004000a7312 */ /* 0x002fe20000201c00 */
[----:B0-----:R-:W-:-:S07]  /*3a60*/  DADD R2, R8, R2 ;  /* 0x0000000008027229 */ /* 0x001fce0000000002 */
        /* <DEDUP_REMOVED lines=24> */
.L_x_189:
[----:B------:R-:W-:Y:S05]  /*3bf0*/  BSYNC.RECONVERGENT B0 ;  /* 0x0000000000007941 */ /* 0x000fea0003800200 */
.L_x_173:
[----:B0-----:R-:W0:Y:S02]  /*3c00*/  S2R R2, SR_TID.X ;  /* 0x0000000000027919 */ /* 0x001e240000002100 */
[----:B0-----:R-:W-:-:S13]  /*3c10*/  ISETP.NE.AND P0, PT, R2, RZ, PT ;  /* 0x000000ff0200720c */ /* 0x001fda0003f05270 */
[----:B------:R-:W-:Y:S05]  /*3c20*/  @P0 EXIT ;  /* 0x000000000000094d */ /* 0x000fea0003800000 */
[----:B------:R-:W0:Y:S02]  /*3c30*/  LDC.64 R2, c[0x0][0x388] ;  /* 0x0000e200ff027b82 */ /* 0x000e240000000a00 */
[----:B0-----:R-:W-:-:S05]  /*3c40*/  IMAD.WIDE.U32 R2, R0, 0x4, R2 ;  /* 0x0000000400027825 */ /* 0x001fca00078e0002 */
[----:B-1-3--:R-:W-:Y:S01]  /*3c50*/  STG.E desc[UR10][R2.64], R22 ;  /* 0x0000001602007986 */ /* 0x00afe2000c10190a */
[----:B------:R-:W-:Y:S05]  /*3c60*/  EXIT ;  /* 0x000000000000794d */ /* 0x000fea0003800000 */
.L_x_203:
        /* <DEDUP_REMOVED lines=9> */
.L_x_246:


//--------------------- .text._ZN3cub18CUB_300001_SM_10006detail6reduce28DeviceReduceSingleTileKernelINS2_10policy_hubIij12soma_imparesE10Policy1000EN6thrust24THRUST_300001_SM_1000_NS6detail15normal_iteratorINS9_10device_ptrIdEEEEPdjS5_diN4cuda3std3__410__identityEEEvT0_T1_T2_T3_T4_T6_ --------------------------
	.section	.text._ZN3cub18CUB_300001_SM_10006detail6reduce28DeviceReduceSingleTileKernelINS2_10policy_hubIij12soma_imparesE10Policy1000EN6thrust24THRUST_300001_SM_1000_NS6detail15normal_iteratorINS9_10device_ptrIdEEEEPdjS5_diN4cuda3std3__410__identityEEEvT0_T1_T2_T3_T4_T6_,"ax",@progbits
	.align	128
        .global         _ZN3cub18CUB_300001_SM_10006detail6reduce28DeviceReduceSingleTileKernelINS2_10policy_hubIij12soma_imparesE10Policy1000EN6thrust24THRUST_300001_SM_1000_NS6detail15normal_iteratorINS9_10device_ptrIdEEEEPdjS5_diN4cuda3std3__410__identityEEEvT0_T1_T2_T3_T4_T6_
        .type           _ZN3cub18CUB_300001_SM_10006detail6reduce28DeviceReduceSingleTileKernelINS2_10policy_hubIij12soma_imparesE10Policy1000EN6thrust24THRUST_300001_SM_1000_NS6detail15normal_iteratorINS9_10device_ptrIdEEEEPdjS5_diN4cuda3std3__410__identityEEEvT0_T1_T2_T3_T4_T6_,@function
        .size           _ZN3cub18CUB_300001_SM_10006detail6reduce28DeviceReduceSingleTileKernelINS2_10policy_hubIij12soma_imparesE10Policy1000EN6thrust24THRUST_300001_SM_1000_NS6detail15normal_iteratorINS9_10device_ptrIdEEEEPdjS5_diN4cuda3std3__410__identityEEEvT0_T1_T2_T3_T4_T6_,(.L_x_247 - _ZN3cub18CUB_300001_SM_10006detail6reduce28DeviceReduceSingleTileKernelINS2_10policy_hubIij12soma_imparesE10Policy1000EN6thrust24THRUST_300001_SM_1000_NS6detail15normal_iteratorINS9_10device_ptrIdEEEEPdjS5_diN4cuda3std3__410__identityEEEvT0_T1_T2_T3_T4_T6_)
        .other          _ZN3cub18CUB_300001_SM_10006detail6reduce28DeviceReduceSingleTileKernelINS2_10policy_hubIij12soma_imparesE10Policy1000EN6thrust24THRUST_300001_SM_1000_NS6detail15normal_iteratorINS9_10device_ptrIdEEEEPdjS5_diN4cuda3std3__410__identityEEEvT0_T1_T2_T3_T4_T6_,@"STO_CUDA_ENTRY STV_DEFAULT"
_ZN3cub18CUB_300001_SM_10006detail6reduce28DeviceReduceSingleTileKernelINS2_10policy_hubIij12soma_imparesE10Policy1000EN6thrust24THRUST_300001_SM_1000_NS6detail15normal_iteratorINS9_10device_ptrIdEEEEPdjS5_diN4cuda3std3__410__identityEEEvT0_T1_T2_T3_T4_T6_:
.text._ZN3cub18CUB_300001_SM_10006detail6reduce28DeviceReduceSingleTileKernelINS2_10policy_hubIij12soma_imparesE10Policy1000EN6thrust24THRUST_300001_SM_1000_NS6detail15normal_iteratorINS9_10device_ptrIdEEEEPdjS5_diN4cuda3std3__410__identityEEEvT0_T1_T2_T3_T4_T6_:
        /* <DEDUP_REMOVED lines=13> */
.L_x_204:
[----:B------:R-:W-:Y:S01]  /*00d0*/  ISETP.GT.U32.AND P0, PT, R4, 0xfff, PT ;  /* 0x00000fff0400780c */ /* 0x000fe20003f04070 */
[----:B------:R-:W-:-:S12]  /*00e0*/  BSSY.RECONVERGENT B0, `(.L_x_205) ;  /* 0x000036c000007945 */ /* 0x000fd80003800200 */
        /* <DEDUP_REMOVED lines=12> */
.L_x_208:
[----:B------:R-:W-:Y:S05]  /*01b0*/  BSYNC.RECONVERGENT B1 ;  /* 0x0000000000017941 */ /* 0x000fea0003800200 */
.L_x_207:
        /* <DEDUP_REMOVED lines=17> */
.L_x_213:
        /* <DEDUP_REMOVED lines=11> */
[----:B------:R-:W2:Y:S04]  /*0380*/  LDG.E.64 R14, desc[UR6][R2.64+0x800] ;  /* 0x00080006020e7981 */ /* 0x000ea8000c1e1b00 */
[----:B------:R-:W2:Y:S03]  /*0390*/  LDG.E.64 R22, desc[UR6][R2.64+0x1800] ;  /* 0x0018000602167981 */ /* 0x000ea6000c1e1b00 */
[----:B------:R-:W0:Y:S08]  /*03a0*/  F2I.F64.TRUNC R30, R30 ;  /* 0x0000001e001e7311 */ /* 0x000e30000030d100 */
[----:B0-----:R-:W3:Y:S02]  /*03b0*/  I2F.F64 R32, R30 ;  /* 0x0000001e00207312 */ /* 0x001ee40000201c00 */
[----:B---3--:R-:W-:Y:S01]  /*03c0*/  DADD R32, R18, R32 ;  /* 0x0000000012207229 */ /* 0x008fe20000000020 */
[----:B------:R-:W3:Y:S09]  /*03d0*/  LDG.E.64 R18, desc[UR6][R2.64+0x1000] ;  /* 0x0010000602127981 */ /* 0x000ef2000c1e1b00 */
[----:B------:R-:W0:Y:S08]  /*03e0*/  F2I.F64.TRUNC R32, R32 ;  /* 0x0000002000207311 */ /* 0x000e30000030d100 */
[----:B0-----:R-:W4:Y:S02]  /*03f0*/  I2F.F64 R34, R32 ;  /* 0x0000002000227312 */ /* 0x001f240000201c00 */
[----:B----4-:R-:W-:-:S10]  /*0400*/  DADD R26, R26, R34 ;  /* 0x000000001a1a7229 */ /* 0x010fd40000000022 */
        /* <DEDUP_REMOVED lines=40> */
[----:B------:R-:W0:Y:S01]  /*0690*/  F2I.F64.TRUNC R8, R8 ;  /* 0x0000000800087311 */ /* 0x000e22000030d100 */
[----:B------:R-:W-:-:S07]  /*06a0*/  IADD3 R0, PT, PT, R0, 0x10, RZ ;  /* 0x0000001000007810 */ /* 0x000fce0007ffe0ff */
        /* <DEDUP_REMOVED lines=8> */
.L_x_212:
[----:B------:R-:W-:Y:S05]  /*0730*/  BSYNC.RECONVERGENT B2 ;  /* 0x0000000000027941 */ /* 0x000fea0003800200 */
.L_x_211:
[----:B------:R-:W-:Y:S05]  /*0740*/  @!P0 BRA `(.L_x_210) ;  /* 0x00000004004c8947 */ /* 0x000fea0003800000 */
[----:B------:R-:W-:Y:S01]  /*0750*/  ISETP.GE.U32.AND P0, PT, R28, 0x8, PT ;  /* 0x000000081c00780c */ /* 0x000fe20003f06070 */
[----:B------:R-:W-:Y:S01]  /*0760*/  BSSY.RECONVERGENT B2, `(.L_x_214) ;  /* 0x0000027000027945 */ /* 0x000fe20003800200 */
[----:B------:R-:W-:-:S04]  /*0770*/  LOP3.LUT R0, R24, 0x7, RZ, 0xc0, !PT ;  /* 0x0000000718007812 */ /* 0x000fc800078ec0ff */
[----:B------:R-:W-:-:S07]  /*0780*/  ISETP.NE.AND P1, PT, R0, RZ, PT ;  /* 0x000000ff0000720c */ /* 0x000fce0003f25270 */
[----:B------:R-:W-:Y:S06]  /*0790*/  @!P0 BRA `(.L_x_215) ;  /* 0x00000000008c8947 */ /* 0x000fec0003800000 */
[----:B------:R-:W3:Y:S02]  /*07a0*/  LDC.64 R2, c[0x0][0x380] ;  /* 0x0000e000ff027b82 */ /* 0x000ee40000000a00 */
[----:B---3--:R-:W-:-:S05]  /*07b0*/  IMAD.WIDE.U32 R26, R25, 0x8, R2 ;  /* 0x00000008191a7825 */ /* 0x008fca00078e0002 */
[----:B------:R-:W3:Y:S04]  /*07c0*/  LDG.E.64 R18, desc[UR6][R26.64] ;  /* 0x000000061a127981 */ /* 0x000ee8000c1e1b00 */
[----:B------:R-:W4:Y:S04]  /*07d0*/  LDG.E.64 R16, desc[UR6][R26.64+0x800] ;  /* 0x000800061a107981 */ /* 0x000f28000c1e1b00 */
[----:B------:R-:W5:Y:S04]  /*07e0*/  LDG.E.64 R14, desc[UR6][R26.64+0x1000] ;  /* 0x001000061a0e7981 */ /* 0x000f68000c1e1b00 */
[----:B------:R-:W5:Y:S04]  /*07f0*/  LDG.E.64 R12, desc[UR6][R26.64+0x1800] ;  /* 0x001800061a0c7981 */ /* 0x000f68000c1e1b00 */
[----:B0-----:R-:W5:Y:S04]  /*0800*/  LDG.E.64 R10, desc[UR6][R26.64+0x2000] ;  /* 0x002000061a0a7981 */ /* 0x001f68000c1e1b00 */
[----:B------:R-:W5:Y:S04]  /*0810*/  LDG.E.64 R8, desc[UR6][R26.64+0x2800] ;  /* 0x002800061a087981 */ /* 0x000f68000c1e1b00 */
[----:B------:R-:W5:Y:S04]  /*0820*/  LDG.E.64 R6, desc[UR6][R26.64+0x3000] ;  /* 0x003000061a067981 */ /* 0x000f68000c1e1b00 */
[----:B------:R-:W5:Y:S01]  /*0830*/  LDG.E.64 R2, desc[UR6][R26.64+0x3800] ;  /* 0x003800061a027981 */ /* 0x000f62000c1e1b00 */
[----:B-12---:R-:W3:Y:S01]  /*0840*/  I2F.F64 R22, R22 ;  /* 0x0000001600167312 */ /* 0x006ee20000201c00 */
[----:B------:R-:W-:Y:S01]  /*0850*/  VIADD R25, R25, 0x800 ;  /* 0x0000080019197836 */ /* 0x000fe20000000000 */
        /* <DEDUP_REMOVED lines=23> */
.L_x_215:
[----:B------:R-:W-:Y:S05]  /*09d0*/  BSYNC.RECONVERGENT B2 ;  /* 0x0000000000027941 */ /* 0x000fea0003800200 */
.L_x_214:
[----:B------:R-:W-:Y:S05]  /*09e0*/  @!P1 BRA `(.L_x_210) ;  /* 0x0000000000a49947 */ /* 0x000fea0003800000 */
[----:B------:R-:W-:Y:S01]  /*09f0*/  ISETP.GE.U32.AND P0, PT, R0, 0x4, PT ;  /* 0x000000040000780c */ /* 0x000fe20003f06070 */
[----:B------:R-:W-:Y:S01]  /*0a00*/  BSSY.RECONVERGENT B2, `(.L_x_216) ;  /* 0x0000017000027945 */ /* 0x000fe20003800200 */
[----:B------:R-:W-:-:S04]  /*0a10*/  LOP3.LUT R24, R24, 0x3, RZ, 0xc0, !PT ;  /* 0x0000000318187812 */ /* 0x000fc800078ec0ff */
[----:B------:R-:W-:-:S07]  /*0a20*/  ISETP.NE.AND P1, PT, R24, RZ, PT ;  /* 0x000000ff1800720c */ /* 0x000fce0003f25270 */
[----:B------:R-:W-:Y:S06]  /*0a30*/  @!P0 BRA `(.L_x_217) ;  /* 0x00000000004c8947 */ /* 0x000fec0003800000 */
[----:B---3--:R-:W3:Y:S02]  /*0a40*/  LDC.64 R2, c[0x0][0x380] ;  /* 0x0000e000ff027b82 */ /* 0x008ee40000000a00 */
[----:B---3--:R-:W-:-:S05]  /*0a50*/  IMAD.WIDE.U32 R6, R25, 0x8, R2 ;  /* 0x0000000819067825 */ /* 0x008fca00078e0002 */
[----:B------:R-:W3:Y:S04]  /*0a60*/  LDG.E.64 R8, desc[UR6][R6.64] ;  /* 0x0000000606087981 */ /* 0x000ee8000c1e1b00 */
[----:B0-----:R-:W5:Y:S04]  /*0a70*/  LDG.E.64 R10, desc[UR6][R6.64+0x800] ;  /* 0x00080006060a7981 */ /* 0x001f68000c1e1b00 */
[----:B------:R-:W5:Y:S04]  /*0a80*/  LDG.E.64 R14, desc[UR6][R6.64+0x1000] ;  /* 0x00100006060e7981 */ /* 0x000f68000c1e1b00 */
[----:B------:R-:W5:Y:S01]  /*0a90*/  LDG.E.64 R2, desc[UR6][R6.64+0x1800] ;  /* 0x0018000606027981 */ /* 0x000f62000c1e1b00 */
[----:B-12-4-:R-:W3:Y:S01]  /*0aa0*/  I2F.F64 R22, R22 ;  /* 0x0000001600167312 */ /* 0x016ee20000201c00 */
[----:B------:R-:W-:Y:S01]  /*0ab0*/  VIADD R25, R25, 0x400 ;  /* 0x0000040019197836 */ /* 0x000fe20000000000 */
[----:B---3--:R-:W-:-:S10]  /*0ac0*/  DADD R8, R8, R22 ;  /* 0x0000000008087229 */ /* 0x008fd40000000016 */
        /* <DEDUP_REMOVED lines=10> */
.L_x_217:
[----:B------:R-:W-:Y:S05]  /*0b70*/  BSYNC.RECONVERGENT B2 ;  /* 0x0000000000027941 */ /* 0x000fea0003800200 */
.L_x_216:
[----:B------:R-:W-:Y:S05]  /*0b80*/  @!P1 BRA `(.L_x_210) ;  /* 0x00000000003c9947 */ /* 0x000fea0003800000 */
[----:B0--3--:R-:W0:Y:S01]  /*0b90*/  LDC.64 R2, c[0x0][0x380] ;  /* 0x0000e000ff027b82 */ /* 0x009e220000000a00 */
[----:B------:R-:W-:Y:S02]  /*0ba0*/  IMAD.MOV R24, RZ, RZ, -R24 ;  /* 0x000000ffff187224 */ /* 0x000fe400078e0a18 */
[----:B0-----:R-:W-:-:S04]  /*0bb0*/  IMAD.WIDE.U32 R2, R25, 0x8, R2 ;  /* 0x0000000819027825 */ /* 0x001fc800078e0002 */
[----:B------:R-:W-:Y:S01]  /*0bc0*/  IMAD.MOV.U32 R0, RZ, RZ, R2 ;  /* 0x000000ffff007224 */ /* 0x000fe200078e0002 */
[----:B------:R-:W-:-:S07]  /*0bd0*/  MOV R7, R3 ;  /* 0x0000000300077202 */ /* 0x000fce0000000f00 */
.L_x_218:
[----:B------:R-:W-:-:S05]  /*0be0*/  IMAD.MOV.U32 R6, RZ, RZ, R0 ;  /* 0x000000ffff067224 */ /* 0x000fca00078e0000 */
[----:B0-----:R0:W3:Y:S01]  /*0bf0*/  LDG.E.64 R2, desc[UR6][R6.64] ;  /* 0x0000000606027981 */ /* 0x0010e2000c1e1b00 */
[----:B-12-4-:R-:W3:Y:S01]  /*0c00*/  I2F.F64 R22, R22 ;  /* 0x0000001600167312 */ /* 0x016ee20000201c00 */
[----:B------:R-:W-:Y:S01]  /*0c10*/  VIADD R24, R24, 0x1 ;  /* 0x0000000118187836 */ /* 0x000fe20000000000 */
[----:B------:R-:W-:-:S04]  /*0c20*/  IADD3 R0, P1, PT, R0, 0x800, RZ ;  /* 0x0000080000007810 */ /* 0x000fc80007f3e0ff */
[----:B------:R-:W-:Y:S01]  /*0c30*/  ISETP.NE.AND P0, PT, R24, RZ, PT ;  /* 0x000000ff1800720c */ /* 0x000fe20003f05270 */
[----:B0-----:R-:W-:Y:S01]  /*0c40*/  IMAD.X R7, RZ, RZ, R7, P1 ;  /* 0x000000ffff077224 */ /* 0x001fe200008e0607 */
[----:B---3--:R-:W-:-:S06]  /*0c50*/  DADD R2, R22, R2 ;  /* 0x0000000016027229 */ /* 0x008fcc0000000002 */
[----:B------:R0:W1:Y:S05]  /*0c60*/  F2I.F64.TRUNC R22, R2 ;  /* 0x0000000200167311 */ /* 0x00006a000030d100 */
[----:B------:R-:W-:Y:S05]  /*0c70*/  @P0 BRA `(.L_x_218) ;  /* 0xfffffffc00d80947 */ /* 0x000fea000383ffff */
.L_x_210:
[----:B------:R-:W-:Y:S05]  /*0c80*/  BSYNC.RECONVERGENT B1 ;  /* 0x0000000000017941 */ /* 0x000fea0003800200 */
.L_x_209:
[----:B------:R-:W-:-:S13]  /*0c90*/  ISETP.GE.U32.AND P0, PT, R4, 0x100, PT ;  /* 0x000001000400780c */ /* 0x000fda0003f06070 */
[----:B------:R-:W-:Y:S05]  /*0ca0*/  @!P0 BRA `(.L_x_219) ;  /* 0x00000004003c8947 */ /* 0x000fea0003800000 */
[----:B-12-4-:R-:W1:Y:S01]  /*0cb0*/  SHFL.DOWN PT, R4, R22, 0x1, 0x1f ;  /* 0x08201f0016047f89 */ /* 0x016e6200000e0000 */
[----:B0--3--:R-:W-:Y:S01]  /*0cc0*/  I2F.F64 R2, R22 ;  /* 0x0000001600027312 */ /* 0x009fe20000201c00 */
        /* <DEDUP_REMOVED lines=77> */
.L_x_219:
[----:B------:R-:W-:Y:S01]  /*11a0*/  LOP3.LUT R0, R5, 0x3e0, RZ, 0xc0, !PT ;  /* 0x000003e005007812 */ /* 0x000fe200078ec0ff */
[----:B-12-4-:R-:W-:Y:S03]  /*11b0*/  I2F.F64 R8, R22 ;  /* 0x0000001600087312 */ /* 0x016fe60000201c00 */
[----:B------:R-:W-:Y:S01]  /*11c0*/  LOP3.LUT R7, RZ, R0, RZ, 0x33, !PT ;  /* 0x00000000ff077212 */ /* 0x000fe200078e33ff */
[----:B0--3--:R-:W-:Y:S02]  /*11d0*/  VIADD R3, R0, 0x20 ;  /* 0x0000002000037836 */ /* 0x009fe40000000000 */
[----:B------:R-:W0:Y:S03]  /*11e0*/  S2R R0, SR_LANEID ;  /* 0x0000000000007919 */ /* 0x000e260000000000 */
[----:B------:R-:W-:Y:S01]  /*11f0*/  ISETP.GT.U32.AND P0, PT, R3, R4, PT ;  /* 0x000000040300720c */ /* 0x000fe20003f04070 */
[----:B------:R-:W-:-:S05]  /*1200*/  IMAD.IADD R3, R7, 0x1, R4 ;  /* 0x0000000107037824 */ /* 0x000fca00078e0204 */
[----:B------:R-:W-:-:S05]  /*1210*/  SEL R3, R3, 0x1f, P0 ;  /* 0x0000001f03037807 */ /* 0x000fca0000000000 */
[----:B------:R-:W1:Y:S01]  /*1220*/  SHFL.DOWN PT, R2, R22, 0x1, R3 ;  /* 0x0820000016027989 */ /* 0x000e6200000e0003 */
        /* <DEDUP_REMOVED lines=56> */
[----:B------:R-:W-:-:S07]  /*15b0*/  ISETP.GE.U32.AND P0, PT, R4, 0x61, PT ;  /* 0x000000610400780c */ /* 0x000fce0003f06070 */
[----:B----4-:R-:W0:Y:S02]  /*15c0*/  I2F.F64 R2, R8 ;  /* 0x0000000800027312 */ /* 0x010e240000201c00 */
        /* <DEDUP_REMOVED lines=33> */
.L_x_206:
[----:B------:R-:W0:Y:S01]  /*17e0*/  S2R R5, SR_TID.X ;  /* 0x0000000000057919 */ /* 0x000e220000002100 */
[----:B------:R-:W1:Y:S02]  /*17f0*/  LDCU.64 UR4, c[0x0][0x380] ;  /* 0x00007000ff0477ac */ /* 0x000e640008000a00 */
[----:B-1----:R-:W-:Y:S02]  /*1800*/  IMAD.U32 R2, RZ, RZ, UR4 ;  /* 0x00000004ff027e24 */ /* 0x002fe4000f8e00ff */
[----:B------:R-:W-:Y:S02]  /*1810*/  IMAD.U32 R3, RZ, RZ, UR5 ;  /* 0x00000005ff037e24 */ /* 0x000fe4000f8e00ff */
        /* <DEDUP_REMOVED lines=38> */
[----:B0-----:R0:W5:Y:S07]  /*1a80*/  LDG.E.64 R16, desc[UR6][R12.64+0x7800] ;  /* 0x007800060c107981 */ /* 0x00116e000c1e1b00 */
[----:B-1----:R-:W-:Y:S08]  /*1a90*/  I2F.F64 R34, R36 ;  /* 0x0000002400227312 */ /* 0x002ff00000201c00 */
[----:B---3--:R-:W1:Y:S08]  /*1aa0*/  I2F.F64 R32, R30 ;  /* 0x0000001e00207312 */ /* 0x008e700000201c00 */
[----:B------:R-:W3:Y:S01]  /*1ab0*/  F2I.F64.TRUNC R14, R14 ;  /* 0x0000000e000e7311 */ /* 0x000ee2000030d100 */
[----:B-1----:R-:W-:-:S07]  /*1ac0*/  DADD R32, R32, R34 ;  /* 0x0000000020207229 */ /* 0x002fce0000000022 */
[----:B------:R-:W1:Y:S08]  /*1ad0*/  F2I.F64.TRUNC R0, R32 ;  /* 0x0000002000007311 */ /* 0x000e70000030d100 */
[----:B---3--:R-:W-:Y:S08]  /*1ae0*/  I2F.F64 R34, R14 ;  /* 0x0000000e00227312 */ /* 0x008ff00000201c00 */
[----:B-1----:R-:W1:Y:S02]  /*1af0*/  I2F.F64 R28, R0 ;  /* 0x00000000001c7312 */ /* 0x002e640000201c00 */
[----:B-1----:R-:W-:-:S06]  /*1b00*/  DADD R28, R28, R34 ;  /* 0x000000001c1c7229 */ /* 0x002fcc0000000022 */
[----:B------:R-:W1:Y:S08]  /*1b10*/  F2I.F64.TRUNC R6, R6 ;  /* 0x0000000600067311 */ /* 0x000e70000030d100 */
[----:B------:R-:W3:Y:S08]  /*1b20*/  F2I.F64.TRUNC R28, R28 ;  /* 0x0000001c001c7311 */ /* 0x000ef0000030d100 */
[----:B-1----:R-:W-:Y:S08]  /*1b30*/  I2F.F64 R34, R6 ;  /* 0x0000000600227312 */ /* 0x002ff00000201c00 */
[----:B---3--:R-:W1:Y:S02]  /*1b40*/  I2F.F64 R30, R28 ;  /* 0x0000001c001e7312 */ /* 0x008e640000201c00 */
[----:B-1----:R-:W-:-:S06]  /*1b50*/  DADD R30, R30, R34 ;  /* 0x000000001e1e7229 */ /* 0x002fcc0000000022 */
[----:B------:R-:W1:Y:S08]  /*1b60*/  F2I.F64.TRUNC R8, R8 ;  /* 0x0000000800087311 */ /* 0x000e70000030d100 */
[----:B------:R-:W3:Y:S08]  /*1b70*/  F2I.F64.TRUNC R30, R30 ;  /* 0x0000001e001e7311 */ /* 0x000ef0000030d100 */
[----:B-1----:R-:W-:Y:S08]  /*1b80*/  I2F.F64 R32, R8 ;  /* 0x0000000800207312 */ /* 0x002ff00000201c00 */
[----:B---3--:R-:W1:Y:S02]  /*1b90*/  I2F.F64 R14, R30 ;  /* 0x0000001e000e7312 */ /* 0x008e640000201c00 */
[----:B-1----:R-:W-:-:S06]  /*1ba0*/  DADD R14, R14, R32 ;  /* 0x000000000e0e7229 */ /* 0x002fcc0000000020 */
        /* <DEDUP_REMOVED lines=34> */
[----:B------:R-:W-:-:S04]  /*1dd0*/  IADD3 R20, PT, PT, R4, -0x1000, RZ ;  /* 0xfffff00004147810 */ /* 0x000fc80007ffe0ff */
[----:B------:R-:W-:Y:S01]  /*1de0*/  ISETP.GE.U32.AND P0, PT, R20, 0x1000, PT ;  /* 0x000010001400780c */ /* 0x000fe20003f06070 */
[----:B0-----:R-:W-:-:S06]  /*1df0*/  DADD R6, R6, R12 ;  /* 0x0000000006067229 */ /* 0x001fcc000000000c */
[----:B------:R0:W1:Y:S01]  /*1e00*/  F2I.F64.TRUNC R0, R6 ;  /* 0x0000000600007311 */ /* 0x000062000030d100 */
[----:B------:R-:W-:-:S05]  /*1e10*/  UMOV UR4, 0x1000 ;  /* 0x0000100000047882 */ /* 0x000fca0000000000 */
[----:B------:R-:W-:Y:S05]  /*1e20*/  @!P0 BRA `(.L_x_221) ;  /* 0x0000000400ac8947 */ /* 0x000fea0003800000 */
[----:B------:R-:W2:Y:S01]  /*1e30*/  LDC R4, c[0x0][0x390] ;  /* 0x0000e400ff047b82 */ /* 0x000ea20000000800 */
[----:B------:R-:W-:-:S07]  /*1e40*/  UMOV UR4, 0x1000 ;  /* 0x0000100000047882 */ /* 0x000fce0000000000 */
[----:B------:R-:W3:Y:S02]  /*1e50*/  LDC.64 R2, c[0x0][0x380] ;  /* 0x0000e000ff027b82 */ /* 0x000ee40000000a00 */
.L_x_223:
[----:B------:R-:W-:-:S04]  /*1e60*/  VIADD R13, R5, UR4 ;  /* 0x00000004050d7c36 */ /* 0x000fc80008000000 */
[----:B---3--:R-:W-:-:S05]  /*1e70*/  IMAD.WIDE.U32 R12, R13, 0x8, R2 ;  /* 0x000000080d0c7825 */ /* 0x008fca00078e0002 */
[----:B------:R-:W3:Y:S04]  /*1e80*/  LDG.E.64 R32, desc[UR6][R12.64] ;  /* 0x000000060c207981 */ /* 0x000ee8000c1e1b00 */
[----:B------:R-:W4:Y:S04]  /*1e90*/  LDG.E.64 R24, desc[UR6][R12.64+0x800] ;  /* 0x000800060c187981 */ /* 0x000f28000c1e1b00 */
[----:B------:R-:W5:Y:S04]  /*1ea0*/  LDG.E.64 R28, desc[UR6][R12.64+0x1000] ;  /* 0x001000060c1c7981 */ /* 0x000f68000c1e1b00 */
[----:B------:R-:W2:Y:S04]  /*1eb0*/  LDG.E.64 R26, desc[UR6][R12.64+0x1800] ;  /* 0x001800060c1a7981 */ /* 0x000ea8000c1e1b00 */
[----:B------:R-:W2:Y:S04]  /*1ec0*/  LDG.E.64 R16, desc[UR6][R12.64+0x2000] ;  /* 0x002000060c107981 */ /* 0x000ea8000c1e1b00 */
[----:B------:R-:W2:Y:S04]  /*1ed0*/  LDG.E.64 R14, desc[UR6][R12.64+0x2800] ;  /* 0x002800060c0e7981 */ /* 0x000ea8000c1e1b00 */
[----:B------:R-:W2:Y:S04]  /*1ee0*/  LDG.E.64 R8, desc[UR6][R12.64+0x3000] ;  /* 0x003000060c087981 */ /* 0x000ea8000c1e1b00 */
[----:B0-----:R-:W2:Y:S01]  /*1ef0*/  LDG.E.64 R6, desc[UR6][R12.64+0x3800] ;  /* 0x003800060c067981 */ /* 0x001ea2000c1e1b00 */
[----:B-1----:R-:W-:Y:S03]  /*1f00*/  I2F.F64 R22, R0 ;  /* 0x0000000000167312 */ /* 0x002fe60000201c00 */
[----:B------:R-:W2:Y:S04]  /*1f10*/  LDG.E.64 R10, desc[UR6][R12.64+0x4000] ;  /* 0x004000060c0a7981 */ /* 0x000ea8000c1e1b00 */
[----:B------:R-:W2:Y:S01]  /*1f20*/  LDG.E.64 R18, desc[UR6][R12.64+0x4800] ;  /* 0x004800060c127981 */ /* 0x000ea2000c1e1b00 */
[----:B---3--:R-:W0:Y:S08]  /*1f30*/  F2I.F64.TRUNC R32, R32 ;  /* 0x0000002000207311 */ /* 0x008e30000030d100 */
[----:B0-----:R-:W0:Y:S02]  /*1f40*/  I2F.F64 R30, R32 ;  /* 0x00000020001e7312 */ /* 0x001e240000201c00 */
[----:B0-----:R-:W-:-:S06]  /*1f50*/  DADD R34, R22, R30 ;  /* 0x0000000016227229 */ /* 0x001fcc000000001e */
[----:B----4-:R0:W1:Y:S01]  /*1f60*/  F2I.F64.TRUNC R21, R24 ;  /* 0x0000001800157311 */ /* 0x010062000030d100 */
[----:B------:R-:W3:Y:S07]  /*1f70*/  LDG.E.64 R22, desc[UR6][R12.64+0x5000] ;  /* 0x005000060c167981 */ /* 0x000eee000c1e1b00 */
[----:B------:R-:W4:Y:S01]  /*1f80*/  F2I.F64.TRUNC R34, R34 ;  /* 0x0000002200227311 */ /* 0x000f22000030d100 */
[----:B0-----:R-:W3:Y:S07]  /*1f90*/  LDG.E.64 R24, desc[UR6][R12.64+0x5800] ;  /* 0x005800060c187981 */ /* 0x001eee000c1e1b00 */
[----:B-1----:R-:W-:Y:S08]  /*1fa0*/  I2F.F64 R30, R21 ;  /* 0x00000015001e7312 */ /* 0x002ff00000201c00 */
[----:B----4-:R-:W0:Y:S02]  /*1fb0*/  I2F.F64 R36, R34 ;  /* 0x0000002200247312 */ /* 0x010e240000201c00 */
[----:B0-----:R-:W-:-:S06]  /*1fc0*/  DADD R36, R36, R30 ;  /* 0x0000000024247229 */ /* 0x001fcc000000001e */
[----:B-----5:R-:W0:Y:S08]  /*1fd0*/  F2I.F64.TRUNC R28, R28 ;  /* 0x0000001c001c7311 */ /* 0x020e30000030d100 */
[----:B------:R-:W1:Y:S08]  /*1fe0*/  F2I.F64.TRUNC R36, R36 ;  /* 0x0000002400247311 */ /* 0x000e70000030d100 */
[----:B0-----:R0:W-:Y:S08]  /*1ff0*/  I2F.F64 R30, R28 ;  /* 0x0000001c001e7312 */ /* 0x0011f00000201c00 */
[----:B-1----:R-:W1:Y:S01]  /*2000*/  I2F.F64 R32, R36 ;  /* 0x0000002400207312 */ /* 0x002e620000201c00 */
[----:B0-----:R-:W4:Y:S01]  /*2010*/  LDG.E.64 R28, desc[UR6][R12.64+0x6000] ;  /* 0x006000060c1c7981 */ /* 0x001f22000c1e1b00 */
[----:B-1----:R-:W-:-:S06]  /*2020*/  DADD R32, R32, R30 ;  /* 0x0000000020207229 */ /* 0x002fcc000000001e */
[----:B--2---:R0:W1:Y:S08]  /*2030*/  F2I.F64.TRUNC R0, R26 ;  /* 0x0000001a00007311 */ /* 0x004070000030d100 */
[----:B------:R-:W2:Y:S01]  /*2040*/  F2I.F64.TRUNC R32, R32 ;  /* 0x0000002000207311 */ /* 0x000ea2000030d100 */
[----:B0-----:R-:W5:Y:S07]  /*2050*/  LDG.E.64 R26, desc[UR6][R12.64+0x6800] ;  /* 0x006800060c1a7981 */ /* 0x001f6e000c1e1b00 */
[----:B-1----:R-:W-:Y:S08]  /*2060*/  I2F.F64 R30, R0 ;  /* 0x00000000001e7312 */ /* 0x002ff00000201c00 */
[----:B--2---:R-:W0:Y:S02]  /*2070*/  I2F.F64 R34, R32 ;  /* 0x0000002000227312 */ /* 0x004e240000201c00 */
[----:B0-----:R-:W-:-:S06]  /*2080*/  DADD R34, R34, R30 ;  /* 0x0000000022227229 */ /* 0x001fcc000000001e */
[----:B------:R0:W1:Y:S08]  /*2090*/  F2I.F64.TRUNC R21, R16 ;  /* 0x0000001000157311 */ /* 0x000070000030d100 */
[----:B------:R-:W2:Y:S01]  /*20a0*/  F2I.F64.TRUNC R34, R34 ;  /* 0x0000002200227311 */ /* 0x000ea2000030d100 */
[----:B0-----:R-:W5:Y:S07]  /*20b0*/  LDG.E.64 R16, desc[UR6][R12.64+0x7000] ;  /* 0x007000060c107981 */ /* 0x001f6e000c1e1b00 */
[----:B-1----:R-:W-:Y:S08]  /*20c0*/  I2F.F64 R30, R21 ;  /* 0x00000015001e7312 */ /* 0x002ff00000201c00 */
[----:B--2---:R-:W0:Y:S02]  /*20d0*/  I2F.F64 R36, R34 ;  /* 0x0000002200247312 */ /* 0x004e240000201c00 */
[----:B0-----:R-:W-:-:S06]  /*20e0*/  DADD R36, R36, R30 ;  /* 0x0000000024247229 */ /* 0x001fcc000000001e */
[----:B------:R-:W0:Y:S08]  /*20f0*/  F2I.F64.TRUNC R14, R14 ;  /* 0x0000000e000e7311 */ /* 0x000e30000030d100 */
[----:B------:R-:W1:Y:S08]  /*2100*/  F2I.F64.TRUNC R36, R36 ;  /* 0x0000002400247311 */ /* 0x000e70000030d100 */
[----:B0-----:R0:W-:Y:S08]  /*2110*/  I2F.F64 R30, R14 ;  /* 0x0000000e001e7312 */ /* 0x0011f00000201c00 */
[----:B-1----:R-:W1:Y:S01]  /*2120*/  I2F.F64 R32, R36 ;  /* 0x0000002400207312 */ /* 0x002e620000201c00 */
[----:B0-----:R0:W2:Y:S07]  /*2130*/  LDG.E.64 R14, desc[UR6][R12.64+0x7800] ;  /* 0x007800060c0e7981 */ /* 0x0010ae000c1e1b00 */
[----:B------:R-:W0:Y:S01]  /*2140*/  F2I.F64.TRUNC R8, R8 ;  /* 0x0000000800087311 */ /* 0x000e22000030d100 */
[----:B-1----:R-:W-:-:S07]  /*2150*/  DADD R32, R32, R30 ;  /* 0x0000000020207229 */ /* 0x002fce000000001e */
        /* <DEDUP_REMOVED lines=18> */
[----:B---3--:R-:W1:Y:S01]  /*2280*/  F2I.F64.TRUNC R22, R22 ;  /* 0x0000001600167311 */ /* 0x008e62000030d100 */
        /* <DEDUP_REMOVED lines=28> */
[----:B-1----:R-:W0:Y:S02]  /*2450*/  I2F.F64 R6, R8 ;  /* 0x0000000800067312 */ /* 0x002e240000201c00 */
[----:B0-----:R-:W-:Y:S01]  /*2460*/  DADD R6, R6, R12 ;  /* 0x0000000006067229 */ /* 0x001fe2000000000c */
[----:B------:R-:W-:-:S05]  /*2470*/  VIADD R12, R4, -UR4 ;  /* 0x80000004040c7c36 */ /* 0x000fca0008000000 */
[----:B------:R-:W-:Y:S01]  /*2480*/  ISETP.GE.U32.AND P0, PT, R12, 0x1000, PT ;  /* 0x000010000c00780c */ /* 0x000fe20003f06070 */
[----:B------:R0:W1:-:S12]  /*2490*/  F2I.F64.TRUNC R0, R6 ;  /* 0x0000000600007311 */ /* 0x000058000030d100 */
[----:B0-----:R-:W-:Y:S05]  /*24a0*/  @!P0 BRA `(.L_x_222) ;  /* 0x0000000c00888947 */ /* 0x001fea0003800000 */
[----:B------:R-:W-:-:S06]  /*24b0*/  UIADD3 UR4, UPT, UPT, UR4, 0x1000, URZ ;  /* 0x0000100004047890 */ /* 0x000fcc000fffe0ff */
[----:B------:R-:W-:-:S13]  /*24c0*/  ISETP.LT.U32.AND P0, PT, R20, UR4, PT ;  /* 0x0000000414007c0c */ /* 0x000fda000bf01070 */
[----:B------:R-:W-:Y:S05]  /*24d0*/  @!P0 BRA `(.L_x_223) ;  /* 0xfffffff800608947 */ /* 0x000fea000383ffff */
.L_x_221:
[----:B0-----:R-:W-:Y:S01]  /*24e0*/  VIADD R6, R4, -UR4 ;  /* 0x8000000404067c36 */ /* 0x001fe20008000000 */
[----:B------:R-:W-:Y:S04]  /*24f0*/  BSSY.RECONVERGENT B1, `(.L_x_222) ;  /* 0x00000dd000017945 */ /* 0x000fe80003800200 */
[----:B------:R-:W-:-:S04]  /*2500*/  ISETP.GE.AND P0, PT, R5, R6, PT ;  /* 0x000000060500720c */ /* 0x000fc80003f06270 */
[----:B------:R-:W-:-:S13]  /*2510*/  ISETP.LE.U32.OR P0, PT, R4, UR4, P0 ;  /* 0x0000000404007c0c */ /* 0x000fda0008703470 */
[----:B------:R-:W-:Y:S05]  /*2520*/  @P0 BRA `(.L_x_224) ;  /* 0x0000000c00640947 */ /* 0x000fea0003800000 */
[----:B------:R-:W-:Y:S01]  /*2530*/  LOP3.LUT R7, RZ, R5, RZ, 0x33, !PT ;  /* 0x00000005ff077212 */ /* 0x000fe200078e33ff */
[----:B------:R-:W-:Y:S03]  /*2540*/  BSSY.RECONVERGENT B2, `(.L_x_225) ;  /* 0x0000072000027945 */ /* 0x000fe60003800200 */
[----:B------:R-:W-:Y:S01]  /*2550*/  IADD3 R7, PT, PT, R4, -UR4, R7 ;  /* 0x8000000404077c10 */ /* 0x000fe2000fffe007 */
[----:B------:R-:W-:-:S03]  /*2560*/  IMAD.MOV.U32 R4, RZ, RZ, R5 ;  /* 0x000000ffff047224 */ /* 0x000fc600078e0005 */
[C---:B------:R-:W-:Y:S02]  /*2570*/  ISETP.GE.U32.AND P0, PT, R7.reuse, 0xf00, PT ;  /* 0x00000f000700780c */ /* 0x040fe40003f06070 */
[----:B------:R-:W-:-:S04]  /*2580*/  LEA.HI R24, R7, 0x1, RZ, 0x18 ;  /* 0x0000000107187811 */ /* 0x000fc800078fc0ff */
[----:B------:R-:W-:-:S07]  /*2590*/  LOP3.LUT R27, R24, 0xf, RZ, 0xc0, !PT ;  /* 0x0000000f181b7812 */ /* 0x000fce00078ec0ff */
[----:B------:R-:W-:Y:S05]  /*25a0*/  @!P0 BRA `(.L_x_226) ;  /* 0x0000000400ac8947 */ /* 0x000fea0003800000 */
[----:B------:R-:W-:Y:S01]  /*25b0*/  LOP3.LUT R26, R24, 0x1fffff0, RZ, 0xc0, !PT ;  /* 0x01fffff0181a7812 */ /* 0x000fe200078ec0ff */
[----:B------:R-:W-:Y:S01]  /*25c0*/  BSSY.RECONVERGENT B3, `(.L_x_227) ;  /* 0x0000068000037945 */ /* 0x000fe20003800200 */
[C---:B------:R-:W-:Y:S01]  /*25d0*/  LOP3.LUT R4, R5.reuse, 0x800, RZ, 0xfc, !PT ;  /* 0x0000080005047812 */ /* 0x040fe200078efcff */
[----:B------:R-:W-:Y:S02]  /*25e0*/  VIADD R25, R5, UR4 ;  /* 0x0000000405197c36 */ /* 0x000fe40008000000 */
[----:B------:R-:W-:-:S07]  /*25f0*/  IMAD.MOV R26, RZ, RZ, -R26 ;  /* 0x000000ffff1a7224 */ /* 0x000fce00078e0a1a */
.L_x_228:
[----:B------:R-:W-:-:S06]  /*2600*/  IMAD.WIDE.U32 R18, R25, 0x8, R2 ;  /* 0x0000000819127825 */ /* 0x000fcc00078e0002 */
[----:B--2---:R-:W2:Y:S01]  /*2610*/  LDG.E.64 R18, desc[UR6][R18.64] ;  /* 0x0000000612127981 */ /* 0x004ea2000c1e1b00 */
[----:B------:R-:W-:-:S05]  /*2620*/  IADD3 R23, PT, PT, R25, 0x100, RZ ;  /* 0x0000010019177810 */ /* 0x000fca0007ffe0ff */
[----:B------:R-:W-:-:S06]  /*2630*/  IMAD.WIDE.U32 R22, R23, 0x8, R2 ;  /* 0x0000000817167825 */ /* 0x000fcc00078e0002 */
[----:B------:R-:W3:Y:S01]  /*2640*/  LDG.E.64 R22, desc[UR6][R22.64] ;  /* 0x0000000616167981 */ /* 0x000ee2000c1e1b00 */
[----:B------:R-:W-:-:S04]  /*2650*/  VIADD R21, R25, 0x200 ;  /* 0x0000020019157836 */ /* 0x000fc80000000000 */
        /* <DEDUP_REMOVED lines=11> */
[----:B0-----:R-:W-:-:S04]  /*2710*/  VIADD R11, R25, 0x600 ;  /* 0x00000600190b7836 */ /* 0x001fc80000000000 */
[----:B------:R-:W-:-:S06]  /*2720*/  IMAD.WIDE.U32 R10, R11, 0x8, R2 ;  /* 0x000000080b0a7825 */ /* 0x000fcc00078e0002 */
[----:B------:R-:W5:Y:S01]  /*2730*/  LDG.E.64 R10, desc[UR6][R10.64] ;  /* 0x000000060a0a7981 */ /* 0x000f62000c1e1b00 */
[----:B------:R-:W-:-:S04]  /*2740*/  VIADD R13, R25, 0x700 ;  /* 0x00000700190d7836 */ /* 0x000fc80000000000 */
[----:B------:R-:W-:-:S06]  /*2750*/  IMAD.WIDE.U32 R12, R13, 0x8, R2 ;  /* 0x000000080d0c7825 */ /* 0x000fcc00078e0002 */
[----:B------:R-:W5:Y:S01]  /*2760*/  LDG.E.64 R12, desc[UR6][R12.64] ;  /* 0x000000060c0c7981 */ /* 0x000f62000c1e1b00 */
[----:B-1----:R-:W2:Y:S01]  /*2770*/  I2F.F64 R28, R0 ;  /* 0x00000000001c7312 */ /* 0x002ea20000201c00 */
[----:B------:R-:W-:-:S05]  /*2780*/  IADD3 R17, PT, PT, R25, 0x800, RZ ;  /* 0x0000080019117810 */ /* 0x000fca0007ffe0ff */
[----:B------:R-:W-:-:S06]  /*2790*/  IMAD.WIDE.U32 R16, R17, 0x8, R2 ;  /* 0x0000000811107825 */ /* 0x000fcc00078e0002 */
[----:B------:R-:W5:Y:S01]  /*27a0*/  LDG.E.64 R16, desc[UR6][R16.64] ;  /* 0x0000000610107981 */ /* 0x000f62000c1e1b00 */
[----:B--2---:R-:W-:Y:S01]  /*27b0*/  DADD R28, R28, R18 ;  /* 0x000000001c1c7229 */ /* 0x004fe20000000012 */
[----:B------:R-:W-:-:S04]  /*27c0*/  VIADD R19, R25, 0x900 ;  /* 0x0000090019137836 */ /* 0x000fc80000000000 */
[----:B------:R-:W-:-:S05]  /*27d0*/  IMAD.WIDE.U32 R18, R19, 0x8, R2 ;  /* 0x0000000813127825 */ /* 0x000fca00078e0002 */
[----:B------:R-:W0:Y:S01]  /*27e0*/  F2I.F64.TRUNC R28, R28 ;  /* 0x0000001c001c7311 */ /* 0x000e22000030d100 */
[----:B------:R-:W2:Y:S07]  /*27f0*/  LDG.E.64 R18, desc[UR6][R18.64] ;  /* 0x0000000612127981 */ /* 0x000eae000c1e1b00 */
[----:B0-----:R-:W3:Y:S02]  /*2800*/  I2F.F64 R30, R28 ;  /* 0x0000001c001e7312 */ /* 0x001ee40000201c00 */
[----:B---3--:R-:W-:-:S10]  /*2810*/  DADD R30, R22, R30 ;  /* 0x00000000161e7229 */ /* 0x008fd4000000001e */
[----:B------:R-:W0:Y:S08]  /*2820*/  F2I.F64.TRUNC R30, R30 ;  /* 0x0000001e001e7311 */ /* 0x000e30000030d100 */
[----:B0-----:R-:W4:Y:S01]  /*2830*/  I2F.F64 R32, R30 ;  /* 0x0000001e00207312 */ /* 0x001f220000201c00 */
[----:B------:R-:W-:-:S04]  /*2840*/  VIADD R23, R25, 0xa00 ;  /* 0x00000a0019177836 */ /* 0x000fc80000000000 */
[----:B------:R-:W-:-:S06]  /*2850*/  IMAD.WIDE.U32 R22, R23, 0x8, R2 ;  /* 0x0000000817167825 */ /* 0x000fcc00078e0002 */
[----:B------:R-:W3:Y:S01]  /*2860*/  LDG.E.64 R22, desc[UR6][R22.64] ;  /* 0x0000000616167981 */ /* 0x000ee2000c1e1b00 */
[----:B----4-:R-:W-:-:S10]  /*2870*/  DADD R32, R20, R32 ;  /* 0x0000000014207229 */ /* 0x010fd40000000020 */
[----:B------:R-:W0:Y:S08]  /*2880*/  F2I.F64.TRUNC R32, R32 ;  /* 0x0000002000207311 */ /* 0x000e30000030d100 */
[----:B0-----:R-:W5:Y:S01]  /*2890*/  I2F.F64 R28, R32 ;  /* 0x00000020001c7312 */ /* 0x001f620000201c00 */
[----:B------:R-:W-:-:S04]  /*28a0*/  VIADD R21, R25, 0xb00 ;  /* 0x00000b0019157836 */ /* 0x000fc80000000000 */
[----:B------:R-:W-:-:S06]  /*28b0*/  IMAD.WIDE.U32 R20, R21, 0x8, R2 ;  /* 0x0000000815147825 */ /* 0x000fcc00078e0002 */
[----:B------:R-:W4:Y:S01]  /*28c0*/  LDG.E.64 R20, desc[UR6][R20.64] ;  /* 0x0000000614147981 */ /* 0x000f22000c1e1b00 */
[----:B-----5:R-:W-:-:S10]  /*28d0*/  DADD R28, R14, R28 ;  /* 0x000000000e1c7229 */ /* 0x020fd4000000001c */
[----:B------:R-:W0:Y:S08]  /*28e0*/  F2I.F64.TRUNC R28, R28 ;  /* 0x0000001c001c7311 */ /* 0x000e30000030d100 */
[----:B0-----:R-:W0:Y:S01]  /*28f0*/  I2F.F64 R30, R28 ;  /* 0x0000001c001e7312 */ /* 0x001e220000201c00 */
[----:B------:R-:W-:-:S04]  /*2900*/  VIADD R15, R25, 0xc00 ;  /* 0x00000c00190f7836 */ /* 0x000fc80000000000 */
[----:B------:R-:W-:-:S06]  /*2910*/  IMAD.WIDE.U32 R14, R15, 0x8, R2 ;  /* 0x000000080f0e7825 */ /* 0x000fcc00078e0002 */
[----:B------:R-:W5:Y:S01]  /*2920*/  LDG.E.64 R14, desc[UR6][R14.64] ;  /* 0x000000060e0e7981 */ /* 0x000f62000c1e1b00 */
[----:B0-----:R-:W-:-:S10]  /*2930*/  DADD R30, R6, R30 ;  /* 0x00000000061e7229 */ /* 0x001fd4000000001e */
        /* <DEDUP_REMOVED lines=11> */
[----:B0-----:R-:W-:-:S06]  /*29f0*/  DADD R28, R10, R28 ;  /* 0x000000000a1c7229 */ /* 0x001fcc000000001c */
[----:B------:R-:W0:Y:S08]  /*2a00*/  F2I.F64.TRUNC R0, R28 ;  /* 0x0000001c00007311 */ /* 0x000e30000030d100 */
[----:B0-----:R-:W0:Y:S01]  /*2a10*/  I2F.F64 R30, R0 ;  /* 0x00000000001e7312 */ /* 0x001e220000201c00 */
[----:B------:R-:W-:Y:S01]  /*2a20*/  IADD3 R11, PT, PT, R25, 0xf00, RZ ;  /* 0x00000f00190b7810 */ /* 0x000fe20007ffe0ff */
[----:B0-----:R-:W-:-:S04]  /*2a30*/  DADD R12, R12, R30 ;  /* 0x000000000c0c7229 */ /* 0x001fc8000000001e */
[----:B------:R-:W-:-:S06]  /*2a40*/  IMAD.WIDE.U32 R10, R11, 0x8, R2 ;  /* 0x000000080b0a7825 */ /* 0x000fcc00078e0002 */
[----:B------:R-:W5:Y:S01]  /*2a50*/  LDG.E.64 R10, desc[UR6][R10.64] ;  /* 0x000000060a0a7981 */ /* 0x000f62000c1e1b00 */
        /* <DEDUP_REMOVED lines=27> */
[----:B------:R-:W-:Y:S02]  /*2c10*/  VIADD R4, R4, 0x1000 ;  /* 0x0000100004047836 */ /* 0x000fe40000000000 */
[----:B------:R-:W-:-:S03]  /*2c20*/  VIADD R25, R25, 0x1000 ;  /* 0x0000100019197836 */ /* 0x000fc60000000000 */
[----:B------:R-:W-:Y:S05]  /*2c30*/  @P0 BRA `(.L_x_228) ;  /* 0xfffffff800700947 */ /* 0x000fea000383ffff */
[----:B------:R-:W-:Y:S05]  /*2c40*/  BSYNC.RECONVERGENT B3 ;  /* 0x0000000000037941 */ /* 0x000fea0003800200 */
.L_x_227:
[----:B------:R-:W-:-:S07]  /*2c50*/  VIADD R4, R4, 0xfffff800 ;  /* 0xfffff80004047836 */ /* 0x000fce0000000000 */
.L_x_226:
[----:B------:R-:W-:Y:S05]  /*2c60*/  BSYNC.RECONVERGENT B2 ;  /* 0x0000000000027941 */ /* 0x000fea0003800200 */
.L_x_225:
[----:B------:R-:W-:-:S13]  /*2c70*/  ISETP.NE.AND P0, PT, R27, RZ, PT ;  /* 0x000000ff1b00720c */ /* 0x000fda0003f05270 */
[----:B------:R-:W-:Y:S05]  /*2c80*/  @!P0 BRA `(.L_x_224) ;  /* 0x00000004008c8947 */ /* 0x000fea0003800000 */
[----:B------:R-:W-:Y:S01]  /*2c90*/  ISETP.GE.U32.AND P0, PT, R27, 0x8, PT ;  /* 0x000000081b00780c */ /* 0x000fe20003f06070 */
[----:B------:R-:W-:Y:S01]  /*2ca0*/  BSSY.RECONVERGENT B2, `(.L_x_229) ;  /* 0x0000035000027945 */ /* 0x000fe20003800200 */
[----:B------:R-:W-:-:S04]  /*2cb0*/  LOP3.LUT R25, R24, 0x7, RZ, 0xc0, !PT ;  /* 0x0000000718197812 */ /* 0x000fc800078ec0ff */
[----:B------:R-:W-:-:S07]  /*2cc0*/  ISETP.NE.AND P1, PT, R25, RZ, PT ;  /* 0x000000ff1900720c */ /* 0x000fce0003f25270 */
[----:B------:R-:W-:Y:S06]  /*2cd0*/  @!P0 BRA `(.L_x_230) ;  /* 0x0000000000c48947 */ /* 0x000fec0003800000 */
[----:B------:R-:W-:-:S04]  /*2ce0*/  VIADD R19, R4, UR4 ;  /* 0x0000000404137c36 */ /* 0x000fc80008000000 */
[----:B------:R-:W-:-:S06]  /*2cf0*/  IMAD.WIDE.U32 R20, R19, 0x8, R2 ;  /* 0x0000000813147825 */ /* 0x000fcc00078e0002 */
[----:B------:R-:W3:Y:S01]  /*2d00*/  LDG.E.64 R20, desc[UR6][R20.64] ;  /* 0x0000000614147981 */ /* 0x000ee2000c1e1b00 */
[----:B------:R-:W-:-:S04]  /*2d10*/  VIADD R17, R19, 0x100 ;  /* 0x0000010013117836 */ /* 0x000fc80000000000 */
[----:B------:R-:W-:-:S06]  /*2d20*/  IMAD.WIDE.U32 R16, R17, 0x8, R2 ;  /* 0x0000000811107825 */ /* 0x000fcc00078e0002 */
[----:B------:R-:W4:Y:S01]  /*2d30*/  LDG.E.64 R16, desc[UR6][R16.64] ;  /* 0x0000000610107981 */ /* 0x000f22000c1e1b00 */
[----:B------:R-:W-:-:S05]  /*2d40*/  IADD3 R15, PT, PT, R19, 0x200, RZ ;  /* 0x00000200130f7810 */ /* 0x000fca0007ffe0ff */
        /* <DEDUP_REMOVED lines=14> */
[----:B------:R-:W-:-:S04]  /*2e30*/  VIADD R19, R19, 0x700 ;  /* 0x0000070013137836 */ /* 0x000fc80000000000 */
[----:B------:R-:W-:Y:S01]  /*2e40*/  IMAD.WIDE.U32 R18, R19, 0x8, R2 ;  /* 0x0000000813127825 */ /* 0x000fe200078e0002 */
[----:B-12---:R-:W3:Y:S05]  /*2e50*/  I2F.F64 R22, R0 ;  /* 0x0000000000167312 */ /* 0x006eea0000201c00 */
[----:B------:R-:W2:Y:S01]  /*2e60*/  LDG.E.64 R18, desc[UR6][R18.64] ;  /* 0x0000000612127981 */ /* 0x000ea2000c1e1b00 */
[----:B------:R-:W-:Y:S01]  /*2e70*/  IADD3 R4, PT, PT, R4, 0x800, RZ ;  /* 0x0000080004047810 */ /* 0x000fe20007ffe0ff */
        /* <DEDUP_REMOVED lines=22> */
[----:B------:R3:W4:Y:S05]  /*2fe0*/  F2I.F64.TRUNC R0, R14 ;  /* 0x0000000e00007311 */ /* 0x00072a000030d100 */
.L_x_230:
[----:B------:R-:W-:Y:S05]  /*2ff0*/  BSYNC.RECONVERGENT B2 ;  /* 0x0000000000027941 */ /* 0x000fea0003800200 */
.L_x_229:
[----:B------:R-:W-:Y:S05]  /*3000*/  @!P1 BRA `(.L_x_224) ;  /* 0x0000000000ac9947 */ /* 0x000fea0003800000 */
[----:B------:R-:W-:Y:S01]  /*3010*/  ISETP.GE.U32.AND P0, PT, R25, 0x4, PT ;  /* 0x000000041900780c */ /* 0x000fe20003f06070 */
[----:B------:R-:W-:Y:S01]  /*3020*/  BSSY.RECONVERGENT B2, `(.L_x_231) ;  /* 0x000001d000027945 */ /* 0x000fe20003800200 */
[----:B------:R-:W-:-:S04]  /*3030*/  LOP3.LUT R24, R24, 0x3, RZ, 0xc0, !PT ;  /* 0x0000000318187812 */ /* 0x000fc800078ec0ff */
[----:B------:R-:W-:-:S07]  /*3040*/  ISETP.NE.AND P1, PT, R24, RZ, PT ;  /* 0x000000ff1800720c */ /* 0x000fce0003f25270 */
[----:B------:R-:W-:Y:S06]  /*3050*/  @!P0 BRA `(.L_x_232) ;  /* 0x0000000000648947 */ /* 0x000fec0003800000 */
[----:B------:R-:W-:-:S04]  /*3060*/  VIADD R7, R4, UR4 ;  /* 0x0000000404077c36 */ /* 0x000fc80008000000 */
[----:B0-----:R-:W-:-:S06]  /*3070*/  IMAD.WIDE.U32 R10, R7, 0x8, R2 ;  /* 0x00000008070a7825 */ /* 0x001fcc00078e0002 */
[----:B------:R-:W5:Y:S01]  /*3080*/  LDG.E.64 R10, desc[UR6][R10.64] ;  /* 0x000000060a0a7981 */ /* 0x000f62000c1e1b00 */
[----:B---3--:R-:W-:-:S04]  /*3090*/  VIADD R15, R7, 0x100 ;  /* 0x00000100070f7836 */ /* 0x008fc80000000000 */
[----:B------:R-:W-:-:S06]  /*30a0*/  IMAD.WIDE.U32 R14, R15, 0x8, R2 ;  /* 0x000000080f0e7825 */ /* 0x000fcc00078e0002 */
[----:B------:R-:W3:Y:S01]  /*30b0*/  LDG.E.64 R14, desc[UR6][R14.64] ;  /* 0x000000060e0e7981 */ /* 0x000ee2000c1e1b00 */
[----:B------:R-:W-:-:S04]  /*30c0*/  VIADD R9, R7, 0x200 ;  /* 0x0000020007097836 */ /* 0x000fc80000000000 */
[----:B------:R-:W-:-:S06]  /*30d0*/  IMAD.WIDE.U32 R8, R9, 0x8, R2 ;  /* 0x0000000809087825 */ /* 0x000fcc00078e0002 */
[----:B------:R-:W3:Y:S01]  /*30e0*/  LDG.E.64 R8, desc[UR6][R8.64] ;  /* 0x0000000608087981 */ /* 0x000ee2000c1e1b00 */
[----:B------:R-:W-:-:S04]  /*30f0*/  VIADD R7, R7, 0x300 ;  /* 0x0000030007077836 */ /* 0x000fc80000000000 */
[----:B------:R-:W-:-:S06]  /*3100*/  IMAD.WIDE.U32 R6, R7, 0x8, R2 ;  /* 0x0000000807067825 */ /* 0x000fcc00078e0002 */
        /* <DEDUP_REMOVED lines=14> */
.L_x_232:
[----:B------:R-:W-:Y:S05]  /*31f0*/  BSYNC.RECONVERGENT B2 ;  /* 0x0000000000027941 */ /* 0x000fea0003800200 */
.L_x_231:
[----:B------:R-:W-:Y:S05]  /*3200*/  @!P1 BRA `(.L_x_224) ;  /* 0x00000000002c9947 */ /* 0x000fea0003800000 */
[----:B0-----:R-:W-:Y:S01]  /*3210*/  IADD3 R11, PT, PT, R4, UR4, RZ ;  /* 0x00000004040b7c10 */ /* 0x001fe2000fffe0ff */
[----:B------:R-:W-:-:S07]  /*3220*/  IMAD.MOV R24, RZ, RZ, -R24 ;  /* 0x000000ffff187224 */ /* 0x000fce00078e0a18 */
.L_x_233:
[----:B------:R-:W-:-:S06]  /*3230*/  IMAD.WIDE.U32 R6, R11, 0x8, R2 ;  /* 0x000000080b067825 */ /* 0x000fcc00078e0002 */
[----:B------:R-:W5:Y:S01]  /*3240*/  LDG.E.64 R6, desc[UR6][R6.64] ;  /* 0x0000000606067981 */ /* 0x000f62000c1e1b00 */
[----:B012-4-:R-:W5:Y:S01]  /*3250*/  I2F.F64 R8, R0 ;  /* 0x0000000000087312 */ /* 0x017f620000201c00 */
[----:B------:R-:W-:Y:S02]  /*3260*/  VIADD R24, R24, 0x1 ;  /* 0x0000000118187836 */ /* 0x000fe40000000000 */
[----:B------:R-:W-:-:S03]  /*3270*/  VIADD R11, R11, 0x100 ;  /* 0x000001000b0b7836 */ /* 0x000fc60000000000 */
[----:B------:R-:W-:Y:S01]  /*3280*/  ISETP.NE.AND P0, PT, R24, RZ, PT ;  /* 0x000000ff1800720c */ /* 0x000fe20003f05270 */
[----:B-----5:R-:W-:-:S06]  /*3290*/  DADD R8, R8, R6 ;  /* 0x0000000008087229 */ /* 0x020fcc0000000006 */
[----:B------:R0:W1:Y:S06]  /*32a0*/  F2I.F64.TRUNC R0, R8 ;  /* 0x0000000800007311 */ /* 0x00006c000030d100 */
[----:B------:R-:W-:Y:S05]  /*32b0*/  @P0 BRA `(.L_x_233) ;  /* 0xfffffffc00dc0947 */ /* 0x000fea000383ffff */
.L_x_224:
[----:B------:R-:W-:Y:S05]  /*32c0*/  BSYNC.RECONVERGENT B1 ;  /* 0x0000000000017941 */ /* 0x000fea0003800200 */
.L_x_222:
[----:B---3--:R-:W3:Y:S01]  /*32d0*/  S2R R14, SR_LANEID ;  /* 0x00000000000e7919 */ /* 0x008ee20000000000 */
[----:B012-4-:R-:W-:Y:S01]  /*32e0*/  I2F.F64 R6, R0 ;  /* 0x0000000000067312 */ /* 0x017fe20000201c00 */
[----:B------:R-:W-:Y:S01]  /*32f0*/  ISETP.NE.AND P1, PT, R5, RZ, PT ;  /* 0x000000ff0500720c */ /* 0x000fe20003f25270 */
[----:B------:R-:W0:Y:S06]  /*3300*/  SHFL.DOWN PT, R4, R0, 0x1, 0x1f ;  /* 0x08201f0000047f89 */ /* 0x000e2c00000e0000 */
        /* <DEDUP_REMOVED lines=45> */
[----:B------:R-:W2:Y:S01]  /*35e0*/  LDS.64 R16, [UR4+0x20] ;  /* 0x00002004ff107984 */ /* 0x000ea20008000a00 */
        /* <DEDUP_REMOVED lines=27> */
.L_x_220:
[----:B------:R-:W-:Y:S05]  /*37a0*/  BSYNC.RECONVERGENT B0 ;  /* 0x0000000000007941 */ /* 0x000fea0003800200 */
.L_x_205:
        /* <DEDUP_REMOVED lines=11> */
.L_x_234:
        /* <DEDUP_REMOVED lines=10> */
.L_x_247:


//--------------------- .text._ZN3cub18CUB_300001_SM_10006detail8for_each13static_kernelINS2_12policy_hub_t12policy_500_tElN6thrust24THRUST_300001_SM_1000_NS8cuda_cub10__tabulate7functorINS7_6detail15normal_iteratorINS7_10device_ptrIdEEEENS7_6system6detail7generic6detail22compute_sequence_valueIdvEElEEEEvT0_T1_ --------------------------
	.section	.text._ZN3cub18CUB_300001_SM_10006detail8for_each13static_kernelINS2_12policy_hub_t12policy_500_tElN6thrust24THRUST_300001_SM_1000_NS8cuda_cub10__tabulate7functorINS7_6detail15normal_iteratorINS7_10device_ptrIdEEEENS7_6system6detail7generic6detail22compute_sequence_valueIdvEElEEEEvT0_T1_,"ax",@progbits
	.align	128
        .global         _ZN3cub18CUB_300001_SM_10006detail8for_each13static_kernelINS2_12policy_hub_t12policy_500_tElN6thrust24THRUST_300001_SM_1000_NS8cuda_cub10__tabulate7functorINS7_6detail15normal_iteratorINS7_10device_ptrIdEEEENS7_6system6detail7generic6detail22compute_sequence_valueIdvEElEEEEvT0_T1_
        .type           _ZN3cub18CUB_300001_SM_10006detail8for_each13static_kernelINS2_12policy_hub_t12policy_500_tElN6thrust24THRUST_300001_SM_1000_NS8cuda_cub10__tabulate7functorINS7_6detail15normal_iteratorINS7_10device_ptrIdEEEENS7_6system6detail7generic6detail22compute_sequence_valueIdvEElEEEEvT0_T1_,@function
        .size           _ZN3cub18CUB_300001_SM_10006detail8for_each13static_kernelINS2_12policy_hub_t12policy_500_tElN6thrust24THRUST_300001_SM_1000_NS8cuda_cub10__tabulate7functorINS7_6detail15normal_iteratorINS7_10device_ptrIdEEEENS7_6system6detail7generic6detail22compute_sequence_valueIdvEElEEEEvT0_T1_,(.L_x_248 - _ZN3cub18CUB_300001_SM_10006detail8for_each13static_kernelINS2_12policy_hub_t12policy_500_tElN6thrust24THRUST_300001_SM_1000_NS8cuda_cub10__tabulate7functorINS7_6detail15normal_iteratorINS7_10device_ptrIdEEEENS7_6system6detail7generic6detail22compute_sequence_valueIdvEElEEEEvT0_T1_)
        .other          _ZN3cub18CUB_300001_SM_10006detail8for_each13static_kernelINS2_12policy_hub_t12policy_500_tElN6thrust24THRUST_300001_SM_1000_NS8cuda_cub10__tabulate7functorINS7_6detail15normal_iteratorINS7_10device_ptrIdEEEENS7_6system6detail7generic6detail22compute_sequence_valueIdvEElEEEEvT0_T1_,@"STO_CUDA_ENTRY STV_DEFAULT"
_ZN3cub18CUB_300001_SM_10006detail8for_each13static_kernelINS2_12policy_hub_t12policy_500_tElN6thrust24THRUST_300001_SM_1000_NS8cuda_cub10__tabulate7functorINS7_6detail15normal_iteratorINS7_10device_ptrIdEEEENS7_6system6detail7generic6detail22compute_sequence_valueIdvEElEEEEvT0_T1_:
.text._ZN3cub18CUB_300001_SM_10006detail8for_each13static_kernelINS2_12policy_hub_t12policy_500_tElN6thrust24THRUST_300001_SM_1000_NS8cuda_cub10__tabulate7functorINS7_6detail15normal_iteratorINS7_10device_ptrIdEEEENS7_6system6detail7generic6detail22compute_sequence_valueIdvEElEEEEvT0_T1_:
[----:B------:R-:W-:Y:S08]  /*0000*/  LDC R1, c[0x0][0x37c] ;  /* 0x0000df00ff017b82 */ /* 0x000ff00000000800 */
[----:B------:R-:W0:Y:S01]  /*0010*/  S2UR UR4, SR_CTAID.X ;  /* 0x00000000000479c3 */ /* 0x000e220000002500 */
[----:B------:R-:W1:Y:S01]  /*0020*/  LDCU.64 UR6, c[0x0][0x380] ;  /* 0x00007000ff0677ac */ /* 0x000e620008000a00 */
[----:B------:R-:W2:Y:S01]  /*0030*/  LDCU.64 UR8, c[0x0][0x358] ;  /* 0x00006b00ff0877ac */ /* 0x000ea20008000a00 */
[----:B0-----:R-:W-:-:S04]  /*0040*/  UIMAD.WIDE.U32 UR4, UR4, 0x200, URZ ;  /* 0x00000200040478a5 */ /* 0x001fc8000f8e00ff */
[----:B-1----:R-:W-:-:S04]  /*0050*/  UIADD3 UR6, UP0, UPT, -UR4, UR6, URZ ;  /* 0x0000000604067290 */ /* 0x002fc8000ff1e1ff */
[----:B------:R-:W-:Y:S02]  /*0060*/  UIADD3.X UR7, UPT, UPT, ~UR5, UR7, URZ, UP0, !UPT ;  /* 0x0000000705077290 */ /* 0x000fe400087fe5ff */
[----:B------:R-:W-:-:S04]  /*0070*/  UISETP.GE.U32.AND UP0, UPT, UR6, 0x200, UPT ;  /* 0x000002000600788c */ /* 0x000fc8000bf06070 */
[----:B------:R-:W-:-:S09]  /*0080*/  UISETP.GE.AND.EX UP0, UPT, UR7, URZ, UPT, UP0 ;  /* 0x000000ff0700728c */ /* 0x000fd2000bf06300 */
[----:B--2---:R-:W-:Y:S05]  /*0090*/  BRA.U !UP0, `(.L_x_235) ;  /* 0x0000000108447547 */ /* 0x004fea000b800000 */
[----:B------:R-:W0:Y:S01]  /*00a0*/  S2R R8, SR_TID.X ;  /* 0x0000000000087919 */ /* 0x000e220000002100 */
[----:B------:R-:W1:Y:S01]  /*00b0*/  LDC.64 R14, c[0x0][0x390] ;  /* 0x0000e400ff0e7b82 */ /* 0x000e620000000a00 */
[----:B------:R-:W2:Y:S07]  /*00c0*/  LDCU.64 UR10, c[0x0][0x388] ;  /* 0x00007100ff0a77ac */ /* 0x000eae0008000a00 */
[----:B------:R-:W1:Y:S01]  /*00d0*/  LDC.64 R12, c[0x0][0x398] ;  /* 0x0000e600ff0c7b82 */ /* 0x000e620000000a00 */
[----:B0-----:R-:W-:-:S05]  /*00e0*/  IADD3 R8, P0, PT, R8, UR4, RZ ;  /* 0x0000000408087c10 */ /* 0x001fca000ff1e0ff */
[----:B------:R-:W-:Y:S01]  /*00f0*/  IMAD.X R9, RZ, RZ, UR5, P0 ;  /* 0x00000005ff097e24 */ /* 0x000fe200080e06ff */
[----:B------:R-:W-:-:S03]  /*0100*/  IADD3 R10, P0, PT, R8, 0x100, RZ ;  /* 0x00000100080a7810 */ /* 0x000fc60007f1e0ff */
[----:B------:R-:W1:Y:S02]  /*0110*/  I2F.F64.U64 R2, R8 ;  /* 0x0000000800027312 */ /* 0x000e640000301800 */
[----:B------:R-:W-:Y:S01]  /*0120*/  IMAD.X R11, RZ, RZ, R9, P0 ;  /* 0x000000ffff0b7224 */ /* 0x000fe200000e0609 */
[----:B--2---:R-:W-:-:S04]  /*0130*/  LEA R4, P0, R8, UR10, 0x3 ;  /* 0x0000000a08047c11 */ /* 0x004fc8000f8018ff */
[----:B------:R-:W-:Y:S01]  /*0140*/  LEA.HI.X R5, R8, UR11, R9, 0x3, P0 ;  /* 0x0000000b08057c11 */ /* 0x000fe200080f1c09 */
[----:B------:R-:W0:Y:S01]  /*0150*/  I2F.F64.U64 R6, R10 ;  /* 0x0000000a00067312 */ /* 0x000e220000301800 */
[----:B-1----:R-:W-:-:S07]  /*0160*/  DFMA R2, R2, R12, R14 ;  /* 0x0000000c0202722b */ /* 0x002fce000000000e */
[----:B------:R-:W-:Y:S01]  /*0170*/  STG.E.64 desc[UR8][R4.64], R2 ;  /* 0x0000000204007986 */ /* 0x000fe2000c101b08 */
[----:B0-----:R-:W-:-:S07]  /*0180*/  DFMA R6, R6, R12, R14 ;  /* 0x0000000c0606722b */ /* 0x001fce000000000e */
[----:B------:R-:W-:Y:S01]  /*0190*/  STG.E.64 desc[UR8][R4.64+0x800], R6 ;  /* 0x0008000604007986 */ /* 0x000fe2000c101b08 */
[----:B------:R-:W-:Y:S05]  /*01a0*/  EXIT ;  /* 0x000000000000794d */ /* 0x000fea0003800000 */
.L_x_235:
[----:B------:R-:W0:Y:S01]  /*01b0*/  S2R R2, SR_TID.X ;  /* 0x0000000000027919 */ /* 0x000e220000002100 */
[----:B------:R-:W-:Y:S01]  /*01c0*/  USHF.R.S32.HI UR7, URZ, 0x1f, UR6 ;  /* 0x0000001fff077899 */ /* 0x000fe20008011406 */
[----:B------:R-:W-:Y:S05]  /*01d0*/  BSSY.RECONVERGENT B0, `(.L_x_236) ;  /* 0x0000013000007945 */ /* 0x000fea0003800200 */
[----:B------:R-:W-:Y:S02]  /*01e0*/  IMAD.U32 R3, RZ, RZ, UR7 ;  /* 0x00000007ff037e24 */ /* 0x000fe4000f8e00ff */
[----:B------:R-:W-:Y:S01]  /*01f0*/  IMAD.U32 R4, RZ, RZ, UR7 ;  /* 0x00000007ff047e24 */ /* 0x000fe2000f8e00ff */
[C---:B0-----:R-:W-:Y:S01]  /*0200*/  ISETP.LT.U32.AND P0, PT, R2.reuse, UR6, PT ;  /* 0x0000000602007c0c */ /* 0x041fe2000bf01070 */
[----:B------:R-:W-:-:S03]  /*0210*/  VIADD R0, R2, 0x100 ;  /* 0x0000010002007836 */ /* 0x000fc60000000000 */
[----:B------:R-:W-:Y:S02]  /*0220*/  ISETP.GT.AND.EX P0, PT, R3, RZ, PT, P0 ;  /* 0x000000ff0300720c */ /* 0x000fe40003f04300 */
[----:B------:R-:W-:-:S04]  /*0230*/  ISETP.LT.U32.AND P1, PT, R0, UR6, PT ;  /* 0x0000000600007c0c */ /* 0x000fc8000bf21070 */
[----:B------:R-:W-:-:S07]  /*0240*/  ISETP.GT.AND.EX P1, PT, R4, RZ, PT, P1 ;  /* 0x000000ff0400720c */ /* 0x000fce0003f24310 */
[----:B------:R-:W-:Y:S06]  /*0250*/  @!P0 BRA `(.L_x_237) ;  /* 0x0000000000288947 */ /* 0x000fec0003800000 */
[----:B------:R-:W-:Y:S01]  /*0260*/  IADD3 R2, P0, PT, R2, UR4, RZ ;  /* 0x0000000402027c10 */ /* 0x000fe2000ff1e0ff */
[----:B------:R-:W0:Y:S01]  /*0270*/  LDC.64 R8, c[0x0][0x390] ;  /* 0x0000e400ff087b82 */ /* 0x000e220000000a00 */
[----:B------:R-:W1:Y:S03]  /*0280*/  LDCU.64 UR10, c[0x0][0x388] ;  /* 0x00007100ff0a77ac */ /* 0x000e660008000a00 */
[----:B------:R-:W-:-:S04]  /*0290*/  IMAD.X R3, RZ, RZ, UR5, P0 ;  /* 0x00000005ff037e24 */ /* 0x000fc800080e06ff */
[----:B------:R-:W0:Y:S01]  /*02a0*/  LDC.64 R6, c[0x0][0x398] ;  /* 0x0000e600ff067b82 */ /* 0x000e220000000a00 */
[----:B------:R-:W0:Y:S01]  /*02b0*/  I2F.F64.U64 R4, R2 ;  /* 0x0000000200047312 */ /* 0x000e220000301800 */
[----:B-1----:R-:W-:-:S04]  /*02c0*/  LEA R10, P0, R2, UR10, 0x3 ;  /* 0x0000000a020a7c11 */ /* 0x002fc8000f8018ff */
[----:B------:R-:W-:Y:S01]  /*02d0*/  LEA.HI.X R11, R2, UR11, R3, 0x3, P0 ;  /* 0x0000000b020b7c11 */ /* 0x000fe200080f1c03 */
[----:B0-----:R-:W-:-:S07]  /*02e0*/  DFMA R4, R4, R6, R8 ;  /* 0x000000060404722b */ /* 0x001fce0000000008 */
[----:B------:R0:W-:Y:S04]  /*02f0*/  STG.E.64 desc[UR8][R10.64], R4 ;  /* 0x000000040a007986 */ /* 0x0001e8000c101b08 */
.L_x_237:
[----:B------:R-:W-:Y:S05]  /*0300*/  BSYNC.RECONVERGENT B0 ;  /* 0x0000000000007941 */ /* 0x000fea0003800200 */
.L_x_236:
[----:B------:R-:W-:Y:S05]  /*0310*/  @!P1 EXIT ;  /* 0x000000000000994d */ /* 0x000fea0003800000 */
[----:B0-----:R-:W-:Y:S01]  /*0320*/  IADD3 R4, P0, PT, R0, UR4, RZ ;  /* 0x0000000400047c10 */ /* 0x001fe2000ff1e0ff */
        /* <DEDUP_REMOVED lines=8> */
[----:B------:R-:W-:Y:S01]  /*03b0*/  STG.E.64 desc[UR8][R6.64], R2 ;  /* 0x0000000206007986 */ /* 0x000fe2000c101b08 */
[----:B------:R-:W-:Y:S05]  /*03c0*/  EXIT ;  /* 0x000000000000794d */ /* 0x000fea0003800000 */
.L_x_238:
        /* <DEDUP_REMOVED lines=11> */
.L_x_248:


//--------------------- .text._ZN3cub18CUB_300001_SM_10006detail8for_each13static_kernelINS2_12policy_hub_t12policy_500_tEmN6thrust24THRUST_300001_SM_1000_NS8cuda_cub20__uninitialized_fill7functorINS7_10device_ptrIdEEdEEEEvT0_T1_ --------------------------
	.section	.text._ZN3cub18CUB_300001_SM_10006detail8for_each13static_kernelINS2_12policy_hub_t12policy_500_tEmN6thrust24THRUST_300001_SM_1000_NS8cuda_cub20__uninitialized_fill7functorINS7_10device_ptrIdEEdEEEEvT0_T1_,"ax",@progbits
	.align	128
        .global         _ZN3cub18CUB_300001_SM_10006detail8for_each13static_kernelINS2_12policy_hub_t12policy_500_tEmN6thrust24THRUST_300001_SM_1000_NS8cuda_cub20__uninitialized_fill7functorINS7_10device_ptrIdEEdEEEEvT0_T1_
        .type           _ZN3cub18CUB_300001_SM_10006detail8for_each13static_kernelINS2_12policy_hub_t12policy_500_tEmN6thrust24THRUST_300001_SM_1000_NS8cuda_cub20__uninitialized_fill7functorINS7_10device_ptrIdEEdEEEEvT0_T1_,@function
        .size           _ZN3cub18CUB_300001_SM_10006detail8for_each13static_kernelINS2_12policy_hub_t12policy_500_tEmN6thrust24THRUST_300001_SM_1000_NS8cuda_cub20__uninitialized_fill7functorINS7_10device_ptrIdEEdEEEEvT0_T1_,(.L_x_249 - _ZN3cub18CUB_300001_SM_10006detail8for_each13static_kernelINS2_12policy_hub_t12policy_500_tEmN6thrust24THRUST_300001_SM_1000_NS8cuda_cub20__uninitialized_fill7functorINS7_10device_ptrIdEEdEEEEvT0_T1_)
        .other          _ZN3cub18CUB_300001_SM_10006detail8for_each13static_kernelINS2_12policy_hub_t12policy_500_tEmN6thrust24THRUST_300001_SM_1000_NS8cuda_cub20__uninitialized_fill7functorINS7_10device_ptrIdEEdEEEEvT0_T1_,@"STO_CUDA_ENTRY STV_DEFAULT"
_ZN3cub18CUB_300001_SM_10006detail8for_each13static_kernelINS2_12policy_hub_t12policy_500_tEmN6thrust24THRUST_300001_SM_1000_NS8cuda_cub20__uninitialized_fill7functorINS7_10device_ptrIdEEdEEEEvT0_T1_:
.text._ZN3cub18CUB_300001_SM_10006detail8for_each13static_kernelINS2_12policy_hub_t12policy_500_tEmN6thrust24THRUST_300001_SM_1000_NS8cuda_cub20__uninitialized_fill7functorINS7_10device_ptrIdEEdEEEEvT0_T1_:
        /* <DEDUP_REMOVED lines=8> */
[----:B------:R-:W-:-:S09]  /*0080*/  UISETP.GE.U32.AND.EX UP0, UPT, UR7, URZ, UPT, UP0 ;  /* 0x000000ff0700728c */ /* 0x000fd2000bf06100 */
[----:B--2---:R-:W-:Y:S05]  /*0090*/  BRA.U !UP0, `(.L_x_239) ;  /* 0x0000000108287547 */ /* 0x004fea000b800000 */
[----:B------:R-:W0:Y:S01]  /*00a0*/  S2R R0, SR_TID.X ;  /* 0x0000000000007919 */ /* 0x000e220000002100 */
[----:B------:R-:W1:Y:S01]  /*00b0*/  LDCU.64 UR6, c[0x0][0x388] ;  /* 0x00007100ff0677ac */ /* 0x000e620008000a00 */
[----:B------:R-:W2:Y:S01]  /*00c0*/  LDC.64 R4, c[0x0][0x390] ;  /* 0x0000e400ff047b82 */ /* 0x000ea20000000a00 */
[----:B0-----:R-:W-:-:S05]  /*00d0*/  IADD3 R0, P0, PT, R0, UR4, RZ ;  /* 0x0000000400007c10 */ /* 0x001fca000ff1e0ff */
[----:B------:R-:W-:Y:S01]  /*00e0*/  IMAD.X R3, RZ, RZ, UR5, P0 ;  /* 0x00000005ff037e24 */ /* 0x000fe200080e06ff */
[----:B-1----:R-:W-:-:S04]  /*00f0*/  LEA R2, P0, R0, UR6, 0x3 ;  /* 0x0000000600027c11 */ /* 0x002fc8000f8018ff */
[----:B------:R-:W-:-:S05]  /*0100*/  LEA.HI.X R3, R0, UR7, R3, 0x3, P0 ;  /* 0x0000000700037c11 */ /* 0x000fca00080f1c03 */
[----:B--2---:R-:W-:Y:S04]  /*0110*/  STG.E.64 desc[UR8][R2.64], R4 ;  /* 0x0000000402007986 */ /* 0x004fe8000c101b08 */
[----:B------:R-:W-:Y:S01]  /*0120*/  STG.E.64 desc[UR8][R2.64+0x800], R4 ;  /* 0x0008000402007986 */ /* 0x000fe2000c101b08 */
[----:B------:R-:W-:Y:S05]  /*0130*/  EXIT ;  /* 0x000000000000794d */ /* 0x000fea0003800000 */
.L_x_239:
[----:B------:R-:W0:Y:S01]  /*0140*/  S2R R0, SR_TID.X ;  /* 0x0000000000007919 */ /* 0x000e220000002100 */
[----:B------:R-:W-:Y:S01]  /*0150*/  IMAD.U32 R2, RZ, RZ, UR7 ;  /* 0x00000007ff027e24 */ /* 0x000fe2000f8e00ff */
[----:B------:R-:W1:Y:S01]  /*0160*/  LDCU.64 UR10, c[0x0][0x388] ;  /* 0x00007100ff0a77ac */ /* 0x000e620008000a00 */
[----:B------:R-:W-:Y:S01]  /*0170*/  IMAD.U32 R6, RZ, RZ, UR7 ;  /* 0x00000007ff067e24 */ /* 0x000fe2000f8e00ff */
[----:B0-----:R-:W-:-:S04]  /*0180*/  ISETP.LT.U32.AND P0, PT, R0, UR6, PT ;  /* 0x0000000600007c0c */ /* 0x001fc8000bf01070 */
[----:B------:R-:W-:Y:S01]  /*0190*/  ISETP.GT.U32.AND.EX P0, PT, R2, RZ, PT, P0 ;  /* 0x000000ff0200720c */ /* 0x000fe20003f04100 */
[C---:B------:R-:W-:Y:S01]  /*01a0*/  VIADD R2, R0.reuse, 0x100 ;  /* 0x0000010000027836 */ /* 0x040fe20000000000 */
[----:B------:R-:W-:-:S04]  /*01b0*/  IADD3 R0, P2, PT, R0, UR4, RZ ;  /* 0x0000000400007c10 */ /* 0x000fc8000ff5e0ff */
[----:B------:R-:W-:Y:S01]  /*01c0*/  ISETP.LT.U32.AND P1, PT, R2, UR6, PT ;  /* 0x0000000602007c0c */ /* 0x000fe2000bf21070 */
[----:B------:R-:W-:Y:S01]  /*01d0*/  IMAD.X R3, RZ, RZ, UR5, P2 ;  /* 0x00000005ff037e24 */ /* 0x000fe200090e06ff */
[----:B-1----:R-:W-:Y:S02]  /*01e0*/  LEA R2, P2, R0, UR10, 0x3 ;  /* 0x0000000a00027c11 */ /* 0x002fe4000f8418ff */
[----:B------:R-:W-:Y:S02]  /*01f0*/  ISETP.GT.U32.AND.EX P1, PT, R6, RZ, PT, P1 ;  /* 0x000000ff0600720c */ /* 0x000fe40003f24110 */
[----:B------:R-:W-:Y:S01]  /*0200*/  LEA.HI.X R3, R0, UR11, R3, 0x3, P2 ;  /* 0x0000000b00037c11 */ /* 0x000fe200090f1c03 */
[----:B------:R-:W0:Y:S04]  /*0210*/  @P0 LDC.64 R4, c[0x0][0x390] ;  /* 0x0000e400ff040b82 */ /* 0x000e280000000a00 */
[----:B0-----:R0:W-:Y:S06]  /*0220*/  @P0 STG.E.64 desc[UR8][R2.64], R4 ;  /* 0x0000000402000986 */ /* 0x0011ec000c101b08 */
[----:B------:R-:W-:Y:S05]  /*0230*/  @!P1 EXIT ;  /* 0x000000000000994d */ /* 0x000fea0003800000 */
[----:B0-----:R-:W0:Y:S02]  /*0240*/  LDC.64 R4, c[0x0][0x390] ;  /* 0x0000e400ff047b82 */ /* 0x001e240000000a00 */
[----:B0-----:R-:W-:Y:S01]  /*0250*/  STG.E.64 desc[UR8][R2.64+0x800], R4 ;  /* 0x0008000402007986 */ /* 0x001fe2000c101b08 */
[----:B------:R-:W-:Y:S05]  /*0260*/  EXIT ;  /* 0x000000000000794d */ /* 0x000fea0003800000 */
.L_x_240:
        /* <DEDUP_REMOVED lines=9> */
.L_x_249:


//--------------------- .text._ZN3cub18CUB_300001_SM_10006detail11EmptyKernelIvEEvv --------------------------
	.section	.text._ZN3cub18CUB_300001_SM_10006detail11EmptyKernelIvEEvv,"ax",@progbits
	.align	128
        .global         _ZN3cub18CUB_300001_SM_10006detail11EmptyKernelIvEEvv
        .type           _ZN3cub18CUB_300001_SM_10006detail11EmptyKernelIvEEvv,@function
        .size           _ZN3cub18CUB_300001_SM_10006detail11EmptyKernelIvEEvv,(.L_x_250 - _ZN3cub18CUB_300001_SM_10006detail11EmptyKernelIvEEvv)
        .other          _ZN3cub18CUB_300001_SM_10006detail11EmptyKernelIvEEvv,@"STO_CUDA_ENTRY STV_DEFAULT"
_ZN3cub18CUB_300001_SM_10006detail11EmptyKernelIvEEvv:
.text._ZN3cub18CUB_300001_SM_10006detail11EmptyKernelIvEEvv:
[----:B------:R-:W-:Y:S01]  /*0000*/  LDC R1, c[0x0][0x37c] ;  /* 0x0000df00ff017b82 */ /* 0x000fe20000000800 */
[----:B------:R-:W-:Y:S05]  /*0010*/  EXIT ;  /* 0x000000000000794d */ /* 0x000fea0003800000 */
.L_x_241:
        /* <DEDUP_REMOVED lines=14> */
.L_x_250:


//--------------------- .nv.shared._ZN3cub18CUB_300001_SM_10006detail6reduce28DeviceReduceSingleTileKernelINS2_10policy_hubIiy12soma_imparesE10Policy1000EPiPdiS5_diN4cuda3std3__410__identityEEEvT0_T1_T2_T3_T4_T6_ --------------------------
	.section	.nv.shared._ZN3cub18CUB_300001_SM_10006detail6reduce28DeviceReduceSingleTileKernelINS2_10policy_hubIiy12soma_imparesE10Policy1000EPiPdiS5_diN4cuda3std3__410__identityEEEvT0_T1_T2_T3_T4_T6_,"aw",@nobits
	.sectionflags	@""
	.align	4
.nv.shared._ZN3cub18CUB_300001_SM_10006detail6reduce28DeviceReduceSingleTileKernelINS2_10policy_hubIiy12soma_imparesE10Policy1000EPiPdiS5_diN4cuda3std3__410__identityEEEvT0_T1_T2_T3_T4_T6_:
	.zero		1068


//--------------------- .nv.shared.reserved.0     --------------------------
	.section	.nv.shared.reserved.0,"aw",@nobits
	.weak		__nv_reservedSMEM_offset_0_alias
	.size		__nv_reservedSMEM_offset_0_alias, 0, 64
	.other		__nv_reservedSMEM_offset_0_alias,@"STO_CUDA_RESERVED_SHARED STV_DEFAULT"
__nv_reservedSMEM_offset_0_alias:
	.zero		0
	.zero		64


//--------------------- .nv.global                --------------------------
	.section	.nv.global,"aw",@nobits
.nv.global:
	.type		_ZN30_INTERNAL_0b655aa5_4_k_cu_main6thrust24THRUST_300001_SM_1000_NS3seqE,@object
	.size		_ZN30_INTERNAL_0b655aa5_4_k_cu_main6thrust24THRUST_300001_SM_1000_NS3seqE,(_ZN30_INTERNAL_0b655aa5_4_k_cu_main4cuda3std3__48in_placeE - _ZN30_INTERNAL_0b655aa5_4_k_cu_main6thrust24THRUST_300001_SM_1000_NS3seqE)
_ZN30_INTERNAL_0b655aa5_4_k_cu_main6thrust24THRUST_300001_SM_1000_NS3seqE:
	.zero		1
	.type		_ZN30_INTERNAL_0b655aa5_4_k_cu_main4cuda3std3__48in_placeE,@object
	.size		_ZN30_INTERNAL_0b655aa5_4_k_cu_main4cuda3std3__48in_placeE,(_ZN30_INTERNAL_0b655aa5_4_k_cu_main4cuda3std6ranges3__45__cpo4sizeE - _ZN30_INTERNAL_0b655aa5_4_k_cu_main4cuda3std3__48in_placeE)
_ZN30_INTERNAL_0b655aa5_4_k_cu_main4cuda3std3__48in_placeE:
	.zero		1
	.type		_ZN30_INTERNAL_0b655aa5_4_k_cu_main4cuda3std6ranges3__45__cpo4sizeE,@object
	.size		_ZN30_INTERNAL_0b655aa5_4_k_cu_main4cuda3std6ranges3__45__cpo4sizeE,(_ZN30_INTERNAL_0b655aa5_4_k_cu_main6thrust24THRUST_300001_SM_1000_NS12placeholders2_3E - _ZN30_INTERNAL_0b655aa5_4_k_cu_main4cuda3std6ranges3__45__cpo4sizeE)
_ZN30_INTERNAL_0b655aa5_4_k_cu_main4cuda3std6ranges3__45__cpo4sizeE:
	.zero		1
	.type		_ZN30_INTERNAL_0b655aa5_4_k_cu_main6thrust24THRUST_300001_SM_1000_NS12placeholders2_3E,@object
	.size		_ZN30_INTERNAL_0b655aa5_4_k_cu_main6thrust24THRUST_300001_SM_1000_NS12placeholders2_3E,(_ZN30_INTERNAL_0b655aa5_4_k_cu_main4cuda3std3__45__cpo6cbeginE - _ZN30_INTERNAL_0b655aa5_4_k_cu_main6thrust24THRUST_300001_SM_1000_NS12placeholders2_3E)
_ZN30_INTERNAL_0b655aa5_4_k_cu_main6thrust24THRUST_300001_SM_1000_NS12placeholders2_3E:
	.zero		1
	.type		_ZN30_INTERNAL_0b655aa5_4_k_cu_main4cuda3std3__45__cpo6cbeginE,@object
	.size		_ZN30_INTERNAL_0b655aa5_4_k_cu_main4cuda3std3__45__cpo6cbeginE,(_ZN30_INTERNAL_0b655aa5_4_k_cu_main4cuda3std6ranges3__45__cpo6cbeginE - _ZN30_INTERNAL_0b655aa5_4_k_cu_main4cuda3std3__45__cpo6cbeginE)
_ZN30_INTERNAL_0b655aa5_4_k_cu_main4cuda3std3__45__cpo6cbeginE:
	.zero		1
	.type		_ZN30_INTERNAL_0b655aa5_4_k_cu_main4cuda3std6ranges3__45__cpo6cbeginE,@object
	.size		_ZN30_INTERNAL_0b655aa5_4_k_cu_main4cuda3std6ranges3__45__cpo6cbeginE,(_ZN30_INTERNAL_0b655aa5_4_k_cu_main6thrust24THRUST_300001_SM_1000_NS12placeholders2_7E - _ZN30_INTERNAL_0b655aa5_4_k_cu_main4cuda3std6ranges3__45__cpo6cbeginE)
_ZN30_INTERNAL_0b655aa5_4_k_cu_main4cuda3std6ranges3__45__cpo6cbeginE:
	.zero		1
	.type		_ZN30_INTERNAL_0b655aa5_4_k_cu_main6thrust24THRUST_300001_SM_1000_NS12placeholders2_7E,@object
	.size		_ZN30_INTERNAL_0b655aa5_4_k_cu_main6thrust24THRUST_300001_SM_1000_NS12placeholders2_7E,(_ZN30_INTERNAL_0b655aa5_4_k_cu_main4cuda3std3__45__cpo7crbeginE - _ZN30_INTERNAL_0b655aa5_4_k_cu_main6thrust24THRUST_300001_SM_1000_NS12placeholders2_7E)
_ZN30_INTERNAL_0b655aa5_4_k_cu_main6thrust24THRUST_300001_SM_1000_NS12placeholders2_7E:
	.zero		1
	.type		_ZN30_INTERNAL_0b655aa5_4_k_cu_main4cuda3std3__45__cpo7crbeginE,@object
	.size		_ZN30_INTERNAL_0b655aa5_4_k_cu_main4cuda3std3__45__cpo7crbeginE,(_ZN30_INTERNAL_0b655aa5_4_k_cu_main4cuda3std6ranges3__45__cpo4nextE - _ZN30_INTERNAL_0b655aa5_4_k_cu_main4cuda3std3__45__cpo7crbeginE)
_ZN30_INTERNAL_0b655aa5_4_k_cu_main4cuda3std3__45__cpo7crbeginE:
	.zero		1
	.type		_ZN30_INTERNAL_0b655aa5_4_k_cu_main4cuda3std6ranges3__45__cpo4nextE,@object
	.size		_ZN30_INTERNAL_0b655aa5_4_k_cu_main4cuda3std6ranges3__45__cpo4nextE,(_ZN30_INTERNAL_0b655aa5_4_k_cu_main4cuda3std6ranges3__45__cpo4swapE - _ZN30_INTERNAL_0b655aa5_4_k_cu_main4cuda3std6ranges3__45__cpo4nextE)
_ZN30_INTERNAL_0b655aa5_4_k_cu_main4cuda3std6ranges3__45__cpo4nextE:
	.zero		1
	.type		_ZN30_INTERNAL_0b655aa5_4_k_cu_main4cuda3std6ranges3__45__cpo4swapE,@object
	.size		_ZN30_INTERNAL_0b655aa5_4_k_cu_main4cuda3std6ranges3__45__cpo4swapE,(_ZN30_INTERNAL_0b655aa5_4_k_cu_main6thrust24THRUST_300001_SM_1000_NS8cuda_cub10par_nosyncE - _ZN30_INTERNAL_0b655aa5_4_k_cu_main4cuda3std6ranges3__45__cpo4swapE)
_ZN30_INTERNAL_0b655aa5_4_k_cu_main4cuda3std6ranges3__45__cpo4swapE:
	.zero		1
	.type		_ZN30_INTERNAL_0b655aa5_4_k_cu_main6thrust24THRUST_300001_SM_1000_NS8cuda_cub10par_nosyncE,@object
	.size		_ZN30_INTERNAL_0b655aa5_4_k_cu_main6thrust24THRUST_300001_SM_1000_NS8cuda_cub10par_nosyncE,(_ZN30_INTERNAL_0b655aa5_4_k_cu_main6thrust24THRUST_300001_SM_1000_NS12placeholders2_9E - _ZN30_INTERNAL_0b655aa5_4_k_cu_main6thrust24THRUST_300001_SM_1000_NS8cuda_cub10par_nosyncE)
_ZN30_INTERNAL_0b655aa5_4_k_cu_main6thrust24THRUST_300001_SM_1000_NS8cuda_cub10par_nosyncE:
	.zero		1
	.type		_ZN30_INTERNAL_0b655aa5_4_k_cu_main6thrust24THRUST_300001_SM_1000_NS12placeholders2_9E,@object
	.size		_ZN30_INTERNAL_0b655aa5_4_k_cu_main6thrust24THRUST_300001_SM_1000_NS12placeholders2_9E,(_ZN30_INTERNAL_0b655aa5_4_k_cu_main4cuda3std3__432_GLOBAL__N__0b655aa5_4_k_cu_main6ignoreE - _ZN30_INTERNAL_0b655aa5_4_k_cu_main6thrust24THRUST_300001_SM_1000_NS12placeholders2_9E)
_ZN30_INTERNAL_0b655aa5_4_k_cu_main6thrust24THRUST_300001_SM_1000_NS12placeholders2_9E:
	.zero		1
	.type		_ZN30_INTERNAL_0b655aa5_4_k_cu_main4cuda3std3__432_GLOBAL__N__0b655aa5_4_k_cu_main6ignoreE,@object
	.size		_ZN30_INTERNAL_0b655aa5_4_k_cu_main4cuda3std3__432_GLOBAL__N__0b655aa5_4_k_cu_main6ignoreE,(_ZN30_INTERNAL_0b655aa5_4_k_cu_main4cuda3std6ranges3__45__cpo4dataE - _ZN30_INTERNAL_0b655aa5_4_k_cu_main4cuda3std3__432_GLOBAL__N__0b655aa5_4_k_cu_main6ignoreE)
_ZN30_INTERNAL_0b655aa5_4_k_cu_main4cuda3std3__432_GLOBAL__N__0b655aa5_4_k_cu_main6ignoreE:
	.zero		1
	.type		_ZN30_INTERNAL_0b655aa5_4_k_cu_main4cuda3std6ranges3__45__cpo4dataE,@object
	.size		_ZN30_INTERNAL_0b655aa5_4_k_cu_main4cuda3std6ranges3__45__cpo4dataE,(_ZN30_INTERNAL_0b655aa5_4_k_cu_main6thrust24THRUST_300001_SM_1000_NS12placeholders2_1E - _ZN30_INTERNAL_0b655aa5_4_k_cu_main4cuda3std6ranges3__45__cpo4dataE)
_ZN30_INTERNAL_0b655aa5_4_k_cu_main4cuda3std6ranges3__45__cpo4dataE:
	.zero		1
	.type		_ZN30_INTERNAL_0b655aa5_4_k_cu_main6thrust24THRUST_300001_SM_1000_NS12placeholders2_1E,@object
	.size		_ZN30_INTERNAL_0b655aa5_4_k_cu_main6thrust24THRUST_300001_SM_1000_NS12placeholders2_1E,(_ZN30_INTERNAL_0b655aa5_4_k_cu_main4cuda3std3__45__cpo5beginE - _ZN30_INTERNAL_0b655aa5_4_k_cu_main6thrust24THRUST_300001_SM_1000_NS12placeholders2_1E)
_ZN30_INTERNAL_0b655aa5_4_k_cu_main6thrust24THRUST_300001_SM_1000_NS12placeholders2_1E:
	.zero		1
	.type		_ZN30_INTERNAL_0b655aa5_4_k_cu_main4cuda3std3__45__cpo5beginE,@object
	.size		_ZN30_INTERNAL_0b655aa5_4_k_cu_main4cuda3std3__45__cpo5beginE,(_ZN30_INTERNAL_0b655aa5_4_k_cu_main4cuda3std6ranges3__45__cpo5beginE - _ZN30_INTERNAL_0b655aa5_4_k_cu_main4cuda3std3__45__cpo5beginE)
_ZN30_INTERNAL_0b655aa5_4_k_cu_main4cuda3std3__45__cpo5beginE:
	.zero		1
	.type		_ZN30_INTERNAL_0b655aa5_4_k_cu_main4cuda3std6ranges3__45__cpo5beginE,@object
	.size		_ZN30_INTERNAL_0b655aa5_4_k_cu_main4cuda3std6ranges3__45__cpo5beginE,(_ZN30_INTERNAL_0b655aa5_4_k_cu_main6thrust24THRUST_300001_SM_1000_NS12placeholders2_5E - _ZN30_INTERNAL_0b655aa5_4_k_cu_main4cuda3std6ranges3__45__cpo5beginE)
_ZN30_INTERNAL_0b655aa5_4_k_cu_main4cuda3std6ranges3__45__cpo5beginE:
	.zero		1
	.type		_ZN30_INTERNAL_0b655aa5_4_k_cu_main6thrust24THRUST_300001_SM_1000_NS12placeholders2_5E,@object
	.size		_ZN30_INTERNAL_0b655aa5_4_k_cu_main6thrust24THRUST_300001_SM_1000_NS12placeholders2_5E,(_ZN30_INTERNAL_0b655aa5_4_k_cu_main4cuda3std3__45__cpo6rbeginE - _ZN30_INTERNAL_0b655aa5_4_k_cu_main6thrust24THRUST_300001_SM_1000_NS12placeholders2_5E)
_ZN30_INTERNAL_0b655aa5_4_k_cu_main6thrust24THRUST_300001_SM_1000_NS12placeholders2_5E:
	.zero		1
	.type		_ZN30_INTERNAL_0b655aa5_4_k_cu_main4cuda3std3__45__cpo6rbeginE,@object
	.size		_ZN30_INTERNAL_0b655aa5_4_k_cu_main4cuda3std3__45__cpo6rbeginE,(_ZN30_INTERNAL_0b655aa5_4_k_cu_main4cuda3std6ranges3__45__cpo7advanceE - _ZN30_INTERNAL_0b655aa5_4_k_cu_main4cuda3std3__45__cpo6rbeginE)
_ZN30_INTERNAL_0b655aa5_4_k_cu_main4cuda3std3__45__cpo6rbeginE:
	.zero		1
	.type		_ZN30_INTERNAL_0b655aa5_4_k_cu_main4cuda3std6ranges3__45__cpo7advanceE,@object
	.size		_ZN30_INTERNAL_0b655aa5_4_k_cu_main4cuda3std6ranges3__45__cpo7advanceE,(_ZN30_INTERNAL_0b655aa5_4_k_cu_main4cuda3std3__47nulloptE - _ZN30_INTERNAL_0b655aa5_4_k_cu_main4cuda3std6ranges3__45__cpo7advanceE)
_ZN30_INTERNAL_0b655aa5_4_k_cu_main4cuda3std6ranges3__45__cpo7advanceE:
	.zero		1
	.type		_ZN30_INTERNAL_0b655aa5_4_k_cu_main4cuda3std3__47nulloptE,@object
	.size		_ZN30_INTERNAL_0b655aa5_4_k_cu_main4cuda3std3__47nulloptE,(_ZN30_INTERNAL_0b655aa5_4_k_cu_main4cuda3std6ranges3__45__cpo8distanceE - _ZN30_INTERNAL_0b655aa5_4_k_cu_main4cuda3std3__47nulloptE)
_ZN30_INTERNAL_0b655aa5_4_k_cu_main4cuda3std3__47nulloptE:
	.zero		1
	.type		_ZN30_INTERNAL_0b655aa5_4_k_cu_main4cuda3std6ranges3__45__cpo8distanceE,@object
	.size		_ZN30_INTERNAL_0b655aa5_4_k_cu_main4cuda3std6ranges3__45__cpo8distanceE,(_ZN30_INTERNAL_0b655aa5_4_k_cu_main6thrust24THRUST_300001_SM_1000_NS12placeholders3_10E - _ZN30_INTERNAL_0b655aa5_4_k_cu_main4cuda3std6ranges3__45__cpo8distanceE)
_ZN30_INTERNAL_0b655aa5_4_k_cu_main4cuda3std6ranges3__45__cpo8distanceE:
	.zero		1
	.type		_ZN30_INTERNAL_0b655aa5_4_k_cu_main6thrust24THRUST_300001_SM_1000_NS12placeholders3_10E,@object
	.size		_ZN30_INTERNAL_0b655aa5_4_k_cu_main6thrust24THRUST_300001_SM_1000_NS12placeholders3_10E,(_ZN30_INTERNAL_0b655aa5_4_k_cu_main4cuda3std3__419piecewise_constructE - _ZN30_INTERNAL_0b655aa5_4_k_cu_main6thrust24THRUST_300001_SM_1000_NS12placeholders3_10E)
_ZN30_INTERNAL_0b655aa5_4_k_cu_main6thrust24THRUST_300001_SM_1000_NS12placeholders3_10E:
	.zero		1
	.type		_ZN30_INTERNAL_0b655aa5_4_k_cu_main4cuda3std3__419piecewise_constructE,@object
	.size		_ZN30_INTERNAL_0b655aa5_4_k_cu_main4cuda3std3__419piecewise_constructE,(_ZN30_INTERNAL_0b655aa5_4_k_cu_main4cuda3std6ranges3__45__cpo5cdataE - _ZN30_INTERNAL_0b655aa5_4_k_cu_main4cuda3std3__419piecewise_constructE)
_ZN30_INTERNAL_0b655aa5_4_k_cu_main4cuda3std3__419piecewise_constructE:
	.zero		1
	.type		_ZN30_INTERNAL_0b655aa5_4_k_cu_main4cuda3std6ranges3__45__cpo5cdataE,@object
	.size		_ZN30_INTERNAL_0b655aa5_4_k_cu_main4cuda3std6ranges3__45__cpo5cdataE,(_ZN30_INTERNAL_0b655aa5_4_k_cu_main6thrust24THRUST_300001_SM_1000_NS12placeholders2_2E - _ZN30_INTERNAL_0b655aa5_4_k_cu_main4cuda3std6ranges3__45__cpo5cdataE)
_ZN30_INTERNAL_0b655aa5_4_k_cu_main4cuda3std6ranges3__45__cpo5cdataE:
	.zero		1
	.type		_ZN30_INTERNAL_0b655aa5_4_k_cu_main6thrust24THRUST_300001_SM_1000_NS12placeholders2_2E,@object
	.size		_ZN30_INTERNAL_0b655aa5_4_k_cu_main6thrust24THRUST_300001_SM_1000_NS12placeholders2_2E,(_ZN30_INTERNAL_0b655aa5_4_k_cu_main4cuda3std3__45__cpo3endE - _ZN30_INTERNAL_0b655aa5_4_k_cu_main6thrust24THRUST_300001_SM_1000_NS12placeholders2_2E)
_ZN30_INTERNAL_0b655aa5_4_k_cu_main6thrust24THRUST_300001_SM_1000_NS12placeholders2_2E:
	.zero		1
	.type		_ZN30_INTERNAL_0b655aa5_4_k_cu_main4cuda3std3__45__cpo3endE,@object
	.size		_ZN30_INTERNAL_0b655aa5_4_k_cu_main4cuda3std3__45__cpo3endE,(_ZN30_INTERNAL_0b655aa5_4_k_cu_main4cuda3std6ranges3__45__cpo3endE - _ZN30_INTERNAL_0b655aa5_4_k_cu_main4cuda3std3__45__cpo3endE)
_ZN30_INTERNAL_0b655aa5_4_k_cu_main4cuda3std3__45__cpo3endE:
	.zero		1
	.type		_ZN30_INTERNAL_0b655aa5_4_k_cu_main4cuda3std6ranges3__45__cpo3endE,@object
	.size		_ZN30_INTERNAL_0b655aa5_4_k_cu_main4cuda3std6ranges3__45__cpo3endE,(_ZN30_INTERNAL_0b655aa5_4_k_cu_main6thrust24THRUST_300001_SM_1000_NS12placeholders2_6E - _ZN30_INTERNAL_0b655aa5_4_k_cu_main4cuda3std6ranges3__45__cpo3endE)
_ZN30_INTERNAL_0b655aa5_4_k_cu_main4cuda3std6ranges3__45__cpo3endE:
	.zero		1
	.type		_ZN30_INTERNAL_0b655aa5_4_k_cu_main6thrust24THRUST_300001_SM_1000_NS12placeholders2_6E,@object
	.size		_ZN30_INTERNAL_0b655aa5_4_k_cu_main6thrust24THRUST_300001_SM_1000_NS12placeholders2_6E,(_ZN30_INTERNAL_0b655aa5_4_k_cu_main4cuda3std3__45__cpo4rendE - _ZN30_INTERNAL_0b655aa5_4_k_cu_main6thrust24THRUST_300001_SM_1000_NS12placeholders2_6E)
_ZN30_INTERNAL_0b655aa5_4_k_cu_main6thrust24THRUST_300001_SM_1000_NS12placeholders2_6E:
	.zero		1
	.type		_ZN30_INTERNAL_0b655aa5_4_k_cu_main4cuda3std3__45__cpo4rendE,@object
	.size		_ZN30_INTERNAL_0b655aa5_4_k_cu_main4cuda3std3__45__cpo4rendE,(_ZN30_INTERNAL_0b655aa5_4_k_cu_main4cuda3std6ranges3__45__cpo9iter_swapE - _ZN30_INTERNAL_0b655aa5_4_k_cu_main4cuda3std3__45__cpo4rendE)
_ZN30_INTERNAL_0b655aa5_4_k_cu_main4cuda3std3__45__cpo4rendE:
	.zero		1
	.type		_ZN30_INTERNAL_0b655aa5_4_k_cu_main4cuda3std6ranges3__45__cpo9iter_swapE,@object
	.size		_ZN30_INTERNAL_0b655aa5_4_k_cu_main4cuda3std6ranges3__45__cpo9iter_swapE,(_ZN30_INTERNAL_0b655aa5_4_k_cu_main4cuda3std3__48unexpectE - _ZN30_INTERNAL_0b655aa5_4_k_cu_main4cuda3std6ranges3__45__cpo9iter_swapE)
_ZN30_INTERNAL_0b655aa5_4_k_cu_main4cuda3std6ranges3__45__cpo9iter_swapE:
	.zero		1
	.type		_ZN30_INTERNAL_0b655aa5_4_k_cu_main4cuda3std3__48unexpectE,@object
	.size		_ZN30_INTERNAL_0b655aa5_4_k_cu_main4cuda3std3__48unexpectE,(_ZN30_INTERNAL_0b655aa5_4_k_cu_main6thrust24THRUST_300001_SM_1000_NS8cuda_cub3parE - _ZN30_INTERNAL_0b655aa5_4_k_cu_main4cuda3std3__48unexpectE)
_ZN30_INTERNAL_0b655aa5_4_k_cu_main4cuda3std3__48unexpectE:
	.zero		1
	.type		_ZN30_INTERNAL_0b655aa5_4_k_cu_main6thrust24THRUST_300001_SM_1000_NS8cuda_cub3parE,@object
	.size		_ZN30_INTERNAL_0b655aa5_4_k_cu_main6thrust24THRUST_300001_SM_1000_NS8cuda_cub3parE,(_ZN30_INTERNAL_0b655aa5_4_k_cu_main6thrust24THRUST_300001_SM_1000_NS12placeholders2_4E - _ZN30_INTERNAL_0b655aa5_4_k_cu_main6thrust24THRUST_300001_SM_1000_NS8cuda_cub3parE)
_ZN30_INTERNAL_0b655aa5_4_k_cu_main6thrust24THRUST_300001_SM_1000_NS8cuda_cub3parE:
	.zero		1
	.type		_ZN30_INTERNAL_0b655aa5_4_k_cu_main6thrust24THRUST_300001_SM_1000_NS12placeholders2_4E,@object
	.size		_ZN30_INTERNAL_0b655aa5_4_k_cu_main6thrust24THRUST_300001_SM_1000_NS12placeholders2_4E,(_ZN30_INTERNAL_0b655aa5_4_k_cu_main4cuda3std3__45__cpo4cendE - _ZN30_INTERNAL_0b655aa5_4_k_cu_main6thrust24THRUST_300001_SM_1000_NS12placeholders2_4E)
_ZN30_INTERNAL_0b655aa5_4_k_cu_main6thrust24THRUST_300001_SM_1000_NS12placeholders2_4E:
	.zero		1
	.type		_ZN30_INTERNAL_0b655aa5_4_k_cu_main4cuda3std3__45__cpo4cendE,@object
	.size		_ZN30_INTERNAL_0b655aa5_4_k_cu_main4cuda3std3__45__cpo4cendE,(_ZN30_INTERNAL_0b655aa5_4_k_cu_main4cuda3std6ranges3__45__cpo4cendE - _ZN30_INTERNAL_0b655aa5_4_k_cu_main4cuda3std3__45__cpo4cendE)
_ZN30_INTERNAL_0b655aa5_4_k_cu_main4cuda3std3__45__cpo4cendE:
	.zero		1
	.type		_ZN30_INTERNAL_0b655aa5_4_k_cu_main4cuda3std6ranges3__45__cpo4cendE,@object
	.size		_ZN30_INTERNAL_0b655aa5_4_k_cu_main4cuda3std6ranges3__45__cpo4cendE,(_ZN30_INTERNAL_0b655aa5_4_k_cu_main4cuda3std3__420unreachable_sentinelE - _ZN30_INTERNAL_0b655aa5_4_k_cu_main4cuda3std6ranges3__45__cpo4cendE)
_ZN30_INTERNAL_0b655aa5_4_k_cu_main4cuda3std6ranges3__45__cpo4cendE:
	.zero		1
	.type		_ZN30_INTERNAL_0b655aa5_4_k_cu_main4cuda3std3__420unreachable_sentinelE,@object
	.size		_ZN30_INTERNAL_0b655aa5_4_k_cu_main4cuda3std3__420unreachable_sentinelE,(_ZN30_INTERNAL_0b655aa5_4_k_cu_main4cuda3std6ranges3__45__cpo5ssizeE - _ZN30_INTERNAL_0b655aa5_4_k_cu_main4cuda3std3__420unreachable_sentinelE)
_ZN30_INTERNAL_0b655aa5_4_k_cu_main4cuda3std3__420unreachable_sentinelE:
	.zero		1
	.type		_ZN30_INTERNAL_0b655aa5_4_k_cu_main4cuda3std6ranges3__45__cpo5ssizeE,@object
	.size		_ZN30_INTERNAL_0b655aa5_4_k_cu_main4cuda3std6ranges3__45__cpo5ssizeE,(_ZN30_INTERNAL_0b655aa5_4_k_cu_main6thrust24THRUST_300001_SM_1000_NS12placeholders2_8E - _ZN30_INTERNAL_0b655aa5_4_k_cu_main4cuda3std6ranges3__45__cpo5ssizeE)
_ZN30_INTERNAL_0b655aa5_4_k_cu_main4cuda3std6ranges3__45__cpo5ssizeE:
	.zero		1
	.type		_ZN30_INTERNAL_0b655aa5_4_k_cu_main6thrust24THRUST_300001_SM_1000_NS12placeholders2_8E,@object
	.size		_ZN30_INTERNAL_0b655aa5_4_k_cu_main6thrust24THRUST_300001_SM_1000_NS12placeholders2_8E,(_ZN30_INTERNAL_0b655aa5_4_k_cu_main4cuda3std3__45__cpo5crendE - _ZN30_INTERNAL_0b655aa5_4_k_cu_main6thrust24THRUST_300001_SM_1000_NS12placeholders2_8E)
_ZN30_INTERNAL_0b655aa5_4_k_cu_main6thrust24THRUST_300001_SM_1000_NS12placeholders2_8E:
	.zero		1
	.type		_ZN30_INTERNAL_0b655aa5_4_k_cu_main4cuda3std3__45__cpo5crendE,@object
	.size		_ZN30_INTERNAL_0b655aa5_4_k_cu_main4cuda3std3__45__cpo5crendE,(_ZN30_INTERNAL_0b655aa5_4_k_cu_main4cuda3std6ranges3__45__cpo4prevE - _ZN30_INTERNAL_0b655aa5_4_k_cu_main4cuda3std3__45__cpo5crendE)
_ZN30_INTERNAL_0b655aa5_4_k_cu_main4cuda3std3__45__cpo5crendE:
	.zero		1
	.type		_ZN30_INTERNAL_0b655aa5_4_k_cu_main4cuda3std6ranges3__45__cpo4prevE,@object
	.size		_ZN30_INTERNAL_0b655aa5_4_k_cu_main4cuda3std6ranges3__45__cpo4prevE,(_ZN30_INTERNAL_0b655aa5_4_k_cu_main4cuda3std6ranges3__45__cpo9iter_moveE - _ZN30_INTERNAL_0b655aa5_4_k_cu_main4cuda3std6ranges3__45__cpo4prevE)
_ZN30_INTERNAL_0b655aa5_4_k_cu_main4cuda3std6ranges3__45__cpo4prevE:
	.zero		1
	.type		_ZN30_INTERNAL_0b655aa5_4_k_cu_main4cuda3std6ranges3__45__cpo9iter_moveE,@object
	.size		_ZN30_INTERNAL_0b655aa5_4_k_cu_main4cuda3std6ranges3__45__cpo9iter_moveE,(_ZN30_INTERNAL_0b655aa5_4_k_cu_main6thrust24THRUST_300001_SM_1000_NS6system6detail10sequential3seqE - _ZN30_INTERNAL_0b655aa5_4_k_cu_main4cuda3std6ranges3__45__cpo9iter_moveE)
_ZN30_INTERNAL_0b655aa5_4_k_cu_main4cuda3std6ranges3__45__cpo9iter_moveE:
	.zero		1
	.type		_ZN30_INTERNAL_0b655aa5_4_k_cu_main6thrust24THRUST_300001_SM_1000_NS6system6detail10sequential3seqE,@object
	.size		_ZN30_INTERNAL_0b655aa5_4_k_cu_main6thrust24THRUST_300001_SM_1000_NS6system6detail10sequential3seqE,(.L_31 - _ZN30_INTERNAL_0b655aa5_4_k_cu_main6thrust24THRUST_300001_SM_1000_NS6system6detail10sequential3seqE)
_ZN30_INTERNAL_0b655aa5_4_k_cu_main6thrust24THRUST_300001_SM_1000_NS6system6detail10sequential3seqE:
	.zero		1
.L_31:


//--------------------- .nv.shared._ZN3cub18CUB_300001_SM_10006detail6reduce18DeviceReduceKernelINS2_10policy_hubIiy12soma_imparesE10Policy1000EN6thrust24THRUST_300001_SM_1000_NS6detail15normal_iteratorINS9_10device_ptrIdEEEEyS5_iN4cuda3std3__410__identityEEEvT0_PT3_T1_NS0_13GridEvenShareISM_EET2_T4_ --------------------------
	.section	.nv.shared._ZN3cub18CUB_300001_SM_10006detail6reduce18DeviceReduceKernelINS2_10policy_hubIiy12soma_imparesE10Policy1000EN6thrust24THRUST_300001_SM_1000_NS6detail15normal_iteratorINS9_10device_ptrIdEEEEyS5_iN4cuda3std3__410__identityEEEvT0_PT3_T1_NS0_13GridEvenShareISM_EET2_T4_,"aw",@nobits
	.sectionflags	@""
	.align	4
.nv.shared._ZN3cub18CUB_300001_SM_10006detail6reduce18DeviceReduceKernelINS2_10policy_hubIiy12soma_imparesE10Policy1000EN6thrust24THRUST_300001_SM_1000_NS6detail15normal_iteratorINS9_10device_ptrIdEEEEyS5_iN4cuda3std3__410__identityEEEvT0_PT3_T1_NS0_13GridEvenShareISM_EET2_T4_:
	.zero		1068


//--------------------- .nv.shared._ZN3cub18CUB_300001_SM_10006detail6reduce28DeviceReduceSingleTileKernelINS2_10policy_hubIiy12soma_imparesE10Policy1000EN6thrust24THRUST_300001_SM_1000_NS6detail15normal_iteratorINS9_10device_ptrIdEEEEPdyS5_diN4cuda3std3__410__identityEEEvT0_T1_T2_T3_T4_T6_ --------------------------
	.section	.nv.shared._ZN3cub18CUB_300001_SM_10006detail6reduce28DeviceReduceSingleTileKernelINS2_10policy_hubIiy12soma_imparesE10Policy1000EN6thrust24THRUST_300001_SM_1000_NS6detail15normal_iteratorINS9_10device_ptrIdEEEEPdyS5_diN4cuda3std3__410__identityEEEvT0_T1_T2_T3_T4_T6_,"aw",@nobits
	.sectionflags	@""
	.align	4
.nv.shared._ZN3cub18CUB_300001_SM_10006detail6reduce28DeviceReduceSingleTileKernelINS2_10policy_hubIiy12soma_imparesE10Policy1000EN6thrust24THRUST_300001_SM_1000_NS6detail15normal_iteratorINS9_10device_ptrIdEEEEPdyS5_diN4cuda3std3__410__identityEEEvT0_T1_T2_T3_T4_T6_:
	.zero		1068


//--------------------- .nv.shared._ZN3cub18CUB_300001_SM_10006detail6reduce28DeviceReduceSingleTileKernelINS2_10policy_hubIij12soma_imparesE10Policy1000EPiPdiS5_diN4cuda3std3__410__identityEEEvT0_T1_T2_T3_T4_T6_ --------------------------
	.section	.nv.shared._ZN3cub18CUB_300001_SM_10006detail6reduce28DeviceReduceSingleTileKernelINS2_10policy_hubIij12soma_imparesE10Policy1000EPiPdiS5_diN4cuda3std3__410__identityEEEvT0_T1_T2_T3_T4_T6_,"aw",@nobits
	.sectionflags	@""
	.align	4
.nv.shared._ZN3cub18CUB_300001_SM_10006detail6reduce28DeviceReduceSingleTileKernelINS2_10policy_hubIij12soma_imparesE10Policy1000EPiPdiS5_diN4cuda3std3__410__identityEEEvT0_T1_T2_T3_T4_T6_:
	.zero		1068


//--------------------- .nv.shared._ZN3cub18CUB_300001_SM_10006detail6reduce18DeviceReduceKernelINS2_10policy_hubIij12soma_imparesE10Policy1000EN6thrust24THRUST_300001_SM_1000_NS6detail15normal_iteratorINS9_10device_ptrIdEEEEjS5_iN4cuda3std3__410__identityEEEvT0_PT3_T1_NS0_13GridEvenShareISM_EET2_T4_ --------------------------
	.section	.nv.shared._ZN3cub18CUB_300001_SM_10006detail6reduce18DeviceReduceKernelINS2_10policy_hubIij12soma_imparesE10Policy1000EN6thrust24THRUST_300001_SM_1000_NS6detail15normal_iteratorINS9_10device_ptrIdEEEEjS5_iN4cuda3std3__410__identityEEEvT0_PT3_T1_NS0_13GridEvenShareISM_EET2_T4_,"aw",@nobits
	.sectionflags	@""
	.align	4
.nv.shared._ZN3cub18CUB_300001_SM_10006detail6reduce18DeviceReduceKernelINS2_10policy_hubIij12soma_imparesE10Policy1000EN6thrust24THRUST_300001_SM_1000_NS6detail15normal_iteratorINS9_10device_ptrIdEEEEjS5_iN4cuda3std3__410__identityEEEvT0_PT3_T1_NS0_13GridEvenShareISM_EET2_T4_:
	.zero		1068


//--------------------- .nv.shared._ZN3cub18CUB_300001_SM_10006detail6reduce28DeviceReduceSingleTileKernelINS2_10policy_hubIij12soma_imparesE10Policy1000EN6thrust24THRUST_300001_SM_1000_NS6detail15normal_iteratorINS9_10device_ptrIdEEEEPdjS5_diN4cuda3std3__410__identityEEEvT0_T1_T2_T3_T4_T6_ --------------------------
	.section	.nv.shared._ZN3cub18CUB_300001_SM_10006detail6reduce28DeviceReduceSingleTileKernelINS2_10policy_hubIij12soma_imparesE10Policy1000EN6thrust24THRUST_300001_SM_1000_NS6detail15normal_iteratorINS9_10device_ptrIdEEEEPdjS5_diN4cuda3std3__410__identityEEEvT0_T1_T2_T3_T4_T6_,"aw",@nobits
	.sectionflags	@""
	.align	4
.nv.shared._ZN3cub18CUB_300001_SM_10006detail6reduce28DeviceReduceSingleTileKernelINS2_10policy_hubIij12soma_imparesE10Policy1000EN6thrust24THRUST_300001_SM_1000_NS6detail15normal_iteratorINS9_10device_ptrIdEEEEPdjS5_diN4cuda3std3__410__identityEEEvT0_T1_T2_T3_T4_T6_:
	.zero		1068


//--------------------- .nv.constant0._ZN3cub18CUB_300001_SM_10006detail6reduce28DeviceReduceSingleTileKernelINS2_10policy_hubIiy12soma_imparesE10Policy1000EPiPdiS5_diN4cuda3std3__410__identityEEEvT0_T1_T2_T3_T4_T6_ --------------------------
	.section	.nv.constant0._ZN3cub18CUB_300001_SM_10006detail6reduce28DeviceReduceSingleTileKernelINS2_10policy_hubIiy12soma_imparesE10Policy1000EPiPdiS5_diN4cuda3std3__410__identityEEEvT0_T1_T2_T3_T4_T6_,"a",@progbits
	.sectionflags	@""
	.align	4
.nv.constant0._ZN3cub18CUB_300001_SM_10006detail6reduce28DeviceReduceSingleTileKernelINS2_10policy_hubIiy12soma_imparesE10Policy1000EPiPdiS5_diN4cuda3std3__410__identityEEEvT0_T1_T2_T3_T4_T6_:
	.zero		929


//--------------------- .nv.constant0._ZN3cub18CUB_300001_SM_10006detail6reduce18DeviceReduceKernelINS2_10policy_hubIiy12soma_imparesE10Policy1000EN6thrust24THRUST_300001_SM_1000_NS6detail15normal_iteratorINS9_10device_ptrIdEEEEyS5_iN4cuda3std3__410__identityEEEvT0_PT3_T1_NS0_13GridEvenShareISM_EET2_T4_ --------------------------
	.section	.nv.constant0._ZN3cub18CUB_300001_SM_10006detail6reduce18DeviceReduceKernelINS2_10policy_hubIiy12soma_imparesE10Policy1000EN6thrust24THRUST_300001_SM_1000_NS6detail15normal_iteratorINS9_10device_ptrIdEEEEyS5_iN4cuda3std3__410__identityEEEvT0_PT3_T1_NS0_13GridEvenShareISM_EET2_T4_,"a",@progbits
	.sectionflags	@""
	.align	4
.nv.constant0._ZN3cub18CUB_300001_SM_10006detail6reduce18DeviceReduceKernelINS2_10policy_hubIiy12soma_imparesE10Policy1000EN6thrust24THRUST_300001_SM_1000_NS6detail15normal_iteratorINS9_10device_ptrIdEEEEyS5_iN4cuda3std3__410__identityEEEvT0_PT3_T1_NS0_13GridEvenShareISM_EET2_T4_:
	.zero		994


//--------------------- .nv.constant0._ZN3cub18CUB_300001_SM_10006detail6reduce28DeviceReduceSingleTileKernelINS2_10policy_hubIiy12soma_imparesE10Policy1000EN6thrust24THRUST_300001_SM_1000_NS6detail15normal_iteratorINS9_10device_ptrIdEEEEPdyS5_diN4cuda3std3__410__identityEEEvT0_T1_T2_T3_T4_T6_ --------------------------
	.section	.nv.constant0._ZN3cub18CUB_300001_SM_10006detail6reduce28DeviceReduceSingleTileKernelINS2_10policy_hubIiy12soma_imparesE10Policy1000EN6thrust24THRUST_300001_SM_1000_NS6detail15normal_iteratorINS9_10device_ptrIdEEEEPdyS5_diN4cuda3std3__410__identityEEEvT0_T1_T2_T3_T4_T6_,"a",@progbits
	.sectionflags	@""
	.align	4
.nv.constant0._ZN3cub18CUB_300001_SM_10006detail6reduce28DeviceReduceSingleTileKernelINS2_10policy_hubIiy12soma_imparesE10Policy1000EN6thrust24THRUST_300001_SM_1000_NS6detail15normal_iteratorINS9_10device_ptrIdEEEEPdyS5_diN4cuda3std3__410__identityEEEvT0_T1_T2_T3_T4_T6_:
	.zero		937


//--------------------- .nv.constant0._ZN3cub18CUB_300001_SM_10006detail6reduce28DeviceReduceSingleTileKernelINS2_10policy_hubIij12soma_imparesE10Policy1000EPiPdiS5_diN4cuda3std3__410__identityEEEvT0_T1_T2_T3_T4_T6_ --------------------------
	.section	.nv.constant0._ZN3cub18CUB_300001_SM_10006detail6reduce28DeviceReduceSingleTileKernelINS2_10policy_hubIij12soma_imparesE10Policy1000EPiPdiS5_diN4cuda3std3__410__identityEEEvT0_T1_T2_T3_T4_T6_,"a",@progbits
	.sectionflags	@""
	.align	4
.nv.constant0._ZN3cub18CUB_300001_SM_10006detail6reduce28DeviceReduceSingleTileKernelINS2_10policy_hubIij12soma_imparesE10Policy1000EPiPdiS5_diN4cuda3std3__410__identityEEEvT0_T1_T2_T3_T4_T6_:
	.zero		929


//--------------------- .nv.constant0._ZN3cub18CUB_300001_SM_10006detail6reduce18DeviceReduceKernelINS2_10policy_hubIij12soma_imparesE10Policy1000EN6thrust24THRUST_300001_SM_1000_NS6detail15normal_iteratorINS9_10device_ptrIdEEEEjS5_iN4cuda3std3__410__identityEEEvT0_PT3_T1_NS0_13GridEvenShareISM_EET2_T4_ --------------------------
	.section	.nv.constant0._ZN3cub18CUB_300001_SM_10006detail6reduce18DeviceReduceKernelINS2_10policy_hubIij12soma_imparesE10Policy1000EN6thrust24THRUST_300001_SM_1000_NS6detail15normal_iteratorINS9_10device_ptrIdEEEEjS5_iN4cuda3std3__410__identityEEEvT0_PT3_T1_NS0_13GridEvenShareISM_EET2_T4_,"a",@progbits
	.sectionflags	@""
	.align	4
.nv.constant0._ZN3cub18CUB_300001_SM_10006detail6reduce18DeviceReduceKernelINS2_10policy_hubIij12soma_imparesE10Policy1000EN6thrust24THRUST_300001_SM_1000_NS6detail15normal_iteratorINS9_10device_ptrIdEEEEjS5_iN4cuda3std3__410__identityEEEvT0_PT3_T1_NS0_13GridEvenShareISM_EET2_T4_:
	.zero		958


//--------------------- .nv.constant0._ZN3cub18CUB_300001_SM_10006detail6reduce28DeviceReduceSingleTileKernelINS2_10policy_hubIij12soma_imparesE10Policy1000EN6thrust24THRUST_300001_SM_1000_NS6detail15normal_iteratorINS9_10device_ptrIdEEEEPdjS5_diN4cuda3std3__410__identityEEEvT0_T1_T2_T3_T4_T6_ --------------------------
	.section	.nv.constant0._ZN3cub18CUB_300001_SM_10006detail6reduce28DeviceReduceSingleTileKernelINS2_10policy_hubIij12soma_imparesE10Policy1000EN6thrust24THRUST_300001_SM_1000_NS6detail15normal_iteratorINS9_10device_ptrIdEEEEPdjS5_diN4cuda3std3__410__identityEEEvT0_T1_T2_T3_T4_T6_,"a",@progbits
	.sectionflags	@""
	.align	4
.nv.constant0._ZN3cub18CUB_300001_SM_10006detail6reduce28DeviceReduceSingleTileKernelINS2_10policy_hubIij12soma_imparesE10Policy1000EN6thrust24THRUST_300001_SM_1000_NS6detail15normal_iteratorINS9_10device_ptrIdEEEEPdjS5_diN4cuda3std3__410__identityEEEvT0_T1_T2_T3_T4_T6_:
	.zero		929


//--------------------- .nv.constant0._ZN3cub18CUB_300001_SM_10006detail8for_each13static_kernelINS2_12policy_hub_t12policy_500_tElN6thrust24THRUST_300001_SM_1000_NS8cuda_cub10__tabulate7functorINS7_6detail15normal_iteratorINS7_10device_ptrIdEEEENS7_6system6detail7generic6detail22compute_sequence_valueIdvEElEEEEvT0_T1_ --------------------------
	.section	.nv.constant0._ZN3cub18CUB_300001_SM_10006detail8for_each13static_kernelINS2_12policy_hub_t12policy_500_tElN6thrust24THRUST_300001_SM_1000_NS8cuda_cub10__tabulate7functorINS7_6detail15normal_iteratorINS7_10device_ptrIdEEEENS7_6system6detail7generic6detail22compute_sequence_valueIdvEElEEEEvT0_T1_,"a",@progbits
	.sectionflags	@""
	.align	4
.nv.constant0._ZN3cub18CUB_300001_SM_10006detail8for_each13static_kernelINS2_12policy_hub_t12policy_500_tElN6thrust24THRUST_300001_SM_1000_NS8cuda_cub10__tabulate7functorINS7_6detail15normal_iteratorINS7_10device_ptrIdEEEENS7_6system6detail7generic6detail22compute_sequence_valueIdvEElEEEEvT0_T1_:
	.zero		928


//--------------------- .nv.constant0._ZN3cub18CUB_300001_SM_10006detail8for_each13static_kernelINS2_12policy_hub_t12policy_500_tEmN6thrust24THRUST_300001_SM_1000_NS8cuda_cub20__uninitialized_fill7functorINS7_10device_ptrIdEEdEEEEvT0_T1_ --------------------------
	.section	.nv.constant0._ZN3cub18CUB_300001_SM_10006detail8for_each13static_kernelINS2_12policy_hub_t12policy_500_tEmN6thrust24THRUST_300001_SM_1000_NS8cuda_cub20__uninitialized_fill7functorINS7_10device_ptrIdEEdEEEEvT0_T1_,"a",@progbits
	.sectionflags	@""
	.align	4
.nv.constant0._ZN3cub18CUB_300001_SM_10006detail8for_each13static_kernelINS2_12policy_hub_t12policy_500_tEmN6thrust24THRUST_300001_SM_1000_NS8cuda_cub20__uninitialized_fill7functorINS7_10device_ptrIdEEdEEEEvT0_T1_:
	.zero		920


//--------------------- .nv.constant0._ZN3cub18CUB_300001_SM_10006detail11EmptyKernelIvEEvv --------------------------
	.section	.nv.constant0._ZN3cub18CUB_300001_SM_10006detail11EmptyKernelIvEEvv,"a",@progbits
	.sectionflags	@""
	.align	4
.nv.constant0._ZN3cub18CUB_300001_SM_10006detail11EmptyKernelIvEEvv:
	.zero		896


//--------------------- SYMBOLS --------------------------

	.type		.nv.reservedSmem.offset0,@object
	.size		.nv.reservedSmem.offset0,0x4
	.type		.nv.reservedSmem.cap,@object
	.size		.nv.reservedSmem.cap,0x4
